def matmul_kernel(
    a_ptr,
    b_ptr,
    c_ptr,
    M,
    N,
    K,
    stride_am,
    stride_ak,
    stride_bk,
    stride_bn,
    stride_cm,
    stride_cn,
    BLOCK_M: tl.constexpr,
    BLOCK_N: tl.constexpr,
    BLOCK_K: tl.constexpr,
    GROUP_M: tl.constexpr,
):
    pid = tl.program_id(axis=0)
    num_pid_m = tl.cdiv(M, BLOCK_M)
    num_pid_n = tl.cdiv(N, BLOCK_N)
    num_pid_in_group = GROUP_M * num_pid_n
    group_id = pid // num_pid_in_group
    first_pid_m = group_id * GROUP_M
    group_size_m = min(num_pid_m - first_pid_m, GROUP_M)
    pid_m = first_pid_m + ((pid % num_pid_in_group) % group_size_m)
    pid_n = (pid % num_pid_in_group) // group_size_m

    offs_am = (pid_m * BLOCK_M + tl.arange(0, BLOCK_M)) % M
    offs_bn = (pid_n * BLOCK_N + tl.arange(0, BLOCK_N)) % N
    offs_k = tl.arange(0, BLOCK_K)
    a_ptrs = a_ptr + offs_am[:, None] * stride_am + offs_k[None, :] * stride_ak
    b_ptrs = b_ptr + offs_k[:, None] * stride_bk + offs_bn[None, :] * stride_bn

    acc = tl.zeros((BLOCK_M, BLOCK_N), dtype=tl.float32)
    for kk in range(0, tl.cdiv(K, BLOCK_K)):
        a = tl.load(a_ptrs, mask=offs_k[None, :] < K - kk * BLOCK_K, other=0.0)
        b = tl.load(b_ptrs, mask=offs_k[:, None] < K - kk * BLOCK_K, other=0.0)
        acc = tl.dot(a, b, acc)
        a_ptrs += BLOCK_K * stride_ak
        b_ptrs += BLOCK_K * stride_bk

    c = acc.to(c_ptr.dtype.element_ty)
    offs_cm = pid_m * BLOCK_M + tl.arange(0, BLOCK_M)
    offs_cn = pid_n * BLOCK_N + tl.arange(0, BLOCK_N)
    c_ptrs = c_ptr + offs_cm[:, None] * stride_cm + offs_cn[None, :] * stride_cn
    mask = (offs_cm[:, None] < M) & (offs_cn[None, :] < N)
    tl.store(c_ptrs, c, mask=mask)

# config = {"BLOCK_K": 64, "BLOCK_M": 256, "BLOCK_N": 128, "GROUP_M": 8, "arch": "sm_100", "dtype": "fp16", "num_ctas": 1, "num_stages": 3, "num_warps": 2}
# arch = sm_100


// ===== COMPILED SASS (sm_100a) =====

	.target	sm_100a

	.elftype	@"ET_EXEC"


//--------------------- .note.nv.tkinfo           --------------------------
	.section	.note.nv.tkinfo,"",@"SHT_NOTE"
	.sectionflags	@"SHF_NOTE_NV_TKINFO"
	.tkinfo
        /*0018*/ 	.word	0x00000081
        /*0030*/ 	.string	""
        /*0030*/ 	.string	"ptxas-blackwell"
        /*0030*/ 	.string	"Cuda compilation tools, release 12.9, V12.9.86"
        /*0030*/ 	.string	"Build cuda_12.9.r12.9/compiler.36037853_0"
        /*0030*/ 	.string	"-v  -suppress-debug-info  -lineinfo  -arch sm_100a "



//--------------------- .note.nv.cuver            --------------------------
	.section	.note.nv.cuver,"",@"SHT_NOTE"
	.sectionflags	@"SHF_NOTE_NV_CUVER"
        /*0018*/ 	.short	0x0001
        /*001a*/ 	.short	0x0064
        /*001c*/ 	.short	0x0001
        /*001e*/ 	.short	0x0000
        /*0020*/ 	.short	0x0001
        /*0022*/ 	.short	0x0000


//--------------------- .nv.info                  --------------------------
	.section	.nv.info,"",@"SHT_CUDA_INFO"
	.align	4


	//----- nvinfo : EIATTR_REGCOUNT
	.align		4
        /*0000*/ 	.byte	0x04, 0x2f
        /*0002*/ 	.short	(.L_1 - .L_0)
	.align		4
.L_0:
        /*0004*/ 	.word	index@(matmul_kernel)
        /*0008*/ 	.word	0x00000020


	//----- nvinfo : EIATTR_FRAME_SIZE
	.align		4
.L_1:
        /*000c*/ 	.byte	0x04, 0x11
        /*000e*/ 	.short	(.L_3 - .L_2)
	.align		4
.L_2:
        /*0010*/ 	.word	index@(matmul_kernel)
        /*0014*/ 	.word	0x00004428


	//----- nvinfo : EIATTR_MIN_STACK_SIZE
	.align		4
.L_3:
        /*0018*/ 	.byte	0x04, 0x12
        /*001a*/ 	.short	(.L_5 - .L_4)
	.align		4
.L_4:
        /*001c*/ 	.word	index@(matmul_kernel)
        /*0020*/ 	.word	0x00004428
.L_5:


//--------------------- .nv.info.matmul_kernel    --------------------------
	.section	.nv.info.matmul_kernel,"",@"SHT_CUDA_INFO"
	.sectionflags	@""
	.align	4


	//----- nvinfo : EIATTR_CUDA_API_VERSION
	.align		4
        /*0000*/ 	.byte	0x04, 0x37
        /*0002*/ 	.short	(.L_7 - .L_6)
.L_6:
        /*0004*/ 	.word	0x00000081


	//----- nvinfo : EIATTR_KPARAM_INFO
	.align		4
.L_7:
        /*0008*/ 	.byte	0x04, 0x17
        /*000a*/ 	.short	(.L_9 - .L_8)
.L_8:
        /*000c*/ 	.word	0x00000000
        /*0010*/ 	.short	0x000d
        /*0012*/ 	.short	0x0048
        /*0014*/ 	.byte	0x00, 0xf4, 0x21, 0x00


	//----- nvinfo : EIATTR_KPARAM_INFO
	.align		4
.L_9:
        /*0018*/ 	.byte	0x04, 0x17
        /*001a*/ 	.short	(.L_11 - .L_10)
.L_10:
        /*001c*/ 	.word	0x00000000
        /*0020*/ 	.short	0x000c
        /*0022*/ 	.short	0x0040
        /*0024*/ 	.byte	0x00, 0xf4, 0x21, 0x00


	//----- nvinfo : EIATTR_KPARAM_INFO
	.align		4
.L_11:
        /*0028*/ 	.byte	0x04, 0x17
        /*002a*/ 	.short	(.L_13 - .L_12)
.L_12:
        /*002c*/ 	.word	0x00000000
        /*0030*/ 	.short	0x000b
        /*0032*/ 	.short	0x0038
        /*0034*/ 	.byte	0x00, 0xf0, 0x11, 0x00


	//----- nvinfo : EIATTR_KPARAM_INFO
	.align		4
.L_13:
        /*0038*/ 	.byte	0x04, 0x17
        /*003a*/ 	.short	(.L_15 - .L_14)
.L_14:
        /*003c*/ 	.word	0x00000000
        /*0040*/ 	.short	0x000a
        /*0042*/ 	.short	0x0034
        /*0044*/ 	.byte	0x00, 0xf0, 0x11, 0x00


	//----- nvinfo : EIATTR_KPARAM_INFO
	.align		4
.L_15:
        /*0048*/ 	.byte	0x04, 0x17
        /*004a*/ 	.short	(.L_17 - .L_16)
.L_16:
        /*004c*/ 	.word	0x00000000
        /*0050*/ 	.short	0x0009
        /*0052*/ 	.short	0x0030
        /*0054*/ 	.byte	0x00, 0xf0, 0x11, 0x00


	//----- nvinfo : EIATTR_KPARAM_INFO
	.align		4
.L_17:
        /*0058*/ 	.byte	0x04, 0x17
        /*005a*/ 	.short	(.L_19 - .L_18)
.L_18:
        /*005c*/ 	.word	0x00000000
        /*0060*/ 	.short	0x0008
        /*0062*/ 	.short	0x002c
        /*0064*/ 	.byte	0x00, 0xf0, 0x11, 0x00


	//----- nvinfo : EIATTR_KPARAM_INFO
	.align		4
.L_19:
        /*0068*/ 	.byte	0x04, 0x17
        /*006a*/ 	.short	(.L_21 - .L_20)
.L_20:
        /*006c*/ 	.word	0x00000000
        /*0070*/ 	.short	0x0007
        /*0072*/ 	.short	0x0028
        /*0074*/ 	.byte	0x00, 0xf0, 0x11, 0x00


	//----- nvinfo : EIATTR_KPARAM_INFO
	.align		4
.L_21:
        /*0078*/ 	.byte	0x04, 0x17
        /*007a*/ 	.short	(.L_23 - .L_22)
.L_22:
        /*007c*/ 	.word	0x00000000
        /*0080*/ 	.short	0x0006
        /*0082*/ 	.short	0x0024
        /*0084*/ 	.byte	0x00, 0xf0, 0x11, 0x00


	//----- nvinfo : EIATTR_KPARAM_INFO
	.align		4
.L_23:
        /*0088*/ 	.byte	0x04, 0x17
        /*008a*/ 	.short	(.L_25 - .L_24)
.L_24:
        /*008c*/ 	.word	0x00000000
        /*0090*/ 	.short	0x0005
        /*0092*/ 	.short	0x0020
        /*0094*/ 	.byte	0x00, 0xf0, 0x11, 0x00


	//----- nvinfo : EIATTR_KPARAM_INFO
	.align		4
.L_25:
        /*0098*/ 	.byte	0x04, 0x17
        /*009a*/ 	.short	(.L_27 - .L_26)
.L_26:
        /*009c*/ 	.word	0x00000000
        /*00a0*/ 	.short	0x0004
        /*00a2*/ 	.short	0x001c
        /*00a4*/ 	.byte	0x00, 0xf0, 0x11, 0x00


	//----- nvinfo : EIATTR_KPARAM_INFO
	.align		4
.L_27:
        /*00a8*/ 	.byte	0x04, 0x17
        /*00aa*/ 	.short	(.L_29 - .L_28)
.L_28:
        /*00ac*/ 	.word	0x00000000
        /*00b0*/ 	.short	0x0003
        /*00b2*/ 	.short	0x0018
        /*00b4*/ 	.byte	0x00, 0xf0, 0x11, 0x00


	//----- nvinfo : EIATTR_KPARAM_INFO
	.align		4
.L_29:
        /*00b8*/ 	.byte	0x04, 0x17
        /*00ba*/ 	.short	(.L_31 - .L_30)
.L_30:
        /*00bc*/ 	.word	0x00000000
        /*00c0*/ 	.short	0x0002
        /*00c2*/ 	.short	0x0010
        /*00c4*/ 	.byte	0x00, 0xf4, 0x21, 0x00


	//----- nvinfo : EIATTR_KPARAM_INFO
	.align		4
.L_31:
        /*00c8*/ 	.byte	0x04, 0x17
        /*00ca*/ 	.short	(.L_33 - .L_32)
.L_32:
        /*00cc*/ 	.word	0x00000000
        /*00d0*/ 	.short	0x0001
        /*00d2*/ 	.short	0x0008
        /*00d4*/ 	.byte	0x00, 0xf4, 0x21, 0x00


	//----- nvinfo : EIATTR_KPARAM_INFO
	.align		4
.L_33:
        /*00d8*/ 	.byte	0x04, 0x17
        /*00da*/ 	.short	(.L_35 - .L_34)
.L_34:
        /*00dc*/ 	.word	0x00000000
        /*00e0*/ 	.short	0x0000
        /*00e2*/ 	.short	0x0000
        /*00e4*/ 	.byte	0x00, 0xf4, 0x21, 0x00


	//----- nvinfo : EIATTR_SPARSE_MMA_MASK
	.align		4
.L_35:
        /*00e8*/ 	.byte	0x03, 0x50
        /*00ea*/ 	.short	0x0000


	//----- nvinfo : EIATTR_MAXREG_COUNT
	.align		4
        /*00ec*/ 	.byte	0x03, 0x1b
        /*00ee*/ 	.short	0x00ff


	//----- nvinfo : EIATTR_NUM_BARRIERS
	.align		4
        /*00f0*/ 	.byte	0x02, 0x4c
        /*00f2*/ 	.byte	0x01
	.zero		1


	//----- nvinfo : EIATTR_ANNOTATIONS
	.align		4
        /*00f4*/ 	.byte	0x04, 0x55
        /*00f6*/ 	.short	(.L_37 - .L_36)


	//   ....[0]....
.L_36:
        /*00f8*/ 	.word	0x00000001
        /*00fc*/ 	.byte	0x10, 0x01, 0x00, 0x00, 0x01, 0x00, 0x00, 0x00, 0x40, 0x01, 0x00, 0x00, 0x01, 0x00, 0x00, 0x00
        /* <DEDUP_REMOVED lines=2808> */
        /*b08c*/ 	.byte	0x20, 0xa6, 0x02, 0x00, 0x01, 0x00, 0x00, 0x00, 0x30, 0xa6, 0x02, 0x00


	//----- nvinfo : EIATTR_VRC_CTA_INIT_COUNT
	.align		4
.L_37:
        /*b098*/ 	.byte	0x02, 0x4a
	.zero		1
	.zero		1


	//----- nvinfo : EIATTR_EXIT_INSTR_OFFSETS
	.align		4
        /*b09c*/ 	.byte	0x04, 0x1c
        /*b09e*/ 	.short	(.L_39 - .L_38)


	//   ....[0]....
.L_38:
        /*b0a0*/ 	.word	0x00060870


	//   ....[1]....
        /*b0a4*/ 	.word	0x000608a0


	//----- nvinfo : EIATTR_REQNTID
	.align		4
.L_39:
        /*b0a8*/ 	.byte	0x04, 0x10
        /*b0aa*/ 	.short	(.L_41 - .L_40)
.L_40:
        /*b0ac*/ 	.word	0x00000040
        /*b0b0*/ 	.word	0x00000001
        /*b0b4*/ 	.word	0x00000001


	//----- nvinfo : EIATTR_CBANK_PARAM_SIZE
	.align		4
.L_41:
        /*b0b8*/ 	.byte	0x03, 0x19
        /*b0ba*/ 	.short	0x0050


	//----- nvinfo : EIATTR_PARAM_CBANK
	.align		4
        /*b0bc*/ 	.byte	0x04, 0x0a
        /*b0be*/ 	.short	(.L_43 - .L_42)
	.align		4
.L_42:
        /*b0c0*/ 	.word	index@(.nv.constant0.matmul_kernel)
        /*b0c4*/ 	.short	0x0380
        /*b0c6*/ 	.short	0x0050


	//----- nvinfo : EIATTR_SW_WAR
	.align		4
.L_43:
        /*b0c8*/ 	.byte	0x04, 0x36
        /*b0ca*/ 	.short	(.L_45 - .L_44)
.L_44:
        /*b0cc*/ 	.word	0x00000008
.L_45:


//--------------------- .nv.compat                --------------------------
	.section	.nv.compat,"",@"SHT_CUDA_COMPAT_INFO"
	.align	4
        /*0000*/ 	.byte	0x02, 0x02, 0x01, 0x00, 0x02, 0x05, 0x05, 0x00, 0x02, 0x03, 0x00, 0x00, 0x02, 0x06, 0x01, 0x00


//--------------------- .nv.callgraph             --------------------------
	.section	.nv.callgraph,"",@"SHT_CUDA_CALLGRAPH"
	.align	4
	.sectionentsize	8
	.align		4
        /*0000*/ 	.word	0x00000000
	.align		4
        /*0004*/ 	.word	0xffffffff
	.align		4
        /*0008*/ 	.word	0x00000000
	.align		4
        /*000c*/ 	.word	0xfffffffe
	.align		4
        /*0010*/ 	.word	0x00000000
	.align		4
        /*0014*/ 	.word	0xfffffffd
	.align		4
        /*0018*/ 	.word	0x00000000
	.align		4
        /*001c*/ 	.word	0xfffffffc


//--------------------- .text.matmul_kernel       --------------------------
	.section	.text.matmul_kernel,"ax",@progbits
	.align	128
        .global         matmul_kernel
        .type           matmul_kernel,@function
        .size           matmul_kernel,(.L_x_3 - matmul_kernel)
        .other          matmul_kernel,@"STO_CUDA_ENTRY STV_DEFAULT"
matmul_kernel:
.text.matmul_kernel:
[----:B------:R-:W0:Y:S08]  /*0000*/  LDC R1, c[0x0][0x37c] ;  /* 0x0000df00ff017b82 */ /* 0x000e300000000800 */
[----:B------:R-:W1:Y:S01]  /*0010*/  LDC.64 R2, c[0x0][0x398] ;  /* 0x0000e600ff027b82 */ /* 0x000e620000000a00 */
[----:B0-----:R-:W-:Y:S01]  /*0020*/  VIADD R1, R1, 0xffffbbd8 ;  /* 0xffffbbd801017836 */ /* 0x001fe20000000000 */
[----:B------:R-:W0:Y:S01]  /*0030*/  S2R R29, SR_TID.X ;  /* 0x00000000001d7919 */ /* 0x000e220000002100 */
[----:B------:R-:W2:Y:S01]  /*0040*/  LDCU UR4, c[0x0][0x3a0] ;  /* 0x00007400ff0477ac */ /* 0x000ea20008000800 */
[----:B------:R-:W-:-:S02]  /*0050*/  CS2R R14, SRZ ;  /* 0x00000000000e7805 */ /* 0x000fc4000001ff00 */
[----:B------:R-:W-:Y:S02]  /*0060*/  CS2R R16, SRZ ;  /* 0x0000000000107805 */ /* 0x000fe4000001ff00 */
[----:B------:R-:W-:Y:S02]  /*0070*/  CS2R R18, SRZ ;  /* 0x0000000000127805 */ /* 0x000fe4000001ff00 */
[----:B------:R-:W-:Y:S01]  /*0080*/  CS2R R20, SRZ ;  /* 0x0000000000147805 */ /* 0x000fe2000001ff00 */
[----:B------:R-:W3:Y:S01]  /*0090*/  S2UR UR6, SR_CgaCtaId ;  /* 0x00000000000679c3 */ /* 0x000ee20000008800 */
[----:B------:R-:W-:Y:S02]  /*00a0*/  CS2R R22, SRZ ;  /* 0x0000000000167805 */ /* 0x000fe4000001ff00 */
[----:B------:R-:W-:Y:S02]  /*00b0*/  CS2R R24, SRZ ;  /* 0x0000000000187805 */ /* 0x000fe4000001ff00 */
[----:B------:R-:W-:Y:S01]  /*00c0*/  CS2R R26, SRZ ;  /* 0x00000000001a7805 */ /* 0x000fe2000001ff00 */
[----:B------:R-:W-:Y:S01]  /*00d0*/  UMOV UR5, 0x400 ;  /* 0x0000040000057882 */ /* 0x000fe20000000000 */
[----:B------:R-:W4:Y:S01]  /*00e0*/  LDCU.64 UR8, c[0x0][0x358] ;  /* 0x00006b00ff0877ac */ /* 0x000f220008000a00 */
[----:B--2---:R-:W-:Y:S01]  /*00f0*/  UIADD3 UR4, UPT, UPT, UR4, 0x3f, URZ ;  /* 0x0000003f04047890 */ /* 0x004fe2000fffe0ff */
[----:B-1----:R-:W-:Y:S01]  /*0100*/  VIADD R0, R3, 0x7f ;  /* 0x0000007f03007836 */ /* 0x002fe20000000000 */
[----:B------:R-:W-:Y:S02]  /*0110*/  STL [R1+0x1950], R3 ;  /* 0x0019500301007387 */ /* 0x000fe40000100800 */
[----:B------:R-:W-:-:S02]  /*0120*/  UISETP.GE.AND UP0, UPT, UR4, 0x40, UPT ;  /* 0x000000400400788c */ /* 0x000fc4000bf06270 */
[----:B------:R-:W-:Y:S01]  /*0130*/  SHF.R.S32.HI R5, RZ, 0x1f, R0 ;  /* 0x0000001fff057819 */ /* 0x000fe20000011400 */
[----:B------:R0:W-:Y:S01]  /*0140*/  STL [R1+0x1954], R2 ;  /* 0x0019540201007387 */ /* 0x0001e20000100800 */
[----:B---3--:R-:W-:Y:S02]  /*0150*/  ULEA UR5, UR6, UR5, 0x18 ;  /* 0x0000000506057291 */ /* 0x008fe4000f8ec0ff */
[----:B------:R-:W-:Y:S01]  /*0160*/  LEA.HI R5, R5, R0, RZ, 0x7 ;  /* 0x0000000005057211 */ /* 0x000fe200078f38ff */
[----:B------:R-:W-:Y:S03]  /*0170*/  STL [R1], RZ ;  /* 0x000000ff01007387 */ /* 0x000fe60000100800 */
[----:B------:R-:W-:Y:S01]  /*0180*/  SHF.R.S32.HI R0, RZ, 0x7, R5 ;  /* 0x00000007ff007819 */ /* 0x000fe20000011405 */
[----:B------:R-:W-:Y:S04]  /*0190*/  STL [R1+0x4], RZ ;  /* 0x000004ff01007387 */ /* 0x000fe80000100800 */
[----:B------:R-:W-:Y:S01]  /*01a0*/  IMAD.SHL.U32 R0, R0, 0x8, RZ ;  /* 0x0000000800007824 */ /* 0x000fe200078e00ff */
[----:B------:R-:W1:Y:S04]  /*01b0*/  S2R R5, SR_CTAID.X ;  /* 0x0000000000057919 */ /* 0x000e680000002500 */
[-C--:B------:R-:W-:Y:S01]  /*01c0*/  IABS R9, R0.reuse ;  /* 0x0000000000097213 */ /* 0x080fe20000000000 */
[----:B------:R-:W-:Y:S01]  /*01d0*/  STL [R1+0x8], RZ ;  /* 0x000008ff01007387 */ /* 0x000fe20000100800 */
[----:B------:R-:W-:-:S02]  /*01e0*/  IABS R12, R0 ;  /* 0x00000000000c7213 */ /* 0x000fc40000000000 */
[----:B------:R-:W2:Y:S01]  /*01f0*/  I2F.RP R4, R9 ;  /* 0x0000000900047306 */ /* 0x000ea20000209400 */
[----:B------:R-:W-:Y:S04]  /*0200*/  STL [R1+0xc], RZ ;  /* 0x00000cff01007387 */ /* 0x000fe80000100800 */
[----:B------:R-:W-:Y:S04]  /*0210*/  STL [R1+0x30], RZ ;  /* 0x000030ff01007387 */ /* 0x000fe80000100800 */
[----:B------:R-:W-:Y:S04]  /*0220*/  STL [R1+0x34], RZ ;  /* 0x000034ff01007387 */ /* 0x000fe80000100800 */
[----:B------:R-:W-:Y:S01]  /*0230*/  STL [R1+0x38], RZ ;  /* 0x000038ff01007387 */ /* 0x000fe20000100800 */
[----:B--2---:R-:W2:Y:S03]  /*0240*/  MUFU.RCP R4, R4 ;  /* 0x0000000400047308 */ /* 0x004ea60000001000 */
[----:B------:R-:W-:Y:S04]  /*0250*/  STL [R1+0x3c], RZ ;  /* 0x00003cff01007387 */ /* 0x000fe80000100800 */
[----:B------:R-:W-:Y:S01]  /*0260*/  STL [R1+0x20], RZ ;  /* 0x000020ff01007387 */ /* 0x000fe20000100800 */
[----:B-1----:R-:W-:-:S03]  /*0270*/  IABS R10, R5 ;  /* 0x00000005000a7213 */ /* 0x002fc60000000000 */
[----:B------:R-:W-:Y:S04]  /*0280*/  STL [R1+0x24], RZ ;  /* 0x000024ff01007387 */ /* 0x000fe80000100800 */
[----:B------:R-:W-:Y:S01]  /*0290*/  STL [R1+0x28], RZ ;  /* 0x000028ff01007387 */ /* 0x000fe20000100800 */
[----:B--2---:R-:W-:-:S03]  /*02a0*/  VIADD R6, R4, 0xffffffe ;  /* 0x0ffffffe04067836 */ /* 0x004fc60000000000 */
[----:B------:R-:W-:Y:S01]  /*02b0*/  STL [R1+0x2c], RZ ;  /* 0x00002cff01007387 */ /* 0x000fe20000100800 */
[----:B------:R-:W-:Y:S01]  /*02c0*/  IMAD.MOV R4, RZ, RZ, -R12 ;  /* 0x000000ffff047224 */ /* 0x000fe200078e0a0c */
[----:B------:R-:W-:Y:S01]  /*02d0*/  CS2R R12, SRZ ;  /* 0x00000000000c7805 */ /* 0x000fe2000001ff00 */
[----:B------:R1:W2:Y:S01]  /*02e0*/  F2I.FTZ.U32.TRUNC.NTZ R7, R6 ;  /* 0x0000000600077305 */ /* 0x0002a2000021f000 */
[----:B------:R-:W-:Y:S04]  /*02f0*/  STL [R1+0x10], RZ ;  /* 0x000010ff01007387 */ /* 0x000fe80000100800 */
[----:B------:R-:W-:Y:S04]  /*0300*/  STL [R1+0x14], RZ ;  /* 0x000014ff01007387 */ /* 0x000fe80000100800 */
[----:B------:R-:W-:Y:S01]  /*0310*/  STL [R1+0x18], RZ ;  /* 0x000018ff01007387 */ /* 0x000fe20000100800 */
[----:B-1----:R-:W-:-:S03]  /*0320*/  IMAD.MOV.U32 R6, RZ, RZ, RZ ;  /* 0x000000ffff067224 */ /* 0x002fc600078e00ff */
[----:B------:R-:W-:Y:S01]  /*0330*/  STL [R1+0x1c], RZ ;  /* 0x00001cff01007387 */ /* 0x000fe20000100800 */
[----:B--2---:R-:W-:-:S03]  /*0340*/  IMAD.MOV R8, RZ, RZ, -R7 ;  /* 0x000000ffff087224 */ /* 0x004fc600078e0a07 */
[----:B------:R-:W-:Y:S01]  /*0350*/  STL [R1+0x140], RZ ;  /* 0x000140ff01007387 */ /* 0x000fe20000100800 */
[----:B------:R-:W-:-:S03]  /*0360*/  IMAD R11, R8, R9, RZ ;  /* 0x00000009080b7224 */ /* 0x000fc600078e02ff */
[----:B------:R-:W-:Y:S01]  /*0370*/  STL [R1+0x144], RZ ;  /* 0x000144ff01007387 */ /* 0x000fe20000100800 */
[----:B------:R-:W-:Y:S02]  /*0380*/  IMAD.MOV.U32 R8, RZ, RZ, R10 ;  /* 0x000000ffff087224 */ /* 0x000fe400078e000a */
[----:B------:R-:W-:Y:S01]  /*0390*/  IMAD.HI.U32 R7, R7, R11, R6 ;  /* 0x0000000b07077227 */ /* 0x000fe200078e0006 */
[----:B------:R-:W-:Y:S04]  /*03a0*/  STL [R1+0x148], RZ ;  /* 0x000148ff01007387 */ /* 0x000fe80000100800 */
[----:B------:R-:W-:Y:S01]  /*03b0*/  STL [R1+0x14c], RZ ;  /* 0x00014cff01007387 */ /* 0x000fe20000100800 */
[----:B------:R-:W-:-:S03]  /*03c0*/  IMAD.HI.U32 R7, R7, R8, RZ ;  /* 0x0000000807077227 */ /* 0x000fc600078e00ff */
[----:B------:R-:W-:Y:S01]  /*03d0*/  STL [R1+0x130], RZ ;  /* 0x000130ff01007387 */ /* 0x000fe20000100800 */
[----:B------:R-:W-:-:S03]  /*03e0*/  IMAD R4, R7, R4, R8 ;  /* 0x0000000407047224 */ /* 0x000fc600078e0208 */
[----:B------:R-:W-:Y:S02]  /*03f0*/  STL [R1+0x134], RZ ;  /* 0x000134ff01007387 */ /* 0x000fe40000100800 */
[----:B------:R-:W-:Y:S02]  /*0400*/  ISETP.GT.U32.AND P1, PT, R9, R4, PT ;  /* 0x000000040900720c */ /* 0x000fe40003f24070 */
[----:B------:R-:W-:Y:S04]  /*0410*/  STL [R1+0x138], RZ ;  /* 0x000138ff01007387 */ /* 0x000fe80000100800 */
[----:B------:R-:W-:Y:S04]  /*0420*/  STL [R1+0x13c], RZ ;  /* 0x00013cff01007387 */ /* 0x000fe80000100800 */
[----:B------:R-:W-:Y:S03]  /*0430*/  STL [R1+0x120], RZ ;  /* 0x000120ff01007387 */ /* 0x000fe60000100800 */
[----:B------:R-:W-:Y:S01]  /*0440*/  @!P1 IMAD.IADD R4, R4, 0x1, -R9 ;  /* 0x0000000104049824 */ /* 0x000fe200078e0a09 */
[----:B------:R-:W-:Y:S01]  /*0450*/  STL [R1+0x124], RZ ;  /* 0x000124ff01007387 */ /* 0x000fe20000100800 */
[----:B------:R-:W-:Y:S01]  /*0460*/  @!P1 VIADD R7, R7, 0x1 ;  /* 0x0000000107079836 */ /* 0x000fe20000000000 */
[----:B------:R-:W-:-:S02]  /*0470*/  ISETP.NE.AND P1, PT, R0, RZ, PT ;  /* 0x000000ff0000720c */ /* 0x000fc40003f25270 */
[----:B------:R-:W-:Y:S01]  /*0480*/  STL [R1+0x128], RZ ;  /* 0x000128ff01007387 */ /* 0x000fe20000100800 */
[----:B------:R-:W-:Y:S02]  /*0490*/  ISETP.GE.U32.AND P0, PT, R4, R9, PT ;  /* 0x000000090400720c */ /* 0x000fe40003f06070 */
[----:B------:R-:W-:Y:S01]  /*04a0*/  LOP3.LUT R4, R5, R0, RZ, 0x3c, !PT ;  /* 0x0000000005047212 */ /* 0x000fe200078e3cff */
[----:B------:R-:W-:Y:S03]  /*04b0*/  STL [R1+0x12c], RZ ;  /* 0x00012cff01007387 */ /* 0x000fe60000100800 */
[----:B------:R-:W-:Y:S01]  /*04c0*/  ISETP.GE.AND P2, PT, R4, RZ, PT ;  /* 0x000000ff0400720c */ /* 0x000fe20003f46270 */
[----:B------:R-:W-:Y:S01]  /*04d0*/  STL [R1+0x110], RZ ;  /* 0x000110ff01007387 */ /* 0x000fe20000100800 */
[----:B------:R-:W-:Y:S01]  /*04e0*/  VIADD R4, R2, 0xff ;  /* 0x000000ff02047836 */ /* 0x000fe20000000000 */
[----:B0-----:R-:W-:-:S02]  /*04f0*/  LOP3.LUT R2, R29, 0x3f, RZ, 0xc0, !PT ;  /* 0x0000003f1d027812 */ /* 0x001fc400078ec0ff */
[----:B------:R-:W-:Y:S02]  /*0500*/  STL [R1+0x114], RZ ;  /* 0x000114ff01007387 */ /* 0x000fe40000100800 */
[----:B------:R-:W-:Y:S02]  /*0510*/  @P0 VIADD R7, R7, 0x1 ;  /* 0x0000000107070836 */ /* 0x000fe40000000000 */
[----:B------:R-:W-:Y:S02]  /*0520*/  STL [R1+0x118], RZ ;  /* 0x000118ff01007387 */ /* 0x000fe40000100800 */
[----:B------:R-:W-:Y:S01]  /*0530*/  IMAD.MOV.U32 R6, RZ, RZ, R7 ;  /* 0x000000ffff067224 */ /* 0x000fe200078e0007 */
[----:B------:R-:W-:Y:S01]  /*0540*/  SHF.R.S32.HI R7, RZ, 0x1f, R4 ;  /* 0x0000001fff077819 */ /* 0x000fe20000011404 */
[----:B------:R-:W-:Y:S02]  /*0550*/  STL [R1+0x11c], RZ ;  /* 0x00011cff01007387 */ /* 0x000fe40000100800 */
[----:B------:R-:W-:Y:S01]  /*0560*/  @!P2 IMAD.MOV R6, RZ, RZ, -R6 ;  /* 0x000000ffff06a224 */ /* 0x000fe200078e0a06 */
[----:B------:R-:W-:Y:S01]  /*0570*/  @!P1 LOP3.LUT R6, RZ, R0, RZ, 0x33, !PT ;  /* 0x00000000ff069212 */ /* 0x000fe200078e33ff */
[----:B------:R-:W-:Y:S01]  /*0580*/  STL [R1+0x100], RZ ;  /* 0x000100ff01007387 */ /* 0x000fe20000100800 */
[----:B------:R-:W-:-:S03]  /*0590*/  LEA.HI R7, R7, R4, RZ, 0x8 ;  /* 0x0000000407077211 */ /* 0x000fc600078f40ff */
[----:B------:R-:W-:Y:S01]  /*05a0*/  STL [R1+0x104], RZ ;  /* 0x000104ff01007387 */ /* 0x000fe20000100800 */
[----:B------:R-:W-:Y:S02]  /*05b0*/  IMAD.SHL.U32 R28, R6, 0x8, RZ ;  /* 0x00000008061c7824 */ /* 0x000fe400078e00ff */
[----:B------:R-:W-:Y:S01]  /*05c0*/  IMAD.MOV R6, RZ, RZ, -R6 ;  /* 0x000000ffff067224 */ /* 0x000fe200078e0a06 */
[----:B------:R-:W-:Y:S02]  /*05d0*/  STL [R1+0x108], RZ ;  /* 0x000108ff01007387 */ /* 0x000fe40000100800 */
[----:B------:R-:W-:Y:S01]  /*05e0*/  LEA.HI.SX32 R4, R7, -R28, 0x18 ;  /* 0x8000001c07047211 */ /* 0x000fe200078fc2ff */
[----:B------:R-:W-:Y:S01]  /*05f0*/  IMAD R11, R0, R6, R5 ;  /* 0x00000006000b7224 */ /* 0x000fe200078e0205 */
[----:B------:R-:W-:Y:S01]  /*0600*/  STL [R1+0x10c], RZ ;  /* 0x00010cff01007387 */ /* 0x000fe20000100800 */
[----:B------:R-:W-:Y:S01]  /*0610*/  IMAD.MOV.U32 R6, RZ, RZ, RZ ;  /* 0x000000ffff067224 */ /* 0x000fe200078e00ff */
[----:B------:R-:W-:-:S02]  /*0620*/  VIMNMX R4, PT, PT, R4, 0x8, PT ;  /* 0x0000000804047848 */ /* 0x000fc40003fe0100 */
[----:B------:R-:W-:Y:S02]  /*0630*/  STL [R1+0xf0], RZ ;  /* 0x0000f0ff01007387 */ /* 0x000fe40000100800 */
[-C--:B------:R-:W-:Y:S02]  /*0640*/  IABS R10, R4.reuse ;  /* 0x00000004000a7213 */ /* 0x080fe40000000000 */
[----:B------:R-:W-:Y:S01]  /*0650*/  STL [R1+0xf4], RZ ;  /* 0x0000f4ff01007387 */ /* 0x000fe20000100800 */
[----:B------:R-:W-:Y:S01]  /*0660*/  IABS R0, R4 ;  /* 0x0000000400007213 */ /* 0x000fe20000000000 */
[----:B------:R-:W0:Y:S02]  /*0670*/  I2F.RP R8, R10 ;  /* 0x0000000a00087306 */ /* 0x000e240000209400 */
[----:B------:R-:W-:Y:S04]  /*0680*/  STL [R1+0xf8], RZ ;  /* 0x0000f8ff01007387 */ /* 0x000fe80000100800 */
[----:B------:R-:W-:Y:S04]  /*0690*/  STL [R1+0xfc], RZ ;  /* 0x0000fcff01007387 */ /* 0x000fe80000100800 */
[----:B------:R-:W-:Y:S04]  /*06a0*/  STL [R1+0xe0], RZ ;  /* 0x0000e0ff01007387 */ /* 0x000fe80000100800 */
[----:B------:R-:W-:Y:S01]  /*06b0*/  STL [R1+0xe4], RZ ;  /* 0x0000e4ff01007387 */ /* 0x000fe20000100800 */
[----:B0-----:R-:W0:Y:S03]  /*06c0*/  MUFU.RCP R8, R8 ;  /* 0x0000000800087308 */ /* 0x001e260000001000 */
[----:B------:R-:W-:Y:S04]  /*06d0*/  STL [R1+0xe8], RZ ;  /* 0x0000e8ff01007387 */ /* 0x000fe80000100800 */
[----:B------:R-:W-:Y:S04]  /*06e0*/  STL [R1+0xec], RZ ;  /* 0x0000ecff01007387 */ /* 0x000fe80000100800 */
[----:B------:R-:W-:Y:S04]  /*06f0*/  STL [R1+0xd0], RZ ;  /* 0x0000d0ff01007387 */ /* 0x000fe80000100800 */
[----:B------:R-:W-:Y:S01]  /*0700*/  STL [R1+0xd4], RZ ;  /* 0x0000d4ff01007387 */ /* 0x000fe20000100800 */
[----:B0-----:R-:W-:-:S03]  /*0710*/  VIADD R7, R8, 0xffffffe ;  /* 0x0ffffffe08077836 */ /* 0x001fc60000000000 */
[----:B------:R-:W-:Y:S04]  /*0720*/  STL [R1+0xd8], RZ ;  /* 0x0000d8ff01007387 */ /* 0x000fe80000100800 */
[----:B------:R-:W-:Y:S01]  /*0730*/  STL [R1+0xdc], RZ ;  /* 0x0000dcff01007387 */ /* 0x000fe20000100800 */
[----:B------:R-:W0:Y:S03]  /*0740*/  F2I.FTZ.U32.TRUNC.NTZ R7, R7 ;  /* 0x0000000700077305 */ /* 0x000e26000021f000 */
[----:B------:R-:W-:Y:S04]  /*0750*/  STL [R1+0xc0], RZ ;  /* 0x0000c0ff01007387 */ /* 0x000fe80000100800 */
[----:B------:R-:W-:Y:S04]  /*0760*/  STL [R1+0xc4], RZ ;  /* 0x0000c4ff01007387 */ /* 0x000fe80000100800 */
[----:B------:R-:W-:Y:S04]  /*0770*/  STL [R1+0xc8], RZ ;  /* 0x0000c8ff01007387 */ /* 0x000fe80000100800 */
[----:B------:R-:W-:Y:S01]  /*0780*/  STL [R1+0xcc], RZ ;  /* 0x0000ccff01007387 */ /* 0x000fe20000100800 */
[----:B0-----:R-:W-:-:S03]  /*0790*/  IMAD.MOV R9, RZ, RZ, -R7 ;  /* 0x000000ffff097224 */ /* 0x001fc600078e0a07 */
[----:B------:R-:W-:Y:S01]  /*07a0*/  STL [R1+0xb0], RZ ;  /* 0x0000b0ff01007387 */ /* 0x000fe20000100800 */
[----:B------:R-:W-:Y:S01]  /*07b0*/  IMAD.MOV.U32 R5, RZ, RZ, R9 ;  /* 0x000000ffff057224 */ /* 0x000fe200078e0009 */
[----:B------:R-:W-:Y:S02]  /*07c0*/  IABS R9, R11 ;  /* 0x0000000b00097213 */ /* 0x000fe40000000000 */
[----:B------:R-:W-:Y:S01]  /*07d0*/  STL [R1+0xb4], RZ ;  /* 0x0000b4ff01007387 */ /* 0x000fe20000100800 */
[----:B------:R-:W-:-:S03]  /*07e0*/  IMAD R5, R5, R10, RZ ;  /* 0x0000000a05057224 */ /* 0x000fc600078e02ff */
[----:B------:R-:W-:Y:S01]  /*07f0*/  STL [R1+0xb8], RZ ;  /* 0x0000b8ff01007387 */ /* 0x000fe20000100800 */
[----:B------:R-:W-:-:S03]  /*0800*/  IMAD.HI.U32 R6, R7, R5, R6 ;  /* 0x0000000507067227 */ /* 0x000fc600078e0006 */
[----:B------:R-:W-:Y:S01]  /*0810*/  STL [R1+0xbc], RZ ;  /* 0x0000bcff01007387 */ /* 0x000fe20000100800 */
[----:B------:R-:W-:Y:S02]  /*0820*/  IMAD.MOV R5, RZ, RZ, -R0 ;  /* 0x000000ffff057224 */ /* 0x000fe400078e0a00 */
[----:B------:R-:W-:Y:S01]  /*0830*/  IMAD.HI.U32 R0, R6, R9, RZ ;  /* 0x0000000906007227 */ /* 0x000fe200078e00ff */
[----:B------:R-:W-:Y:S01]  /*0840*/  STL [R1+0xa0], RZ ;  /* 0x0000a0ff01007387 */ /* 0x000fe20000100800 */
[----:B------:R-:W-:Y:S02]  /*0850*/  CS2R R6, SRZ ;  /* 0x0000000000067805 */ /* 0x000fe4000001ff00 */
[----:B------:R-:W-:Y:S01]  /*0860*/  IMAD R5, R0, R5, R9 ;  /* 0x0000000500057224 */ /* 0x000fe200078e0209 */
[----:B------:R-:W-:Y:S01]  /*0870*/  STL [R1+0xa4], RZ ;  /* 0x0000a4ff01007387 */ /* 0x000fe20000100800 */
[----:B------:R-:W-:-:S03]  /*0880*/  CS2R R8, SRZ ;  /* 0x0000000000087805 */ /* 0x000fc6000001ff00 */
[----:B------:R-:W-:Y:S01]  /*0890*/  STL [R1+0xa8], RZ ;  /* 0x0000a8ff01007387 */ /* 0x000fe20000100800 */
[----:B------:R-:W-:-:S03]  /*08a0*/  ISETP.GT.U32.AND P1, PT, R10, R5, PT ;  /* 0x000000050a00720c */ /* 0x000fc60003f24070 */
[----:B------:R-:W-:Y:S04]  /*08b0*/  STL [R1+0xac], RZ ;  /* 0x0000acff01007387 */ /* 0x000fe80000100800 */
[----:B------:R-:W-:Y:S04]  /*08c0*/  STL [R1+0x90], RZ ;  /* 0x000090ff01007387 */ /* 0x000fe80000100800 */
[----:B------:R-:W-:Y:S02]  /*08d0*/  STL [R1+0x94], RZ ;  /* 0x000094ff01007387 */ /* 0x000fe40000100800 */
[----:B------:R-:W-:-:S02]  /*08e0*/  @!P1 IMAD.IADD R5, R5, 0x1, -R10 ;  /* 0x0000000105059824 */ /* 0x000fc400078e0a0a */
[----:B------:R-:W-:Y:S01]  /*08f0*/  STL [R1+0x98], RZ ;  /* 0x000098ff01007387 */ /* 0x000fe20000100800 */
[----:B------:R-:W-:Y:S01]  /*0900*/  @!P1 VIADD R0, R0, 0x1 ;  /* 0x0000000100009836 */ /* 0x000fe20000000000 */
[----:B------:R-:W-:Y:S02]  /*0910*/  ISETP.NE.AND P1, PT, R4, RZ, PT ;  /* 0x000000ff0400720c */ /* 0x000fe40003f25270 */
[----:B------:R-:W-:Y:S01]  /*0920*/  STL [R1+0x9c], RZ ;  /* 0x00009cff01007387 */ /* 0x000fe20000100800 */
[----:B------:R-:W-:Y:S02]  /*0930*/  ISETP.GE.U32.AND P0, PT, R5, R10, PT ;  /* 0x0000000a0500720c */ /* 0x000fe40003f06070 */
[----:B------:R-:W-:Y:S01]  /*0940*/  LOP3.LUT R5, R11, R4, RZ, 0x3c, !PT ;  /* 0x000000040b057212 */ /* 0x000fe200078e3cff */
[----:B------:R-:W-:Y:S03]  /*0950*/  STL [R1+0x80], RZ ;  /* 0x000080ff01007387 */ /* 0x000fe60000100800 */
[----:B------:R-:W-:Y:S01]  /*0960*/  ISETP.GE.AND P2, PT, R5, RZ, PT ;  /* 0x000000ff0500720c */ /* 0x000fe20003f46270 */
[----:B------:R-:W-:Y:S04]  /*0970*/  STL [R1+0x84], RZ ;  /* 0x000084ff01007387 */ /* 0x000fe80000100800 */
[----:B------:R-:W-:Y:S02]  /*0980*/  STL [R1+0x88], RZ ;  /* 0x000088ff01007387 */ /* 0x000fe40000100800 */
[----:B------:R-:W-:-:S02]  /*0990*/  @P0 VIADD R0, R0, 0x1 ;  /* 0x0000000100000836 */ /* 0x000fc40000000000 */
[----:B------:R-:W-:Y:S04]  /*09a0*/  STL [R1+0x8c], RZ ;  /* 0x00008cff01007387 */ /* 0x000fe80000100800 */
[----:B------:R-:W-:Y:S01]  /*09b0*/  STL [R1+0x70], RZ ;  /* 0x000070ff01007387 */ /* 0x000fe20000100800 */
[----:B------:R-:W-:Y:S01]  /*09c0*/  @!P2 IMAD.MOV R0, RZ, RZ, -R0 ;  /* 0x000000ffff00a224 */ /* 0x000fe200078e0a00 */
[----:B------:R-:W-:Y:S02]  /*09d0*/  @!P1 LOP3.LUT R0, RZ, R4, RZ, 0x33, !PT ;  /* 0x00000004ff009212 */ /* 0x000fe400078e33ff */
[----:B------:R-:W-:Y:S03]  /*09e0*/  STL [R1+0x74], RZ ;  /* 0x000074ff01007387 */ /* 0x000fe60000100800 */
[----:B------:R-:W-:Y:S01]  /*09f0*/  IMAD.MOV R5, RZ, RZ, -R0 ;  /* 0x000000ffff057224 */ /* 0x000fe200078e0a00 */
[----:B------:R-:W-:Y:S01]  /*0a00*/  STL [R1+0x78], RZ ;  /* 0x000078ff01007387 */ /* 0x000fe20000100800 */
[----:B------:R-:W-:-:S02]  /*0a10*/  IMAD.SHL.U32 R0, R0, 0x80, RZ ;  /* 0x0000008000007824 */ /* 0x000fc400078e00ff */
[----:B------:R-:W-:Y:S01]  /*0a20*/  IMAD R5, R4, R5, R11 ;  /* 0x0000000504057224 */ /* 0x000fe200078e020b */
[----:B------:R-:W-:Y:S01]  /*0a30*/  STL [R1+0x7c], RZ ;  /* 0x00007cff01007387 */ /* 0x000fe20000100800 */
[C---:B------:R-:W-:Y:S01]  /*0a40*/  VIADD R3, R0.reuse, 0x1 ;  /* 0x0000000100037836 */ /* 0x040fe20000000000 */
[----:B------:R-:W-:Y:S01]  /*0a50*/  CS2R R10, SRZ ;  /* 0x00000000000a7805 */ /* 0x000fe2000001ff00 */
[----:B------:R-:W-:Y:S01]  /*0a60*/  VIADD R29, R0, 0x2 ;  /* 0x00000002001d7836 */ /* 0x000fe20000000000 */
[----:B------:R-:W-:Y:S01]  /*0a70*/  STL [R1+0x60], RZ ;  /* 0x000060ff01007387 */ /* 0x000fe20000100800 */
[----:B------:R-:W-:Y:S01]  /*0a80*/  IMAD.IADD R28, R28, 0x1, R5 ;  /* 0x000000011c1c7824 */ /* 0x000fe200078e0205 */
[----:B------:R-:W-:Y:S02]  /*0a90*/  CS2R R4, SRZ ;  /* 0x0000000000047805 */ /* 0x000fe4000001ff00 */
[----:B------:R-:W-:Y:S04]  /*0aa0*/  STL [R1+0x64], RZ ;  /* 0x000064ff01007387 */ /* 0x000fe80000100800 */
        /* <DEDUP_REMOVED lines=158> */
[----:B------:R-:W-:Y:S04]  /*1490*/  STL [R1+0xd14], R0 ;  /* 0x000d140001007387 */ /* 0x000fe80000100800 */
[----:B------:R0:W-:Y:S04]  /*14a0*/  STL [R1+0x590], R3 ;  /* 0x0005900301007387 */ /* 0x0001e80000100800 */
[----:B------:R1:W-:Y:S01]  /*14b0*/  STL [R1+0x58c], R29 ;  /* 0x00058c1d01007387 */ /* 0x0003e20000100800 */
[----:B0-----:R-:W-:-:S02]  /*14c0*/  VIADD R3, R0, 0x3 ;  /* 0x0000000300037836 */ /* 0x001fc40000000000 */
[----:B-1----:R-:W-:-:S03]  /*14d0*/  VIADD R29, R0, 0x4 ;  /* 0x00000004001d7836 */ /* 0x002fc60000000000 */
[----:B------:R0:W-:Y:S04]  /*14e0*/  STL [R1+0x588], R3 ;  /* 0x0005880301007387 */ /* 0x0001e80000100800 */
[----:B------:R1:W-:Y:S01]  /*14f0*/  STL [R1+0x584], R29 ;  /* 0x0005841d01007387 */ /* 0x0003e20000100800 */
[C---:B0-----:R-:W-:Y:S02]  /*1500*/  VIADD R3, R0.reuse, 0x5 ;  /* 0x0000000500037836 */ /* 0x041fe40000000000 */
        /* <DEDUP_REMOVED lines=29> */
[----:B------:R0:W-:Y:S01]  /*16e0*/  STL [R1+0x548], R3 ;  /* 0x0005480301007387 */ /* 0x0001e20000100800 */
[C---:B------:R-:W-:Y:S02]  /*16f0*/  VIADD R29, R0.reuse, 0x16 ;  /* 0x00000016001d7836 */ /* 0x040fe40000000000 */
[C---:B------:R-:W-:Y:S02]  /*1700*/  VIADD R29, R0.reuse, 0x18 ;  /* 0x00000018001d7836 */ /* 0x040fe40000000000 */
[C---:B------:R-:W-:Y:S02]  /*1710*/  VIADD R29, R0.reuse, 0x1a ;  /* 0x0000001a001d7836 */ /* 0x040fe40000000000 */
[----:B0-----:R-:W-:-:S03]  /*1720*/  VIADD R3, R0, 0x15 ;  /* 0x0000001500037836 */ /* 0x001fc60000000000 */
[----:B------:R0:W-:Y:S01]  /*1730*/  STL [R1+0x52c], R29 ;  /* 0x00052c1d01007387 */ /* 0x0001e20000100800 */
[C---:B------:R-:W-:Y:S02]  /*1740*/  VIADD R3, R0.reuse, 0x17 ;  /* 0x0000001700037836 */ /* 0x040fe40000000000 */
[C---:B------:R-:W-:Y:S02]  /*1750*/  VIADD R3, R0.reuse, 0x19 ;  /* 0x0000001900037836 */ /* 0x040fe40000000000 */
[C---:B------:R-:W-:Y:S02]  /*1760*/  VIADD R3, R0.reuse, 0x1b ;  /* 0x0000001b00037836 */ /* 0x040fe40000000000 */
[----:B0-----:R-:W-:-:S03]  /*1770*/  VIADD R29, R0, 0x1c ;  /* 0x0000001c001d7836 */ /* 0x001fc60000000000 */
        /* <DEDUP_REMOVED lines=106> */
[----:B0-----:R-:W-:-:S05]  /*1e20*/  VIADD R3, R0, 0x51 ;  /* 0x0000005100037836 */ /* 0x001fca0000000000 */
        /* <DEDUP_REMOVED lines=45> */
[----:B0-----:R-:W-:Y:S02]  /*2100*/  IMAD R3, R28, 0x100, R2 ;  /* 0x000001001c037824 */ /* 0x001fe400078e0202 */
[C---:B------:R-:W-:Y:S02]  /*2110*/  VIADD R28, R0.reuse, 0x6a ;  /* 0x0000006a001c7836 */ /* 0x040fe40000000000 */
[C---:B-1----:R-:W-:Y:S02]  /*2120*/  VIADD R29, R0.reuse, 0x69 ;  /* 0x00000069001d7836 */ /* 0x042fe40000000000 */
[----:B------:R-:W-:-:S03]  /*2130*/  VIADD R2, R0, 0x6b ;  /* 0x0000006b00027836 */ /* 0x000fc60000000000 */
[----:B------:R0:W-:Y:S04]  /*2140*/  STL [R1+0x210], R29 ;  /* 0x0002101d01007387 */ /* 0x0001e80000100800 */
[----:B------:R-:W-:Y:S04]  /*2150*/  STL [R1+0xd38], R3 ;  /* 0x000d380301007387 */ /* 0x000fe80000100800 */
[----:B------:R1:W-:Y:S01]  /*2160*/  STL [R1+0x20c], R28 ;  /* 0x00020c1c01007387 */ /* 0x0003e20000100800 */
[----:B0-----:R-:W-:-:S03]  /*2170*/  VIADD R29, R0, 0x6c ;  /* 0x0000006c001d7836 */ /* 0x001fc60000000000 */
[----:B------:R0:W-:Y:S04]  /*2180*/  STL [R1+0x208], R2 ;  /* 0x0002080201007387 */ /* 0x0001e80000100800 */
[----:B------:R2:W-:Y:S01]  /*2190*/  STL [R1+0x204], R29 ;  /* 0x0002041d01007387 */ /* 0x0005e20000100800 */
[C---:B-1----:R-:W-:Y:S02]  /*21a0*/  VIADD R28, R0.reuse, 0x6d ;  /* 0x0000006d001c7836 */ /* 0x042fe40000000000 */
[----:B0-----:R-:W-:-:S03]  /*21b0*/  VIADD R2, R0, 0x6e ;  /* 0x0000006e00027836 */ /* 0x001fc60000000000 */
[----:B------:R0:W-:Y:S01]  /*21c0*/  STL [R1+0x200], R28 ;  /* 0x0002001c01007387 */ /* 0x0001e20000100800 */
[----:B--2---:R-:W-:-:S03]  /*21d0*/  VIADD R29, R0, 0x6f ;  /* 0x0000006f001d7836 */ /* 0x004fc60000000000 */
[----:B------:R1:W-:Y:S04]  /*21e0*/  STL [R1+0x1fc], R2 ;  /* 0x0001fc0201007387 */ /* 0x0003e80000100800 */
[----:B------:R2:W-:Y:S01]  /*21f0*/  STL [R1+0x1f8], R29 ;  /* 0x0001f81d01007387 */ /* 0x0005e20000100800 */
[C---:B0-----:R-:W-:Y:S02]  /*2200*/  VIADD R28, R0.reuse, 0x70 ;  /* 0x00000070001c7836 */ /* 0x041fe40000000000 */
[----:B-1----:R-:W-:-:S03]  /*2210*/  VIADD R2, R0, 0x71 ;  /* 0x0000007100027836 */ /* 0x002fc60000000000 */
[----:B------:R0:W-:Y:S01]  /*2220*/  STL [R1+0x1f4], R28 ;  /* 0x0001f41c01007387 */ /* 0x0001e20000100800 */
[----:B--2---:R-:W-:-:S03]  /*2230*/  VIADD R29, R0, 0x72 ;  /* 0x00000072001d7836 */ /* 0x004fc60000000000 */
[----:B------:R1:W-:Y:S01]  /*2240*/  STL [R1+0x1f0], R2 ;  /* 0x0001f00201007387 */ /* 0x0003e20000100800 */
[C---:B------:R-:W-:Y:S02]  /*2250*/  VIADD R29, R0.reuse, 0x75 ;  /* 0x00000075001d7836 */ /* 0x040fe40000000000 */
[C---:B0-----:R-:W-:Y:S02]  /*2260*/  VIADD R28, R0.reuse, 0x73 ;  /* 0x00000073001c7836 */ /* 0x041fe40000000000 */
[C---:B------:R-:W-:Y:S02]  /*2270*/  VIADD R28, R0.reuse, 0x76 ;  /* 0x00000076001c7836 */ /* 0x040fe40000000000 */
[----:B-1----:R-:W-:-:S05]  /*2280*/  VIADD R2, R0, 0x74 ;  /* 0x0000007400027836 */ /* 0x002fca0000000000 */
[----:B------:R0:W-:Y:S04]  /*2290*/  STL [R1+0x1e4], R2 ;  /* 0x0001e40201007387 */ /* 0x0001e80000100800 */
[----:B------:R1:W-:Y:S04]  /*22a0*/  STL [R1+0x1e0], R29 ;  /* 0x0001e01d01007387 */ /* 0x0003e80000100800 */
[----:B------:R2:W-:Y:S01]  /*22b0*/  STL [R1+0x1dc], R28 ;  /* 0x0001dc1c01007387 */ /* 0x0005e20000100800 */
[C---:B0-----:R-:W-:Y:S02]  /*22c0*/  VIADD R2, R0.reuse, 0x77 ;  /* 0x0000007700027836 */ /* 0x041fe40000000000 */
[----:B-1----:R-:W-:-:S03]  /*22d0*/  VIADD R29, R0, 0x78 ;  /* 0x00000078001d7836 */ /* 0x002fc60000000000 */
        /* <DEDUP_REMOVED lines=11> */
[----:B------:R-:W-:Y:S02]  /*2390*/  VIADD R2, R3, 0x40 ;  /* 0x0000004003027836 */ /* 0x000fe40000000000 */
[----:B-1----:R-:W-:-:S03]  /*23a0*/  VIADD R29, R0, 0x7e ;  /* 0x0000007e001d7836 */ /* 0x002fc60000000000 */
[----:B------:R0:W-:Y:S01]  /*23b0*/  STL [R1+0xd44], R2 ;  /* 0x000d440201007387 */ /* 0x0001e20000100800 */
[----:B--2---:R-:W-:Y:S02]  /*23c0*/  VIADD R28, R0, 0x7f ;  /* 0x0000007f001c7836 */ /* 0x004fe40000000000 */
[C---:B0-----:R-:W-:Y:S02]  /*23d0*/  VIADD R2, R3.reuse, 0x80 ;  /* 0x0000008003027836 */ /* 0x041fe40000000000 */
[----:B------:R-:W-:-:S03]  /*23e0*/  VIADD R3, R3, 0xc0 ;  /* 0x000000c003037836 */ /* 0x000fc60000000000 */
[----:B------:R0:W-:Y:S04]  /*23f0*/  STL [R1+0xd40], R2 ;  /* 0x000d400201007387 */ /* 0x0001e80000100800 */
[----:B0-----:R0:W5:Y:S04]  /*2400*/  LDL.LU R2, [R1+0x1954] ;  /* 0x0019540001027983 */ /* 0x0011680000300800 */
[----:B------:R1:W-:Y:S04]  /*2410*/  STL [R1+0xd3c], R3 ;  /* 0x000d3c0301007387 */ /* 0x0003e80000100800 */
[----:B-1----:R0:W5:Y:S01]  /*2420*/  LDL.LU R3, [R1+0x1950] ;  /* 0x0019500001037983 */ /* 0x0021620000300800 */
[----:B----4-:R-:W-:Y:S05]  /*2430*/  BRA.U !UP0, `(.L_x_0) ;  /* 0x000004f108747547 */ /* 0x010fea000b800000 */
[----:B------:R-:W2:Y:S01]  /*2440*/  LDL R27, [R1+0xd38] ;  /* 0x000d3800011b7983 */ /* 0x000ea20000100800 */
[C---:B------:R-:W-:Y:S02]  /*2450*/  VIADD R26, R0.reuse, 0x18 ;  /* 0x00000018001a7836 */ /* 0x040fe40000000000 */
[C---:B------:R-:W-:Y:S01]  /*2460*/  VIADD R24, R0.reuse, 0x15 ;  /* 0x0000001500187836 */ /* 0x040fe20000000000 */
[----:B------:R-:W3:Y:S01]  /*2470*/  LDL R13, [R1+0xd40] ;  /* 0x000d4000010d7983 */ /* 0x000ee20000100800 */
[----:B------:R-:W-:-:S03]  /*2480*/  VIADD R23, R0, 0x17 ;  /* 0x0000001700177836 */ /* 0x000fc60000000000 */
[----:B------:R-:W4:Y:S01]  /*2490*/  LDL R12, [R1+0xd44] ;  /* 0x000d4400010c7983 */ /* 0x000f220000100800 */
[----:B-----5:R-:W-:Y:S01]  /*24a0*/  IABS R8, R2 ;  /* 0x0000000200087213 */ /* 0x020fe20000000000 */
[----:B------:R-:W-:Y:S02]  /*24b0*/  IMAD.MOV.U32 R22, RZ, RZ, R26 ;  /* 0x000000ffff167224 */ /* 0x000fe400078e001a */
[C---:B------:R-:W-:Y:S01]  /*24c0*/  VIADD R21, R0.reuse, 0x50 ;  /* 0x0000005000157836 */ /* 0x040fe20000000000 */
[----:B------:R1:W-:Y:S01]  /*24d0*/  STL [R1+0x1a58], R2 ;  /* 0x001a580201007387 */ /* 0x0003e20000100800 */
[----:B------:R-:W-:Y:S01]  /*24e0*/  VIADD R26, R0, 0x73 ;  /* 0x00000073001a7836 */ /* 0x000fe20000000000 */
[----:B------:R-:W0:Y:S01]  /*24f0*/  I2F.RP R5, R8 ;  /* 0x0000000800057306 */ /* 0x000e220000209400 */
[----:B------:R-:W-:Y:S01]  /*2500*/  IMAD.MOV.U32 R14, RZ, RZ, R0 ;  /* 0x000000ffff0e7224 */ /* 0x000fe200078e0000 */
[----:B------:R-:W-:Y:S01]  /*2510*/  ISETP.GE.AND P3, PT, R28, RZ, PT ;  /* 0x000000ff1c00720c */ /* 0x000fe20003f66270 */
[----:B------:R-:W-:Y:S01]  /*2520*/  IMAD.MOV.U32 R18, RZ, RZ, R26 ;  /* 0x000000ffff127224 */ /* 0x000fe200078e001a */
[----:B------:R-:W-:Y:S01]  /*2530*/  ISETP.GE.AND P0, PT, R29, RZ, PT ;  /* 0x000000ff1d00720c */ /* 0x000fe20003f06270 */
[----:B------:R-:W2:Y:S01]  /*2540*/  LDCU UR6, c[0x0][0x3ac] ;  /* 0x00007580ff0677ac */ /* 0x000ea20008000800 */
[----:B-1----:R-:W3:Y:S01]  /*2550*/  LDL R2, [R1+0xd3c] ;  /* 0x000d3c0001027983 */ /* 0x002ee20000100800 */
[----:B------:R-:W-:Y:S01]  /*2560*/  VIADD R26, R0, 0x19 ;  /* 0x00000019001a7836 */ /* 0x000fe20000000000 */
[----:B------:R-:W1:Y:S01]  /*2570*/  LDCU.128 UR12, c[0x0][0x380] ;  /* 0x00007000ff0c77ac */ /* 0x000e620008000c00 */
[----:B------:R-:W1:Y:S01]  /*2580*/  LDCU UR7, c[0x0][0x3a4] ;  /* 0x00007480ff0777ac */ /* 0x000e620008000800 */
[----:B0-----:R-:W0:Y:S01]  /*2590*/  MUFU.RCP R5, R5 ;  /* 0x0000000500057308 */ /* 0x001e220000001000 */
[----:B------:R-:W1:Y:S01]  /*25a0*/  LDCU UR10, c[0x0][0x3b0] ;  /* 0x00007600ff0a77ac */ /* 0x000e620008000800 */
[----:B0-----:R-:W-:-:S06]  /*25b0*/  VIADD R5, R5, 0xffffffe ;  /* 0x0ffffffe05057836 */ /* 0x001fcc0000000000 */
[----:B------:R-:W0:Y:S02]  /*25c0*/  F2I.FTZ.U32.TRUNC.NTZ R5, R5 ;  /* 0x0000000500057305 */ /* 0x000e24000021f000 */
[----:B0-----:R-:W-:-:S04]  /*25d0*/  IMAD.MOV R9, RZ, RZ, -R5 ;  /* 0x000000ffff097224 */ /* 0x001fc800078e0a05 */
[----:B------:R-:W-:Y:S01]  /*25e0*/  IMAD R9, R9, R8, RZ ;  /* 0x0000000809097224 */ /* 0x000fe200078e02ff */
[----:B------:R-:W-:Y:S01]  /*25f0*/  STL [R1+0x1a50], R3 ;  /* 0x001a500301007387 */ /* 0x000fe20000100800 */
[----:B------:R-:W-:Y:S02]  /*2600*/  IABS R10, R14 ;  /* 0x0000000e000a7213 */ /* 0x000fe40000000000 */
[----:B------:R-:W-:Y:S01]  /*2610*/  IABS R14, R28 ;  /* 0x0000001c000e7213 */ /* 0x000fe20000000000 */
[----:B--2---:R-:W-:Y:S02]  /*2620*/  IMAD.MOV.U32 R25, RZ, RZ, R27 ;  /* 0x000000ffff197224 */ /* 0x004fe400078e001b */
[----:B------:R-:W-:Y:S02]  /*2630*/  VIADD R27, R0, 0x64 ;  /* 0x00000064001b7836 */ /* 0x000fe40000000000 */
[----:B------:R-:W-:Y:S02]  /*2640*/  IMAD.MOV.U32 R15, RZ, RZ, R25 ;  /* 0x000000ffff0f7224 */ /* 0x000fe400078e0019 */
[----:B------:R-:W-:-:S02]  /*2650*/  IMAD.MOV.U32 R20, RZ, RZ, R27 ;  /* 0x000000ffff147224 */ /* 0x000fc400078e001b */
[C---:B------:R-:W-:Y:S02]  /*2660*/  VIADD R25, R0.reuse, 0x7d ;  /* 0x0000007d00197836 */ /* 0x040fe40000000000 */
[C---:B------:R-:W-:Y:S02]  /*2670*/  VIADD R27, R0.reuse, 0x72 ;  /* 0x00000072001b7836 */ /* 0x040fe40000000000 */
[----:B------:R-:W-:Y:S02]  /*2680*/  IMAD.MOV.U32 R16, RZ, RZ, R25 ;  /* 0x000000ffff107224 */ /* 0x000fe400078e0019 */
[----:B------:R-:W-:Y:S02]  /*2690*/  IMAD.MOV.U32 R19, RZ, RZ, R27 ;  /* 0x000000ffff137224 */ /* 0x000fe400078e001b */
[C---:B------:R-:W-:Y:S02]  /*26a0*/  VIADD R25, R0.reuse, 0x14 ;  /* 0x0000001400197836 */ /* 0x040fe40000000000 */
[----:B------:R-:W-:Y:S01]  /*26b0*/  VIADD R27, R0, 0x16 ;  /* 0x00000016001b7836 */ /* 0x000fe20000000000 */
[----:B------:R-:W-:-:S04]  /*26c0*/  IABS R0, R3 ;  /* 0x0000000300007213 */ /* 0x000fc80000000000 */
[----:B------:R-:W0:Y:S08]  /*26d0*/  I2F.RP R4, R0 ;  /* 0x0000000000047306 */ /* 0x000e300000209400 */
[----:B0-----:R-:W0:Y:S02]  /*26e0*/  MUFU.RCP R4, R4 ;  /* 0x0000000400047308 */ /* 0x001e240000001000 */
[----:B0-----:R-:W-:-:S06]  /*26f0*/  VIADD R4, R4, 0xffffffe ;  /* 0x0ffffffe04047836 */ /* 0x001fcc0000000000 */
[----:B------:R0:W2:Y:S01]  /*2700*/  F2I.FTZ.U32.TRUNC.NTZ R7, R4 ;  /* 0x0000000400077305 */ /* 0x0000a2000021f000 */
[----:B------:R-:W-:Y:S01]  /*2710*/  IABS R6, R15 ;  /* 0x0000000f00067213 */ /* 0x000fe20000000000 */
[----:B0-----:R-:W-:-:S04]  /*2720*/  IMAD.MOV.U32 R4, RZ, RZ, RZ ;  /* 0x000000ffff047224 */ /* 0x001fc800078e00ff */
[----:B------:R-:W-:-:S04]  /*2730*/  IMAD.HI.U32 R4, R5, R9, R4 ;  /* 0x0000000905047227 */ /* 0x000fc800078e0004 */
[----:B--2---:R-:W-:Y:S02]  /*2740*/  IMAD.MOV R17, RZ, RZ, -R7 ;  /* 0x000000ffff117224 */ /* 0x004fe400078e0a07 */
[----:B------:R-:W-:Y:S02]  /*2750*/  IMAD.MOV.U32 R5, RZ, RZ, R6 ;  /* 0x000000ffff057224 */ /* 0x000fe400078e0006 */
[----:B------:R-:W-:Y:S02]  /*2760*/  IMAD R17, R17, R0, RZ ;  /* 0x0000000011117224 */ /* 0x000fe400078e02ff */
[----:B------:R-:W-:-:S04]  /*2770*/  IMAD.MOV.U32 R6, RZ, RZ, RZ ;  /* 0x000000ffff067224 */ /* 0x000fc800078e00ff */
[----:B------:R-:W-:Y:S01]  /*2780*/  IMAD.HI.U32 R17, R7, R17, R6 ;  /* 0x0000001107117227 */ /* 0x000fe200078e0006 */
[----:B---3--:R-:W-:-:S03]  /*2790*/  IABS R7, R13 ;  /* 0x0000000d00077213 */ /* 0x008fc60000000000 */
[----:B------:R-:W-:-:S04]  /*27a0*/  IMAD.HI.U32 R13, R4, R5, RZ ;  /* 0x00000005040d7227 */ /* 0x000fc800078e00ff */
[----:B------:R-:W-:-:S04]  /*27b0*/  IMAD.MOV R13, RZ, RZ, -R13 ;  /* 0x000000ffff0d7224 */ /* 0x000fc800078e0a0d */
[----:B------:R-:W-:-:S05]  /*27c0*/  IMAD R5, R8, R13, R5 ;  /* 0x0000000d08057224 */ /* 0x000fca00078e0205 */
[----:B------:R-:W-:Y:S02]  /*27d0*/  ISETP.GT.U32.AND P1, PT, R8, R5, PT ;  /* 0x000000050800720c */ /* 0x000fe40003f24070 */
[----:B----4-:R-:W-:-:S05]  /*27e0*/  IABS R9, R12 ;  /* 0x0000000c00097213 */ /* 0x010fca0000000000 */
[----:B------:R-:W-:Y:S01]  /*27f0*/  IMAD.MOV.U32 R6, RZ, RZ, R9 ;  /* 0x000000ffff067224 */ /* 0x000fe200078e0009 */
[----:B------:R-:W-:-:S05]  /*2800*/  IABS R9, R2 ;  /* 0x0000000200097213 */ /* 0x000fca0000000000 */
[----:B------:R-:W-:Y:S02]  /*2810*/  @!P1 IMAD.IADD R5, R5, 0x1, -R8 ;  /* 0x0000000105059824 */ /* 0x000fe400078e0a08 */
[----:B------:R-:W-:-:S03]  /*2820*/  IMAD.HI.U32 R11, R4, R6, RZ ;  /* 0x00000006040b7227 */ /* 0x000fc600078e00ff */
[----:B------:R-:W-:Y:S01]  /*2830*/  ISETP.GT.U32.AND P5, PT, R8, R5, PT ;  /* 0x000000050800720c */ /* 0x000fe20003fa4070 */
[----:B------:R-:W-:-:S04]  /*2840*/  IMAD.HI.U32 R12, R4, R7, RZ ;  /* 0x00000007040c7227 */ /* 0x000fc800078e00ff */
[----:B------:R-:W-:Y:S01]  /*2850*/  IMAD.HI.U32 R4, R4, R9, RZ ;  /* 0x0000000904047227 */ /* 0x000fe200078e00ff */
[----:B------:R0:W-:Y:S03]  /*2860*/  STL [R1+0x1a5c], R2 ;  /* 0x001a5c0201007387 */ /* 0x0001e60000100800 */
[----:B------:R-:W-:Y:S01]  /*2870*/  IMAD.MOV R11, RZ, RZ, -R11 ;  /* 0x000000ffff0b7224 */ /* 0x000fe200078e0a0b */
[----:B------:R-:W-:Y:S01]  /*2880*/  ISETP.GE.AND P1, PT, R16, RZ, PT ;  /* 0x000000ff1000720c */ /* 0x000fe20003f26270 */
[----:B------:R-:W-:Y:S01]  /*2890*/  IMAD.MOV R4, RZ, RZ, -R4 ;  /* 0x000000ffff047224 */ /* 0x000fe200078e0a04 */
[----:B------:R-:W2:Y:S01]  /*28a0*/  LDL R28, [R1+0xd40] ;  /* 0x000d4000011c7983 */ /* 0x000ea20000100800 */
[C---:B------:R-:W-:Y:S01]  /*28b0*/  IMAD R6, R8.reuse, R11, R6 ;  /* 0x0000000b08067224 */ /* 0x040fe200078e0206 */
[----:B------:R-:W-:Y:S01]  /*28c0*/  IABS R11, R29 ;  /* 0x0000001d000b7213 */ /* 0x000fe20000000000 */
[----:B0-----:R-:W-:Y:S01]  /*28d0*/  IMAD.MOV.U32 R2, RZ, RZ, R15 ;  /* 0x000000ffff027224 */ /* 0x001fe200078e000f */
[----:B------:R-:W3:Y:S01]  /*28e0*/  LDL R29, [R1+0xd44] ;  /* 0x000d4400011d7983 */ /* 0x000ee20000100800 */
[----:B------:R-:W-:Y:S01]  /*28f0*/  IMAD R4, R8, R4, R9 ;  /* 0x0000000408047224 */ /* 0x000fe200078e0209 */
[----:B------:R-:W-:Y:S01]  /*2900*/  IABS R9, R16 ;  /* 0x0000001000097213 */ /* 0x000fe20000000000 */
[----:B------:R-:W-:-:S02]  /*2910*/  IMAD.MOV.U32 R3, RZ, RZ, R18 ;  /* 0x000000ffff037224 */ /* 0x000fc400078e0012 */
[----:B------:R-:W-:Y:S01]  /*2920*/  IMAD.MOV.U32 R16, RZ, RZ, R19 ;  /* 0x000000ffff107224 */ /* 0x000fe200078e0013 */
[----:B------:R-:W4:Y:S01]  /*2930*/  LDL.LU R18, [R1+0x158] ;  /* 0x0001580001127983 */ /* 0x000f220000300800 */
[----:B------:R-:W-:Y:S01]  /*2940*/  @!P5 IMAD.IADD R5, R5, 0x1, -R8 ;  /* 0x000000010505d824 */ /* 0x000fe200078e0a08 */
[----:B------:R-:W-:Y:S02]  /*2950*/  ISETP.GE.AND P5, PT, R2, RZ, PT ;  /* 0x000000ff0200720c */ /* 0x000fe40003fa6270 */
[----:B------:R-:W2:Y:S04]  /*2960*/  LDL.LU R19, [R1+0x15c] ;  /* 0x00015c0001137983 */ /* 0x000ea80000300800 */
[----:B------:R-:W2:Y:S01]  /*2970*/  LDL.LU R2, [R1+0x1a5c] ;  /* 0x001a5c0001027983 */ /* 0x000ea20000300800 */
[----:B------:R-:W-:-:S04]  /*2980*/  IMAD.HI.U32 R13, R17, R10, RZ ;  /* 0x0000000a110d7227 */ /* 0x000fc800078e00ff */
[----:B------:R-:W-:-:S04]  /*2990*/  IMAD.MOV R13, RZ, RZ, -R13 ;  /* 0x000000ffff0d7224 */ /* 0x000fc800078e0a0d */
[----:B------:R-:W-:Y:S02]  /*29a0*/  IMAD R10, R0, R13, R10 ;  /* 0x0000000d000a7224 */ /* 0x000fe400078e020a */
[----:B------:R-:W-:-:S04]  /*29b0*/  IMAD.HI.U32 R13, R17, R14, RZ ;  /* 0x0000000e110d7227 */ /* 0x000fc800078e00ff */
[----:B------:R-:W-:Y:S02]  /*29c0*/  IMAD.MOV R13, RZ, RZ, -R13 ;  /* 0x000000ffff0d7224 */ /* 0x000fe400078e0a0d */
[----:B------:R-:W-:Y:S02]  /*29d0*/  @!P5 IMAD.MOV R5, RZ, RZ, -R5 ;  /* 0x000000ffff05d224 */ /* 0x000fe400078e0a05 */
[----:B------:R-:W-:Y:S02]  /*29e0*/  IMAD R13, R0, R13, R14 ;  /* 0x0000000d000d7224 */ /* 0x000fe400078e020e */
[----:B------:R-:W3:Y:S01]  /*29f0*/  LDL R14, [R1+0x154] ;  /* 0x00015400010e7983 */ /* 0x000ee20000100800 */
[----:B------:R-:W-:Y:S01]  /*2a00*/  ISETP.GT.U32.AND P6, PT, R8, R6, PT ;  /* 0x000000060800720c */ /* 0x000fe20003fc4070 */
[----:B------:R-:W-:-:S04]  /*2a10*/  IMAD.MOV R12, RZ, RZ, -R12 ;  /* 0x000000ffff0c7224 */ /* 0x000fc800078e0a0c */
[----:B------:R-:W-:Y:S01]  /*2a20*/  IMAD R7, R8, R12, R7 ;  /* 0x0000000c08077224 */ /* 0x000fe200078e0207 */
[----:B--2---:R-:W-:Y:S02]  /*2a30*/  ISETP.GE.AND P5, PT, R2, RZ, PT ;  /* 0x000000ff0200720c */ /* 0x004fe40003fa6270 */
[----:B------:R-:W2:Y:S05]  /*2a40*/  LDL.LU R2, [R1+0x1a58] ;  /* 0x001a580001027983 */ /* 0x000eaa0000300800 */
[----:B------:R-:W-:Y:S01]  /*2a50*/  @!P6 IMAD.IADD R6, R6, 0x1, -R8 ;  /* 0x000000010606e824 */ /* 0x000fe200078e0a08 */
[----:B------:R-:W-:-:S04]  /*2a60*/  ISETP.GT.U32.AND P2, PT, R8, R7, PT ;  /* 0x000000070800720c */ /* 0x000fc80003f44070 */
[----:B------:R-:W-:Y:S01]  /*2a70*/  ISETP.GT.U32.AND P6, PT, R8, R6, PT ;  /* 0x000000060800720c */ /* 0x000fe20003fc4070 */
[----:B------:R-:W-:-:S08]  /*2a80*/  IMAD.HI.U32 R12, R17, R11, RZ ;  /* 0x0000000b110c7227 */ /* 0x000fd000078e00ff */
[----:B------:R-:W-:-:S04]  /*2a90*/  @!P2 IMAD.IADD R7, R7, 0x1, -R8 ;  /* 0x000000010707a824 */ /* 0x000fc800078e0a08 */
[----:B------:R-:W-:Y:S01]  /*2aa0*/  @!P6 IMAD.IADD R6, R6, 0x1, -R8 ;  /* 0x000000010606e824 */ /* 0x000fe200078e0a08 */
[----:B---3--:R-:W-:Y:S02]  /*2ab0*/  ISETP.GE.AND P6, PT, R29, RZ, PT ;  /* 0x000000ff1d00720c */ /* 0x008fe40003fc6270 */
[----:B------:R-:W-:Y:S01]  /*2ac0*/  ISETP.GT.U32.AND P2, PT, R8, R7, PT ;  /* 0x000000070800720c */ /* 0x000fe20003f44070 */
[----:B------:R-:W-:-:S04]  /*2ad0*/  IMAD.MOV R12, RZ, RZ, -R12 ;  /* 0x000000ffff0c7224 */ /* 0x000fc800078e0a0c */
[----:B------:R-:W-:Y:S01]  /*2ae0*/  IMAD R11, R0, R12, R11 ;  /* 0x0000000c000b7224 */ /* 0x000fe200078e020b */
[----:B------:R-:W-:-:S05]  /*2af0*/  IABS R12, R14 ;  /* 0x0000000e000c7213 */ /* 0x000fca0000000000 */
[----:B------:R-:W-:Y:S02]  /*2b00*/  @!P6 IMAD.MOV R6, RZ, RZ, -R6 ;  /* 0x000000ffff06e224 */ /* 0x000fe400078e0a06 */
[----:B------:R-:W-:Y:S01]  /*2b10*/  @!P2 IMAD.IADD R7, R7, 0x1, -R8 ;  /* 0x000000010707a824 */ /* 0x000fe200078e0a08 */
[----:B------:R-:W-:Y:S02]  /*2b20*/  ISETP.GE.AND P2, PT, R28, RZ, PT ;  /* 0x000000ff1c00720c */ /* 0x000fe40003f46270 */
[----:B------:R-:W3:Y:S04]  /*2b30*/  LDL.LU R28, [R1+0x1d0] ;  /* 0x0001d000011c7983 */ /* 0x000ee80000300800 */
[----:B------:R-:W3:Y:S01]  /*2b40*/  LDL.LU R29, [R1+0x1d4] ;  /* 0x0001d400011d7983 */ /* 0x000ee20000300800 */
[----:B------:R-:W-:-:S02]  /*2b50*/  ISETP.GT.U32.AND P4, PT, R8, R4, PT ;  /* 0x000000040800720c */ /* 0x000fc40003f84070 */
[----:B--2---:R-:W-:Y:S02]  /*2b60*/  ISETP.NE.AND P6, PT, R2, RZ, PT ;  /* 0x000000ff0200720c */ /* 0x004fe40003fc5270 */
[----:B------:R-:W-:-:S04]  /*2b70*/  LOP3.LUT R14, RZ, R2, RZ, 0x33, !PT ;  /* 0x00000002ff0e7212 */ /* 0x000fc800078e33ff */
[----:B------:R-:W-:-:S05]  /*2b80*/  SEL R5, R14, R5, !P6 ;  /* 0x000000050e057207 */ /* 0x000fca0007000000 */
[----:B------:R0:W-:Y:S04]  /*2b90*/  STL [R1+0x23c], R5 ;  /* 0x00023c0501007387 */ /* 0x0001e80000100800 */
[----:B0-----:R-:W2:Y:S01]  /*2ba0*/  LDL R5, [R1+0xd14] ;  /* 0x000d140001057983 */ /* 0x001ea20000100800 */
[----:B------:R-:W-:-:S05]  /*2bb0*/  @!P4 IMAD.IADD R4, R4, 0x1, -R8 ;  /* 0x000000010404c824 */ /* 0x000fca00078e0a08 */
[----:B------:R-:W-:Y:S01]  /*2bc0*/  ISETP.GT.U32.AND P4, PT, R8, R4, PT ;  /* 0x000000040800720c */ /* 0x000fe20003f84070 */
[----:B------:R-:W-:Y:S01]  /*2bd0*/  @!P2 IMAD.MOV R7, RZ, RZ, -R7 ;  /* 0x000000ffff07a224 */ /* 0x000fe200078e0a07 */
[----:B------:R-:W-:-:S11]  /*2be0*/  SEL R6, R14, R6, !P6 ;  /* 0x000000060e067207 */ /* 0x000fd60007000000 */
[----:B------:R-:W-:Y:S01]  /*2bf0*/  @!P4 IMAD.IADD R4, R4, 0x1, -R8 ;  /* 0x000000010404c824 */ /* 0x000fe200078e0a08 */
[----:B------:R-:W-:-:S03]  /*2c00*/  ISETP.GT.U32.AND P4, PT, R0, R10, PT ;  /* 0x0000000a0000720c */ /* 0x000fc60003f84070 */
[----:B------:R-:W-:Y:S01]  /*2c10*/  @!P5 IMAD.MOV R4, RZ, RZ, -R4 ;  /* 0x000000ffff04d224 */ /* 0x000fe200078e0a04 */
[----:B------:R0:W-:Y:S04]  /*2c20*/  STL [R1+0x238], R6 ;  /* 0x0002380601007387 */ /* 0x0001e80000100800 */
[C---:B------:R-:W-:Y:S02]  /*2c30*/  SEL R4, R14.reuse, R4, !P6 ;  /* 0x000000040e047207 */ /* 0x040fe40007000000 */
[----:B0-----:R-:W-:-:S03]  /*2c40*/  SEL R6, R14, R7, !P6 ;  /* 0x000000070e067207 */ /* 0x001fc60007000000 */
[----:B------:R-:W-:Y:S02]  /*2c50*/  @!P4 IMAD.IADD R10, R10, 0x1, -R0 ;  /* 0x000000010a0ac824 */ /* 0x000fe400078e0a00 */
[----:B------:R-:W-:Y:S03]  /*2c60*/  STL [R1+0x234], R6 ;  /* 0x0002340601007387 */ /* 0x000fe60000100800 */
[----:B------:R-:W-:Y:S01]  /*2c70*/  ISETP.GT.U32.AND P4, PT, R0, R10, PT ;  /* 0x0000000a0000720c */ /* 0x000fe20003f84070 */
[----:B------:R0:W-:Y:S01]  /*2c80*/  STL [R1+0x230], R4 ;  /* 0x0002300401007387 */ /* 0x0001e20000100800 */
[----:B------:R-:W-:-:S03]  /*2c90*/  IMAD.HI.U32 R15, R17, R9, RZ ;  /* 0x00000009110f7227 */ /* 0x000fc600078e00ff */
[----:B------:R-:W3:Y:S01]  /*2ca0*/  LDL.LU R7, [R1+0x154] ;  /* 0x0001540001077983 */ /* 0x000ee20000300800 */
[C---:B------:R-:W-:Y:S01]  /*2cb0*/  ISETP.GT.U32.AND P2, PT, R0.reuse, R13, PT ;  /* 0x0000000d0000720c */ /* 0x040fe20003f44070 */
[----:B------:R-:W-:Y:S01]  /*2cc0*/  IMAD.MOV R15, RZ, RZ, -R15 ;  /* 0x000000ffff0f7224 */ /* 0x000fe200078e0a0f */
[----:B----4-:R-:W-:Y:S01]  /*2cd0*/  IABS R8, R18 ;  /* 0x0000001200087213 */ /* 0x010fe20000000000 */
[----:B------:R-:W4:Y:S02]  /*2ce0*/  LDL.LU R14, [R1+0x1d8] ;  /* 0x0001d800010e7983 */ /* 0x000f240000300800 */
[----:B------:R-:W-:Y:S02]  /*2cf0*/  IMAD R9, R0, R15, R9 ;  /* 0x0000000f00097224 */ /* 0x000fe400078e0209 */
[----:B------:R-:W-:-:S03]  /*2d00*/  @!P4 IMAD.IADD R10, R10, 0x1, -R0 ;  /* 0x000000010a0ac824 */ /* 0x000fc600078e0a00 */
[----:B------:R-:W-:-:S03]  /*2d10*/  ISETP.GT.U32.AND P4, PT, R0, R9, PT ;  /* 0x000000090000720c */ /* 0x000fc60003f84070 */
[----:B------:R-:W-:-:S05]  /*2d20*/  @!P2 IMAD.IADD R13, R13, 0x1, -R0 ;  /* 0x000000010d0da824 */ /* 0x000fca00078e0a00 */
[----:B------:R-:W-:Y:S01]  /*2d30*/  ISETP.GT.U32.AND P2, PT, R0, R13, PT ;  /* 0x0000000d0000720c */ /* 0x000fe20003f44070 */
[----:B0-----:R-:W-:-:S04]  /*2d40*/  IMAD.HI.U32 R4, R17, R8, RZ ;  /* 0x0000000811047227 */ /* 0x001fc800078e00ff */
[----:B------:R-:W-:Y:S02]  /*2d50*/  @!P4 IMAD.IADD R9, R9, 0x1, -R0 ;  /* 0x000000010909c824 */ /* 0x000fe400078e0a00 */
[----:B------:R-:W-:-:S03]  /*2d60*/  IMAD.MOV R4, RZ, RZ, -R4 ;  /* 0x000000ffff047224 */ /* 0x000fc600078e0a04 */
[----:B------:R-:W-:-:S03]  /*2d70*/  ISETP.GT.U32.AND P4, PT, R0, R9, PT ;  /* 0x000000090000720c */ /* 0x000fc60003f84070 */
[----:B------:R-:W-:Y:S02]  /*2d80*/  @!P2 IMAD.IADD R13, R13, 0x1, -R0 ;  /* 0x000000010d0da824 */ /* 0x000fe400078e0a00 */
[----:B------:R-:W-:Y:S02]  /*2d90*/  IMAD.MOV.U32 R6, RZ, RZ, R10 ;  /* 0x000000ffff067224 */ /* 0x000fe400078e000a */
[----:B------:R-:W-:Y:S02]  /*2da0*/  IMAD R4, R0, R4, R8 ;  /* 0x0000000400047224 */ /* 0x000fe400078e0208 */
[----:B------:R-:W-:-:S04]  /*2db0*/  IMAD.MOV.U32 R8, RZ, RZ, R13 ;  /* 0x000000ffff087224 */ /* 0x000fc800078e000d */
[----:B------:R-:W-:Y:S02]  /*2dc0*/  @!P3 IMAD.MOV R8, RZ, RZ, -R8 ;  /* 0x000000ffff08b224 */ /* 0x000fe400078e0a08 */
[----:B------:R-:W-:Y:S01]  /*2dd0*/  @!P4 IMAD.IADD R9, R9, 0x1, -R0 ;  /* 0x000000010909c824 */ /* 0x000fe200078e0a00 */
[----:B------:R-:W-:Y:S02]  /*2de0*/  ISETP.GE.AND P4, PT, R18, RZ, PT ;  /* 0x000000ff1200720c */ /* 0x000fe40003f86270 */
[----:B------:R-:W-:Y:S02]  /*2df0*/  ISETP.GT.U32.AND P2, PT, R0, R4, PT ;  /* 0x000000040000720c */ /* 0x000fe40003f44070 */
[----:B------:R-:W-:-:S11]  /*2e00*/  IABS R2, R19 ;  /* 0x0000001300027213 */ /* 0x000fd60000000000 */
[----:B------:R-:W-:Y:S01]  /*2e10*/  @!P2 IMAD.IADD R4, R4, 0x1, -R0 ;  /* 0x000000010404a824 */ /* 0x000fe200078e0a00 */
[----:B------:R-:W-:Y:S02]  /*2e20*/  ISETP.GE.AND P2, PT, R19, RZ, PT ;  /* 0x000000ff1300720c */ /* 0x000fe40003f46270 */
[----:B--2---:R-:W-:-:S13]  /*2e30*/  ISETP.GE.AND P6, PT, R5, RZ, PT ;  /* 0x000000ff0500720c */ /* 0x004fda0003fc6270 */
[----:B------:R-:W-:-:S05]  /*2e40*/  @!P6 IMAD.MOV R6, RZ, RZ, -R6 ;  /* 0x000000ffff06e224 */ /* 0x000fca00078e0a06 */
[----:B------:R3:W-:Y:S04]  /*2e50*/  STL [R1+0x144], R6 ;  /* 0x0001440601007387 */ /* 0x0007e80000100800 */
[----:B------:R0:W-:Y:S04]  /*2e60*/  STL [R1+0x14], R8 ;  /* 0x0000140801007387 */ /* 0x0001e80000100800 */
[----:B------:R-:W2:Y:S04]  /*2e70*/  LDL.LU R18, [R1+0x1dc] ;  /* 0x0001dc0001127983 */ /* 0x000ea80000300800 */
[----:B------:R-:W4:Y:S01]  /*2e80*/  LDL.LU R19, [R1+0x1e0] ;  /* 0x0001e00001137983 */ /* 0x000f220000300800 */
[----:B------:R-:W-:Y:S01]  /*2e90*/  IMAD.HI.U32 R15, R17, R12, RZ ;  /* 0x0000000c110f7227 */ /* 0x000fe200078e00ff */
[----:B------:R-:W-:-:S03]  /*2ea0*/  ISETP.GT.U32.AND P5, PT, R0, R11, PT ;  /* 0x0000000b0000720c */ /* 0x000fc60003fa4070 */
[----:B------:R-:W-:-:S04]  /*2eb0*/  IMAD.MOV R15, RZ, RZ, -R15 ;  /* 0x000000ffff0f7224 */ /* 0x000fc800078e0a0f */
[----:B------:R-:W-:-:S05]  /*2ec0*/  IMAD R12, R0, R15, R12 ;  /* 0x0000000f000c7224 */ /* 0x000fca00078e020c */
[----:B------:R-:W-:Y:S01]  /*2ed0*/  ISETP.GT.U32.AND P6, PT, R0, R12, PT ;  /* 0x0000000c0000720c */ /* 0x000fe20003fc4070 */
[----:B------:R-:W-:-:S05]  /*2ee0*/  @!P5 IMAD.IADD R11, R11, 0x1, -R0 ;  /* 0x000000010b0bd824 */ /* 0x000fca00078e0a00 */
[----:B------:R-:W-:-:S07]  /*2ef0*/  ISETP.GT.U32.AND P5, PT, R0, R11, PT ;  /* 0x0000000b0000720c */ /* 0x000fce0003fa4070 */
[----:B------:R-:W-:Y:S01]  /*2f00*/  @!P6 IMAD.IADD R12, R12, 0x1, -R0 ;  /* 0x000000010c0ce824 */ /* 0x000fe200078e0a00 */
[----:B---3--:R-:W-:Y:S01]  /*2f10*/  IABS R6, R29 ;  /* 0x0000001d00067213 */ /* 0x008fe20000000000 */
[----:B------:R-:W-:-:S03]  /*2f20*/  IMAD.HI.U32 R5, R17, R2, RZ ;  /* 0x0000000211057227 */ /* 0x000fc600078e00ff */
[----:B------:R-:W-:Y:S01]  /*2f30*/  ISETP.GT.U32.AND P3, PT, R0, R12, PT ;  /* 0x0000000c0000720c */ /* 0x000fe20003f64070 */
[----:B------:R-:W-:Y:S02]  /*2f40*/  @!P5 IMAD.IADD R11, R11, 0x1, -R0 ;  /* 0x000000010b0bd824 */ /* 0x000fe400078e0a00 */
[----:B0-----:R-:W-:Y:S01]  /*2f50*/  IMAD.HI.U32 R8, R17, R6, RZ ;  /* 0x0000000611087227 */ /* 0x001fe200078e00ff */
[----:B------:R-:W-:-:S03]  /*2f60*/  ISETP.GE.AND P6, PT, R7, RZ, PT ;  /* 0x000000ff0700720c */ /* 0x000fc60003fc6270 */
[----:B------:R-:W-:Y:S02]  /*2f70*/  IMAD.MOV R5, RZ, RZ, -R5 ;  /* 0x000000ffff057224 */ /* 0x000fe400078e0a05 */
[----:B------:R-:W-:Y:S02]  /*2f80*/  IMAD.MOV.U32 R10, RZ, RZ, R11 ;  /* 0x000000ffff0a7224 */ /* 0x000fe400078e000b */
[----:B------:R-:W-:Y:S02]  /*2f90*/  IMAD.MOV R8, RZ, RZ, -R8 ;  /* 0x000000ffff087224 */ /* 0x000fe400078e0a08 */
[C---:B------:R-:W-:Y:S02]  /*2fa0*/  IMAD R2, R0.reuse, R5, R2 ;  /* 0x0000000500027224 */ /* 0x040fe400078e0202 */
[----:B------:R-:W-:Y:S01]  /*2fb0*/  @!P0 IMAD.MOV R10, RZ, RZ, -R10 ;  /* 0x000000ffff0a8224 */ /* 0x000fe200078e0a0a */
[----:B------:R-:W-:Y:S01]  /*2fc0*/  ISETP.GT.U32.AND P0, PT, R0, R4, PT ;  /* 0x000000040000720c */ /* 0x000fe20003f04070 */
[----:B------:R-:W-:-:S02]  /*2fd0*/  @!P3 IMAD.IADD R12, R12, 0x1, -R0 ;  /* 0x000000010c0cb824 */ /* 0x000fc400078e0a00 */
[C---:B------:R-:W-:Y:S01]  /*2fe0*/  IMAD R6, R0.reuse, R8, R6 ;  /* 0x0000000800067224 */ /* 0x040fe200078e0206 */
[----:B------:R-:W-:Y:S01]  /*2ff0*/  ISETP.GT.U32.AND P5, PT, R0, R2, PT ;  /* 0x000000020000720c */ /* 0x000fe20003fa4070 */
[----:B------:R-:W-:Y:S01]  /*3000*/  IMAD.MOV.U32 R8, RZ, RZ, R9 ;  /* 0x000000ffff087224 */ /* 0x000fe200078e0009 */
[----:B------:R0:W-:Y:S03]  /*3010*/  STL [R1+0x140], R10 ;  /* 0x0001400a01007387 */ /* 0x0001e60000100800 */
[----:B------:R-:W-:Y:S01]  /*3020*/  @!P1 IMAD.MOV R8, RZ, RZ, -R8 ;  /* 0x000000ffff089224 */ /* 0x000fe200078e0a08 */
[----:B------:R-:W-:Y:S01]  /*3030*/  IABS R5, R28 ;  /* 0x0000001c00057213 */ /* 0x000fe20000000000 */
[----:B0-----:R-:W-:Y:S01]  /*3040*/  IMAD.MOV.U32 R10, RZ, RZ, R12 ;  /* 0x000000ffff0a7224 */ /* 0x001fe200078e000c */
[----:B------:R-:W-:-:S03]  /*3050*/  ISETP.GE.AND P1, PT, R28, RZ, PT ;  /* 0x000000ff1c00720c */ /* 0x000fc60003f26270 */
[----:B------:R-:W-:Y:S01]  /*3060*/  @!P6 IMAD.MOV R10, RZ, RZ, -R10 ;  /* 0x000000ffff0ae224 */ /* 0x000fe200078e0a0a */
[----:B------:R2:W-:Y:S01]  /*3070*/  STL [R1+0x13c], R8 ;  /* 0x00013c0801007387 */ /* 0x0005e20000100800 */
[----:B------:R-:W-:Y:S02]  /*3080*/  IMAD.MOV.U32 R28, RZ, RZ, R16 ;  /* 0x000000ffff1c7224 */ /* 0x000fe400078e0010 */
[----:B------:R-:W-:Y:S01]  /*3090*/  @!P0 IMAD.IADD R4, R4, 0x1, -R0 ;  /* 0x0000000104048824 */ /* 0x000fe200078e0a00 */
[----:B------:R-:W3:Y:S01]  /*30a0*/  LDL.LU R16, [R1+0x1f0] ;  /* 0x0001f00001107983 */ /* 0x000ee20000300800 */
[----:B------:R-:W-:-:S03]  /*30b0*/  ISETP.GE.AND P0, PT, R29, RZ, PT ;  /* 0x000000ff1d00720c */ /* 0x000fc60003f06270 */
[----:B------:R4:W-:Y:S01]  /*30c0*/  STL [R1+0x28], R10 ;  /* 0x0000280a01007387 */ /* 0x0009e20000100800 */
[----:B------:R-:W-:-:S03]  /*30d0*/  IMAD.HI.U32 R7, R17, R5, RZ ;  /* 0x0000000511077227 */ /* 0x000fc600078e00ff */
[----:B------:R-:W3:Y:S01]  /*30e0*/  LDL.LU R29, [R1+0x1e4] ;  /* 0x0001e400011d7983 */ /* 0x000ee20000300800 */
[----:B------:R-:W-:Y:S02]  /*30f0*/  @!P5 IMAD.IADD R2, R2, 0x1, -R0 ;  /* 0x000000010202d824 */ /* 0x000fe400078e0a00 */
[----:B------:R-:W-:-:S03]  /*3100*/  IMAD.MOV R7, RZ, RZ, -R7 ;  /* 0x000000ffff077224 */ /* 0x000fc600078e0a07 */
[C---:B------:R-:W-:Y:S01]  /*3110*/  ISETP.GT.U32.AND P5, PT, R0.reuse, R2, PT ;  /* 0x000000020000720c */ /* 0x040fe20003fa4070 */
[C---:B------:R-:W-:Y:S01]  /*3120*/  IMAD R5, R0.reuse, R7, R5 ;  /* 0x0000000700057224 */ /* 0x040fe200078e0205 */
[----:B------:R-:W-:-:S04]  /*3130*/  ISETP.GT.U32.AND P6, PT, R0, R6, PT ;  /* 0x000000060000720c */ /* 0x000fc80003fc4070 */
[----:B------:R-:W-:Y:S01]  /*3140*/  ISETP.GT.U32.AND P3, PT, R0, R5, PT ;  /* 0x000000050000720c */ /* 0x000fe20003f64070 */
[----:B------:R-:W-:-:S06]  /*3150*/  @!P4 IMAD.MOV R4, RZ, RZ, -R4 ;  /* 0x000000ffff04c224 */ /* 0x000fcc00078e0a04 */
[----:B------:R-:W-:-:S04]  /*3160*/  @!P5 IMAD.IADD R2, R2, 0x1, -R0 ;  /* 0x000000010202d824 */ /* 0x000fc800078e0a00 */
[----:B------:R-:W-:Y:S01]  /*3170*/  @!P2 IMAD.MOV R2, RZ, RZ, -R2 ;  /* 0x000000ffff02a224 */ /* 0x000fe200078e0a02 */
[----:B------:R-:W-:Y:S01]  /*3180*/  STL [R1+0x30], R4 ;  /* 0x0000300401007387 */ /* 0x000fe20000100800 */
[--C-:B------:R-:W-:Y:S02]  /*3190*/  @!P3 IMAD.IADD R5, R5, 0x1, -R0.reuse ;  /* 0x000000010505b824 */ /* 0x100fe400078e0a00 */
[----:B------:R-:W-:Y:S01]  /*31a0*/  @!P6 IMAD.IADD R6, R6, 0x1, -R0 ;  /* 0x000000010606e824 */ /* 0x000fe200078e0a00 */
[----:B------:R-:W-:Y:S04]  /*31b0*/  STL [R1+0x40], R2 ;  /* 0x0000400201007387 */ /* 0x000fe80000100800 */
[C---:B------:R-:W-:Y:S02]  /*31c0*/  ISETP.GT.U32.AND P4, PT, R0.reuse, R6, PT ;  /* 0x000000060000720c */ /* 0x040fe40003f84070 */
[----:B------:R-:W-:-:S11]  /*31d0*/  ISETP.GT.U32.AND P6, PT, R0, R5, PT ;  /* 0x000000050000720c */ /* 0x000fd60003fc4070 */
[--C-:B------:R-:W-:Y:S02]  /*31e0*/  @!P4 IMAD.IADD R6, R6, 0x1, -R0.reuse ;  /* 0x000000010606c824 */ /* 0x100fe400078e0a00 */
[----:B------:R-:W-:-:S04]  /*31f0*/  @!P6 IMAD.IADD R5, R5, 0x1, -R0 ;  /* 0x000000010505e824 */ /* 0x000fc800078e0a00 */
[----:B------:R-:W-:Y:S01]  /*3200*/  @!P1 IMAD.MOV R5, RZ, RZ, -R5 ;  /* 0x000000ffff059224 */ /* 0x000fe200078e0a05 */
[----:B--2---:R-:W-:Y:S02]  /*3210*/  IABS R8, R18 ;  /* 0x0000001200087213 */ /* 0x004fe40000000000 */
[----:B------:R-:W-:Y:S02]  /*3220*/  ISETP.GE.AND P3, PT, R18, RZ, PT ;  /* 0x000000ff1200720c */ /* 0x000fe40003f66270 */
[----:B------:R-:W2:Y:S01]  /*3230*/  LDL.LU R18, [R1+0x1f4] ;  /* 0x0001f40001127983 */ /* 0x000ea20000300800 */
[----:B----4-:R-:W-:Y:S02]  /*3240*/  IABS R10, R19 ;  /* 0x00000013000a7213 */ /* 0x010fe40000000000 */
[----:B------:R-:W-:Y:S01]  /*3250*/  ISETP.GE.AND P2, PT, R19, RZ, PT ;  /* 0x000000ff1300720c */ /* 0x000fe20003f46270 */
[----:B------:R-:W-:-:S04]  /*3260*/  IMAD.MOV.U32 R19, RZ, RZ, R6 ;  /* 0x000000ffff137224 */ /* 0x000fc800078e0006 */
[----:B------:R-:W-:Y:S01]  /*3270*/  @!P0 IMAD.MOV R19, RZ, RZ, -R19 ;  /* 0x000000ffff138224 */ /* 0x000fe200078e0a13 */
[----:B------:R-:W-:Y:S04]  /*3280*/  STL [R1+0x5c], R5 ;  /* 0x00005c0501007387 */ /* 0x000fe80000100800 */
[----:B------:R0:W-:Y:S04]  /*3290*/  STL [R1+0x6c], R19 ;  /* 0x00006c1301007387 */ /* 0x0001e80000100800 */
[----:B0-----:R-:W4:Y:S01]  /*32a0*/  LDL.LU R19, [R1+0x1f8] ;  /* 0x0001f80001137983 */ /* 0x001f220000300800 */
[----:B------:R-:W-:Y:S01]  /*32b0*/  IABS R7, R14 ;  /* 0x0000000e00077213 */ /* 0x000fe20000000000 */
[----:B------:R-:W-:-:S04]  /*32c0*/  IMAD.HI.U32 R11, R17, R8, RZ ;  /* 0x00000008110b7227 */ /* 0x000fc800078e00ff */
[----:B------:R-:W-:-:S04]  /*32d0*/  IMAD.HI.U32 R9, R17, R7, RZ ;  /* 0x0000000711097227 */ /* 0x000fc800078e00ff */
[----:B------:R-:W-:Y:S02]  /*32e0*/  IMAD.MOV R9, RZ, RZ, -R9 ;  /* 0x000000ffff097224 */ /* 0x000fe400078e0a09 */
[----:B------:R-:W-:Y:S02]  /*32f0*/  IMAD.MOV R11, RZ, RZ, -R11 ;  /* 0x000000ffff0b7224 */ /* 0x000fe400078e0a0b */
[C---:B------:R-:W-:Y:S02]  /*3300*/  IMAD R2, R0.reuse, R9, R7 ;  /* 0x0000000900027224 */ /* 0x040fe400078e0207 */
[----:B------:R-:W-:Y:S02]  /*3310*/  IMAD.MOV.U32 R7, RZ, RZ, R10 ;  /* 0x000000ffff077224 */ /* 0x000fe400078e000a */
[C---:B------:R-:W-:Y:S01]  /*3320*/  IMAD R4, R0.reuse, R11, R8 ;  /* 0x0000000b00047224 */ /* 0x040fe200078e0208 */
[----:B------:R-:W-:Y:S01]  /*3330*/  ISETP.GT.U32.AND P6, PT, R0, R2, PT ;  /* 0x000000020000720c */ /* 0x000fe20003fc4070 */
[----:B------:R-:W-:-:S03]  /*3340*/  IMAD.HI.U32 R12, R17, R7, RZ ;  /* 0x00000007110c7227 */ /* 0x000fc600078e00ff */
[----:B------:R-:W-:Y:S01]  /*3350*/  ISETP.GT.U32.AND P4, PT, R0, R4, PT ;  /* 0x000000040000720c */ /* 0x000fe20003f84070 */
[----:B------:R-:W-:-:S04]  /*3360*/  IMAD.MOV R12, RZ, RZ, -R12 ;  /* 0x000000ffff0c7224 */ /* 0x000fc800078e0a0c */
[----:B------:R-:W-:-:S04]  /*3370*/  IMAD R7, R0, R12, R7 ;  /* 0x0000000c00077224 */ /* 0x000fc800078e0207 */
[--C-:B------:R-:W-:Y:S01]  /*3380*/  @!P6 IMAD.IADD R2, R2, 0x1, -R0.reuse ;  /* 0x000000010202e824 */ /* 0x100fe200078e0a00 */
[----:B------:R-:W-:Y:S02]  /*3390*/  ISETP.GT.U32.AND P6, PT, R0, R7, PT ;  /* 0x000000070000720c */ /* 0x000fe40003fc4070 */
[----:B------:R-:W-:Y:S01]  /*33a0*/  IABS R9, R3 ;  /* 0x0000000300097213 */ /* 0x000fe20000000000 */
[----:B------:R-:W-:Y:S01]  /*33b0*/  @!P4 IMAD.IADD R4, R4, 0x1, -R0 ;  /* 0x000000010404c824 */ /* 0x000fe200078e0a00 */
[C---:B------:R-:W-:Y:S02]  /*33c0*/  ISETP.GT.U32.AND P4, PT, R0.reuse, R2, PT ;  /* 0x000000020000720c */ /* 0x040fe40003f84070 */
[----:B------:R-:W-:Y:S01]  /*33d0*/  IABS R10, R28 ;  /* 0x0000001c000a7213 */ /* 0x000fe20000000000 */
[C---:B------:R-:W-:Y:S01]  /*33e0*/  IMAD.HI.U32 R13, R17.reuse, R9, RZ ;  /* 0x00000009110d7227 */ /* 0x040fe200078e00ff */
[----:B------:R-:W-:Y:S02]  /*33f0*/  ISETP.GT.U32.AND P1, PT, R0, R4, PT ;  /* 0x000000040000720c */ /* 0x000fe40003f24070 */
[----:B------:R-:W-:Y:S01]  /*3400*/  ISETP.GE.AND P5, PT, R14, RZ, PT ;  /* 0x000000ff0e00720c */ /* 0x000fe20003fa6270 */
[----:B------:R-:W-:-:S04]  /*3410*/  IMAD.HI.U32 R14, R17, R10, RZ ;  /* 0x0000000a110e7227 */ /* 0x000fc800078e00ff */
[----:B------:R-:W-:Y:S02]  /*3420*/  IMAD.MOV R13, RZ, RZ, -R13 ;  /* 0x000000ffff0d7224 */ /* 0x000fe400078e0a0d */
[----:B------:R-:W-:Y:S01]  /*3430*/  @!P6 IMAD.IADD R7, R7, 0x1, -R0 ;  /* 0x000000010707e824 */ /* 0x000fe200078e0a00 */
[----:B---3--:R-:W-:-:S05]  /*3440*/  IABS R8, R29 ;  /* 0x0000001d00087213 */ /* 0x008fca0000000000 */
[----:B------:R-:W-:Y:S01]  /*3450*/  IMAD.HI.U32 R12, R17, R8, RZ ;  /* 0x00000008110c7227 */ /* 0x000fe200078e00ff */
[----:B------:R-:W-:-:S03]  /*3460*/  IABS R11, R16 ;  /* 0x00000010000b7213 */ /* 0x000fc60000000000 */
[----:B------:R-:W-:Y:S02]  /*3470*/  IMAD.MOV R12, RZ, RZ, -R12 ;  /* 0x000000ffff0c7224 */ /* 0x000fe400078e0a0c */
[----:B------:R-:W-:Y:S02]  /*3480*/  IMAD.MOV R14, RZ, RZ, -R14 ;  /* 0x000000ffff0e7224 */ /* 0x000fe400078e0a0e */
[----:B------:R-:W-:Y:S02]  /*3490*/  IMAD R9, R0, R13, R9 ;  /* 0x0000000d00097224 */ /* 0x000fe400078e0209 */
[----:B------:R-:W-:Y:S01]  /*34a0*/  @!P4 IMAD.IADD R2, R2, 0x1, -R0 ;  /* 0x000000010202c824 */ /* 0x000fe200078e0a00 */
[C---:B------:R-:W-:Y:S01]  /*34b0*/  ISETP.GT.U32.AND P6, PT, R0.reuse, R7, PT ;  /* 0x000000070000720c */ /* 0x040fe20003fc4070 */
[----:B------:R-:W-:Y:S02]  /*34c0*/  IMAD R8, R0, R12, R8 ;  /* 0x0000000c00087224 */ /* 0x000fe400078e0208 */
[----:B------:R-:W-:-:S04]  /*34d0*/  IMAD.HI.U32 R15, R17, R11, RZ ;  /* 0x0000000b110f7227 */ /* 0x000fc800078e00ff */
[----:B------:R-:W-:Y:S02]  /*34e0*/  IMAD.MOV.U32 R12, RZ, RZ, R3 ;  /* 0x000000ffff0c7224 */ /* 0x000fe400078e0003 */
[----:B------:R-:W-:Y:S02]  /*34f0*/  IMAD R10, R0, R14, R10 ;  /* 0x0000000e000a7224 */ /* 0x000fe400078e020a */
[----:B------:R-:W-:Y:S01]  /*3500*/  @!P1 IMAD.IADD R4, R4, 0x1, -R0 ;  /* 0x0000000104049824 */ /* 0x000fe200078e0a00 */
[C---:B------:R-:W-:Y:S01]  /*3510*/  ISETP.GT.U32.AND P1, PT, R0.reuse, R9, PT ;  /* 0x000000090000720c */ /* 0x040fe20003f24070 */
[----:B------:R-:W-:Y:S02]  /*3520*/  IMAD.MOV.U32 R3, RZ, RZ, R2 ;  /* 0x000000ffff037224 */ /* 0x000fe400078e0002 */
[----:B------:R-:W-:Y:S02]  /*3530*/  IMAD.MOV R15, RZ, RZ, -R15 ;  /* 0x000000ffff0f7224 */ /* 0x000fe400078e0a0f */
[----:B------:R-:W-:Y:S01]  /*3540*/  @!P5 IMAD.MOV R3, RZ, RZ, -R3 ;  /* 0x000000ffff03d224 */ /* 0x000fe200078e0a03 */
[C---:B------:R-:W-:Y:S01]  /*3550*/  ISETP.GT.U32.AND P5, PT, R0.reuse, R10, PT ;  /* 0x0000000a0000720c */ /* 0x040fe20003fa4070 */
[C---:B------:R-:W-:Y:S01]  /*3560*/  IMAD R11, R0.reuse, R15, R11 ;  /* 0x0000000f000b7224 */ /* 0x040fe200078e020b */
[----:B------:R-:W-:Y:S01]  /*3570*/  ISETP.GT.U32.AND P4, PT, R0, R8, PT ;  /* 0x000000080000720c */ /* 0x000fe20003f84070 */
[----:B------:R-:W-:-:S03]  /*3580*/  @!P6 IMAD.IADD R7, R7, 0x1, -R0 ;  /* 0x000000010707e824 */ /* 0x000fc600078e0a00 */
[----:B------:R-:W-:Y:S01]  /*3590*/  ISETP.GT.U32.AND P6, PT, R0, R11, PT ;  /* 0x0000000b0000720c */ /* 0x000fe20003fc4070 */
[----:B------:R-:W-:Y:S02]  /*35a0*/  @!P1 IMAD.IADD R9, R9, 0x1, -R0 ;  /* 0x0000000109099824 */ /* 0x000fe400078e0a00 */
[----:B------:R-:W-:-:S04]  /*35b0*/  IMAD.MOV.U32 R6, RZ, RZ, R28 ;  /* 0x000000ffff067224 */ /* 0x000fc800078e001c */
[--C-:B------:R-:W-:Y:S01]  /*35c0*/  @!P5 IMAD.IADD R10, R10, 0x1, -R0.reuse ;  /* 0x000000010a0ad824 */ /* 0x100fe200078e0a00 */
[----:B------:R-:W-:Y:S01]  /*35d0*/  ISETP.GT.U32.AND P5, PT, R0, R9, PT ;  /* 0x000000090000720c */ /* 0x000fe20003fa4070 */
[--C-:B------:R-:W-:Y:S01]  /*35e0*/  @!P4 IMAD.IADD R8, R8, 0x1, -R0.reuse ;  /* 0x000000010808c824 */ /* 0x100fe200078e0a00 */
[----:B------:R-:W-:Y:S01]  /*35f0*/  ISETP.GE.AND P4, PT, R6, RZ, PT ;  /* 0x000000ff0600720c */ /* 0x000fe20003f86270 */
[----:B------:R-:W-:Y:S01]  /*3600*/  @!P2 IMAD.MOV R7, RZ, RZ, -R7 ;  /* 0x000000ffff07a224 */ /* 0x000fe200078e0a07 */
[----:B------:R-:W-:Y:S01]  /*3610*/  ISETP.GE.AND P0, PT, R29, RZ, PT ;  /* 0x000000ff1d00720c */ /* 0x000fe20003f06270 */
[--C-:B------:R-:W-:Y:S01]  /*3620*/  @!P6 IMAD.IADD R11, R11, 0x1, -R0.reuse ;  /* 0x000000010b0be824 */ /* 0x100fe200078e0a00 */
[C---:B------:R-:W-:Y:S01]  /*3630*/  ISETP.GT.U32.AND P1, PT, R0.reuse, R8, PT ;  /* 0x000000080000720c */ /* 0x040fe20003f24070 */
[----:B------:R-:W3:Y:S03]  /*3640*/  LDL.LU R28, [R1+0x1fc] ;  /* 0x0001fc00011c7983 */ /* 0x000ee60000300800 */
[----:B------:R-:W-:Y:S01]  /*3650*/  ISETP.GT.U32.AND P2, PT, R0, R11, PT ;  /* 0x0000000b0000720c */ /* 0x000fe20003f44070 */
[----:B------:R0:W-:Y:S02]  /*3660*/  STL [R1+0x84], R3 ;  /* 0x0000840301007387 */ /* 0x0001e40000100800 */
[----:B------:R-:W-:-:S02]  /*3670*/  @!P5 IMAD.IADD R9, R9, 0x1, -R0 ;  /* 0x000000010909d824 */ /* 0x000fc400078e0a00 */
[----:B------:R-:W-:Y:S01]  /*3680*/  IMAD.MOV.U32 R13, RZ, RZ, R4 ;  /* 0x000000ffff0d7224 */ /* 0x000fe200078e0004 */
[----:B0-----:R-:W3:Y:S03]  /*3690*/  LDL.LU R3, [R1+0x200] ;  /* 0x0002000001037983 */ /* 0x001ee60000300800 */
[----:B------:R-:W-:Y:S02]  /*36a0*/  @!P3 IMAD.MOV R13, RZ, RZ, -R13 ;  /* 0x000000ffff0db224 */ /* 0x000fe400078e0a0d */
[--C-:B------:R-:W-:Y:S01]  /*36b0*/  @!P1 IMAD.IADD R8, R8, 0x1, -R0.reuse ;  /* 0x0000000108089824 */ /* 0x100fe200078e0a00 */
[----:B------:R-:W3:Y:S01]  /*36c0*/  LDL.LU R29, [R1+0x204] ;  /* 0x00020400011d7983 */ /* 0x000ee20000300800 */
[----:B------:R-:W-:Y:S02]  /*36d0*/  @!P2 IMAD.IADD R11, R11, 0x1, -R0 ;  /* 0x000000010b0ba824 */ /* 0x000fe400078e0a00 */
[----:B------:R-:W-:Y:S01]  /*36e0*/  @!P0 IMAD.MOV R8, RZ, RZ, -R8 ;  /* 0x000000ffff088224 */ /* 0x000fe200078e0a08 */
[----:B------:R-:W-:Y:S01]  /*36f0*/  STL [R1+0x8c], R13 ;  /* 0x00008c0d01007387 */ /* 0x000fe20000100800 */
[----:B------:R-:W-:-:S03]  /*3700*/  ISETP.GE.AND P1, PT, R16, RZ, PT ;  /* 0x000000ff1000720c */ /* 0x000fc60003f26270 */
[----:B------:R-:W-:Y:S01]  /*3710*/  STL [R1+0xa8], R7 ;  /* 0x0000a80701007387 */ /* 0x000fe20000100800 */
[----:B--2---:R-:W-:-:S05]  /*3720*/  IABS R5, R18 ;  /* 0x0000001200057213 */ /* 0x004fca0000000000 */
[----:B------:R-:W-:-:S04]  /*3730*/  IMAD.HI.U32 R2, R17, R5, RZ ;  /* 0x0000000511027227 */ /* 0x000fc800078e00ff */
[----:B------:R-:W-:-:S04]  /*3740*/  IMAD.MOV R6, RZ, RZ, -R2 ;  /* 0x000000ffff067224 */ /* 0x000fc800078e0a02 */
[----:B------:R-:W-:-:S05]  /*3750*/  IMAD R5, R0, R6, R5 ;  /* 0x0000000600057224 */ /* 0x000fca00078e0205 */
[----:B------:R-:W-:Y:S02]  /*3760*/  ISETP.GT.U32.AND P5, PT, R0, R5, PT ;  /* 0x000000050000720c */ /* 0x000fe40003fa4070 */
[----:B------:R-:W-:Y:S02]  /*3770*/  ISETP.GE.AND P2, PT, R18, RZ, PT ;  /* 0x000000ff1200720c */ /* 0x000fe40003f46270 */
[----:B------:R-:W2:Y:S01]  /*3780*/  LDL.LU R18, [R1+0x208] ;  /* 0x0002080001127983 */ /* 0x000ea20000300800 */
[----:B----4-:R-:W-:-:S03]  /*3790*/  IABS R4, R19 ;  /* 0x0000001300047213 */ /* 0x010fc60000000000 */
[----:B------:R-:W4:Y:S04]  /*37a0*/  LDL.LU R16, [R1+0x210] ;  /* 0x0002100001107983 */ /* 0x000f280000300800 */
[----:B------:R0:W-:Y:S01]  /*37b0*/  STL [R1+0xb0], R8 ;  /* 0x0000b00801007387 */ /* 0x0001e20000100800 */
[----:B------:R-:W-:Y:S01]  /*37c0*/  @!P5 IMAD.IADD R5, R5, 0x1, -R0 ;  /* 0x000000010505d824 */ /* 0x000fe200078e0a00 */
[----:B------:R-:W-:Y:S02]  /*37d0*/  ISETP.GE.AND P5, PT, R19, RZ, PT ;  /* 0x000000ff1300720c */ /* 0x000fe40003fa6270 */
[----:B------:R-:W4:Y:S01]  /*37e0*/  LDL.LU R19, [R1+0x20c] ;  /* 0x00020c0001137983 */ /* 0x000f220000300800 */
[----:B------:R-:W-:Y:S01]  /*37f0*/  IMAD.MOV.U32 R2, RZ, RZ, R4 ;  /* 0x000000ffff027224 */ /* 0x000fe200078e0004 */
[----:B------:R-:W-:-:S03]  /*3800*/  ISETP.GT.U32.AND P6, PT, R0, R10, PT ;  /* 0x0000000a0000720c */ /* 0x000fc60003fc4070 */
[----:B------:R-:W-:-:S04]  /*3810*/  IMAD.HI.U32 R6, R17, R2, RZ ;  /* 0x0000000211067227 */ /* 0x000fc800078e00ff */
[----:B------:R-:W-:-:S04]  /*3820*/  IMAD.MOV R6, RZ, RZ, -R6 ;  /* 0x000000ffff067224 */ /* 0x000fc800078e0a06 */
[----:B------:R-:W-:Y:S02]  /*3830*/  IMAD R2, R0, R6, R2 ;  /* 0x0000000600027224 */ /* 0x000fe400078e0202 */
[----:B------:R-:W-:-:S03]  /*3840*/  @!P6 IMAD.IADD R10, R10, 0x1, -R0 ;  /* 0x000000010a0ae824 */ /* 0x000fc600078e0a00 */
[----:B------:R-:W-:Y:S02]  /*3850*/  ISETP.GT.U32.AND P6, PT, R0, R2, PT ;  /* 0x000000020000720c */ /* 0x000fe40003fc4070 */
[----:B------:R-:W-:Y:S02]  /*3860*/  ISETP.GE.AND P3, PT, R12, RZ, PT ;  /* 0x000000ff0c00720c */ /* 0x000fe40003f66270 */
[----:B------:R-:W-:-:S09]  /*3870*/  ISETP.GT.U32.AND P0, PT, R0, R5, PT ;  /* 0x000000050000720c */ /* 0x000fd20003f04070 */
[----:B------:R-:W-:-:S05]  /*3880*/  @!P6 IMAD.IADD R2, R2, 0x1, -R0 ;  /* 0x000000010202e824 */ /* 0x000fca00078e0a00 */
[----:B------:R-:W-:Y:S01]  /*3890*/  ISETP.GT.U32.AND P6, PT, R0, R2, PT ;  /* 0x000000020000720c */ /* 0x000fe20003fc4070 */
[----:B0-----:R-:W-:Y:S02]  /*38a0*/  IMAD.MOV.U32 R8, RZ, RZ, R11 ;  /* 0x000000ffff087224 */ /* 0x001fe400078e000b */
[----:B------:R-:W-:Y:S02]  /*38b0*/  @!P3 IMAD.MOV R9, RZ, RZ, -R9 ;  /* 0x000000ffff09b224 */ /* 0x000fe400078e0a09 */
[----:B------:R-:W-:Y:S02]  /*38c0*/  @!P4 IMAD.MOV R10, RZ, RZ, -R10 ;  /* 0x000000ffff0ac224 */ /* 0x000fe400078e0a0a */
[----:B------:R-:W-:Y:S01]  /*38d0*/  @!P1 IMAD.MOV R8, RZ, RZ, -R8 ;  /* 0x000000ffff089224 */ /* 0x000fe200078e0a08 */
[----:B------:R-:W-:Y:S01]  /*38e0*/  STL [R1+0xc4], R9 ;  /* 0x0000c40901007387 */ /* 0x000fe20000100800 */
[----:B------:R-:W-:-:S03]  /*38f0*/  @!P0 IMAD.IADD R5, R5, 0x1, -R0 ;  /* 0x0000000105058824 */ /* 0x000fc600078e0a00 */
[----:B------:R-:W-:Y:S01]  /*3900*/  STL [R1+0xd4], R10 ;  /* 0x0000d40a01007387 */ /* 0x000fe20000100800 */
[----:B------:R-:W-:-:S03]  /*3910*/  @!P6 IMAD.IADD R2, R2, 0x1, -R0 ;  /* 0x000000010202e824 */ /* 0x000fc600078e0a00 */
[----:B------:R0:W-:Y:S01]  /*3920*/  STL [R1+0xe8], R8 ;  /* 0x0000e80801007387 */ /* 0x0001e20000100800 */
[----:B------:R-:W-:Y:S02]  /*3930*/  @!P2 IMAD.MOV R5, RZ, RZ, -R5 ;  /* 0x000000ffff05a224 */ /* 0x000fe400078e0a05 */
[----:B0-----:R-:W-:-:S04]  /*3940*/  IMAD.MOV.U32 R8, RZ, RZ, R2 ;  /* 0x000000ffff087224 */ /* 0x001fc800078e0002 */
[----:B------:R-:W-:Y:S01]  /*3950*/  @!P5 IMAD.MOV R8, RZ, RZ, -R8 ;  /* 0x000000ffff08d224 */ /* 0x000fe200078e0a08 */
[----:B---3--:R-:W-:Y:S02]  /*3960*/  IABS R4, R28 ;  /* 0x0000001c00047213 */ /* 0x008fe40000000000 */
[----:B------:R-:W-:Y:S02]  /*3970*/  ISETP.GE.AND P4, PT, R28, RZ, PT ;  /* 0x000000ff1c00720c */ /* 0x000fe40003f86270 */
[----:B------:R-:W3:Y:S01]  /*3980*/  LDL R28, [R1+0x214] ;  /* 0x00021400011c7983 */ /* 0x000ee20000100800 */
[----:B------:R-:W-:Y:S02]  /*3990*/  IABS R12, R3 ;  /* 0x00000003000c7213 */ /* 0x000fe40000000000 */
[----:B------:R-:W-:Y:S02]  /*39a0*/  ISETP.GE.AND P1, PT, R3, RZ, PT ;  /* 0x000000ff0300720c */ /* 0x000fe40003f26270 */
[----:B------:R-:W3:Y:S01]  /*39b0*/  LDL R3, [R1+0x218] ;  /* 0x0002180001037983 */ /* 0x000ee20000100800 */
[----:B------:R-:W-:-:S04]  /*39c0*/  IMAD.HI.U32 R13, R17, R12, RZ ;  /* 0x0000000c110d7227 */ /* 0x000fc800078e00ff */
[----:B------:R-:W-:Y:S01]  /*39d0*/  IMAD.MOV R13, RZ, RZ, -R13 ;  /* 0x000000ffff0d7224 */ /* 0x000fe200078e0a0d */
[----:B------:R-:W-:Y:S03]  /*39e0*/  STL [R1+0x100], R5 ;  /* 0x0001000501007387 */ /* 0x000fe60000100800 */
[----:B------:R-:W-:Y:S01]  /*39f0*/  IMAD R12, R0, R13, R12 ;  /* 0x0000000d000c7224 */ /* 0x000fe200078e020c */
[----:B------:R0:W-:Y:S01]  /*3a00*/  STL [R1+0x130], R8 ;  /* 0x0001300801007387 */ /* 0x0001e20000100800 */
[----:B------:R-:W-:Y:S02]  /*3a10*/  IABS R6, R29 ;  /* 0x0000001d00067213 */ /* 0x000fe40000000000 */
[----:B------:R-:W-:Y:S02]  /*3a20*/  ISETP.GE.AND P0, PT, R29, RZ, PT ;  /* 0x000000ff1d00720c */ /* 0x000fe40003f06270 */
[----:B--2---:R-:W-:-:S02]  /*3a30*/  ISETP.GE.AND P2, PT, R18, RZ, PT ;  /* 0x000000ff1200720c */ /* 0x004fc40003f46270 */
[----:B------:R-:W-:Y:S02]  /*3a40*/  IABS R14, R18 ;  /* 0x00000012000e7213 */ /* 0x000fe40000000000 */
[----:B------:R-:W2:Y:S01]  /*3a50*/  LDL.LU R18, [R1+0x21c] ;  /* 0x00021c0001127983 */ /* 0x000ea20000300800 */
[----:B----4-:R-:W-:Y:S02]  /*3a60*/  ISETP.GE.AND P5, PT, R19, RZ, PT ;  /* 0x000000ff1300720c */ /* 0x010fe40003fa6270 */
[----:B------:R-:W-:Y:S02]  /*3a70*/  IABS R13, R19 ;  /* 0x00000013000d7213 */ /* 0x000fe40000000000 */
[----:B------:R-:W4:Y:S04]  /*3a80*/  LDL.LU R19, [R1+0x220] ;  /* 0x0002200001137983 */ /* 0x000f280000300800 */
[----:B------:R-:W2:Y:S01]  /*3a90*/  LDL.LU R29, [R1+0x228] ;  /* 0x00022800011d7983 */ /* 0x000ea20000300800 */
[----:B------:R-:W-:-:S04]  /*3aa0*/  IMAD.HI.U32 R7, R17, R4, RZ ;  /* 0x0000000411077227 */ /* 0x000fc800078e00ff */
[----:B------:R-:W-:-:S04]  /*3ab0*/  IMAD.MOV R7, RZ, RZ, -R7 ;  /* 0x000000ffff077224 */ /* 0x000fc800078e0a07 */
[C---:B------:R-:W-:Y:S01]  /*3ac0*/  IMAD R4, R0.reuse, R7, R4 ;  /* 0x0000000700047224 */ /* 0x040fe200078e0204 */
[----:B------:R-:W-:-:S04]  /*3ad0*/  ISETP.GT.U32.AND P6, PT, R0, R12, PT ;  /* 0x0000000c0000720c */ /* 0x000fc80003fc4070 */
[----:B------:R-:W-:Y:S01]  /*3ae0*/  ISETP.GT.U32.AND P3, PT, R0, R4, PT ;  /* 0x000000040000720c */ /* 0x000fe20003f64070 */
[----:B------:R-:W-:-:S08]  /*3af0*/  IMAD.HI.U32 R7, R17, R6, RZ ;  /* 0x0000000611077227 */ /* 0x000fd000078e00ff */
[----:B------:R-:W-:-:S04]  /*3b00*/  @!P6 IMAD.IADD R12, R12, 0x1, -R0 ;  /* 0x000000010c0ce824 */ /* 0x000fc800078e0a00 */
[----:B------:R-:W-:Y:S01]  /*3b10*/  @!P3 IMAD.IADD R4, R4, 0x1, -R0 ;  /* 0x000000010404b824 */ /* 0x000fe200078e0a00 */
[----:B------:R-:W-:-:S04]  /*3b20*/  ISETP.GT.U32.AND P6, PT, R0, R12, PT ;  /* 0x0000000c0000720c */ /* 0x000fc80003fc4070 */
[----:B------:R-:W-:Y:S01]  /*3b30*/  ISETP.GT.U32.AND P3, PT, R0, R4, PT ;  /* 0x000000040000720c */ /* 0x000fe20003f64070 */
[----:B------:R-:W-:Y:S02]  /*3b40*/  IMAD.MOV R7, RZ, RZ, -R7 ;  /* 0x000000ffff077224 */ /* 0x000fe400078e0a07 */
[----:B------:R-:W-:-:S04]  /*3b50*/  IMAD.HI.U32 R2, R17, R14, RZ ;  /* 0x0000000e11027227 */ /* 0x000fc800078e00ff */
[----:B------:R-:W-:Y:S02]  /*3b60*/  IMAD R7, R0, R7, R6 ;  /* 0x0000000700077224 */ /* 0x000fe400078e0206 */
[----:B------:R-:W-:Y:S01]  /*3b70*/  IMAD.MOV R2, RZ, RZ, -R2 ;  /* 0x000000ffff027224 */ /* 0x000fe200078e0a02 */
[----:B------:R-:W-:-:S03]  /*3b80*/  IABS R11, R16 ;  /* 0x00000010000b7213 */ /* 0x000fc60000000000 */
[----:B------:R-:W-:Y:S01]  /*3b90*/  @!P3 IMAD.IADD R4, R4, 0x1, -R0 ;  /* 0x000000010404b824 */ /* 0x000fe200078e0a00 */
[C---:B------:R-:W-:Y:S01]  /*3ba0*/  ISETP.GT.U32.AND P3, PT, R0.reuse, R7, PT ;  /* 0x000000070000720c */ /* 0x040fe20003f64070 */
[----:B------:R-:W-:Y:S02]  /*3bb0*/  IMAD R14, R0, R2, R14 ;  /* 0x00000002000e7224 */ /* 0x000fe400078e020e */
[----:B------:R-:W-:-:S03]  /*3bc0*/  @!P6 IMAD.IADD R12, R12, 0x1, -R0 ;  /* 0x000000010c0ce824 */ /* 0x000fc600078e0a00 */
[----:B------:R-:W-:Y:S01]  /*3bd0*/  ISETP.GT.U32.AND P6, PT, R0, R14, PT ;  /* 0x0000000e0000720c */ /* 0x000fe20003fc4070 */
[----:B------:R-:W-:-:S04]  /*3be0*/  IMAD.HI.U32 R6, R17, R11, RZ ;  /* 0x0000000b11067227 */ /* 0x000fc800078e00ff */
[----:B0-----:R-:W-:-:S04]  /*3bf0*/  IMAD.HI.U32 R8, R17, R13, RZ ;  /* 0x0000000d11087227 */ /* 0x001fc800078e00ff */
[----:B------:R-:W-:Y:S02]  /*3c00*/  IMAD.MOV R6, RZ, RZ, -R6 ;  /* 0x000000ffff067224 */ /* 0x000fe400078e0a06 */
[----:B------:R-:W-:Y:S02]  /*3c10*/  IMAD.MOV R8, RZ, RZ, -R8 ;  /* 0x000000ffff087224 */ /* 0x000fe400078e0a08 */
[--C-:B------:R-:W-:Y:S02]  /*3c20*/  @!P3 IMAD.IADD R7, R7, 0x1, -R0.reuse ;  /* 0x000000010707b824 */ /* 0x100fe400078e0a00 */
[C---:B------:R-:W-:Y:S02]  /*3c30*/  IMAD R11, R0.reuse, R6, R11 ;  /* 0x00000006000b7224 */ /* 0x040fe400078e020b */
[----:B------:R-:W-:Y:S02]  /*3c40*/  IMAD R13, R0, R8, R13 ;  /* 0x00000008000d7224 */ /* 0x000fe400078e020d */
[----:B------:R-:W-:Y:S01]  /*3c50*/  @!P6 IMAD.IADD R14, R14, 0x1, -R0 ;  /* 0x000000010e0ee824 */ /* 0x000fe200078e0a00 */
[----:B------:R-:W-:-:S02]  /*3c60*/  ISETP.GT.U32.AND P6, PT, R0, R7, PT ;  /* 0x000000070000720c */ /* 0x000fc40003fc4070 */
[----:B---3--:R-:W-:-:S05]  /*3c70*/  IABS R9, R28 ;  /* 0x0000001c00097213 */ /* 0x008fca0000000000 */
[----:B------:R-:W-:Y:S01]  /*3c80*/  IMAD.HI.U32 R5, R17, R9, RZ ;  /* 0x0000000911057227 */ /* 0x000fe200078e00ff */
[----:B------:R-:W-:-:S03]  /*3c90*/  IABS R10, R3 ;  /* 0x00000003000a7213 */ /* 0x000fc60000000000 */
[----:B------:R-:W-:Y:S02]  /*3ca0*/  IMAD.MOV.U32 R3, RZ, RZ, R4 ;  /* 0x000000ffff037224 */ /* 0x000fe400078e0004 */
[----:B------:R-:W-:Y:S02]  /*3cb0*/  IMAD.MOV R5, RZ, RZ, -R5 ;  /* 0x000000ffff057224 */ /* 0x000fe400078e0a05 */
[----:B------:R-:W-:Y:S02]  /*3cc0*/  @!P4 IMAD.MOV R3, RZ, RZ, -R3 ;  /* 0x000000ffff03c224 */ /* 0x000fe400078e0a03 */
[C---:B------:R-:W-:Y:S01]  /*3cd0*/  IMAD R9, R0.reuse, R5, R9 ;  /* 0x0000000500097224 */ /* 0x040fe200078e0209 */
[----:B------:R-:W-:Y:S02]  /*3ce0*/  IABS R5, R20 ;  /* 0x0000001400057213 */ /* 0x000fe40000000000 */
[----:B------:R0:W-:Y:S01]  /*3cf0*/  STL [R1+0x134], R3 ;  /* 0x0001340301007387 */ /* 0x0001e20000100800 */
[----:B------:R-:W-:Y:S01]  /*3d00*/  IMAD.HI.U32 R2, R17, R10, RZ ;  /* 0x0000000a11027227 */ /* 0x000fe200078e00ff */
[----:B------:R-:W-:-:S03]  /*3d10*/  ISETP.GT.U32.AND P4, PT, R0, R14, PT ;  /* 0x0000000e0000720c */ /* 0x000fc60003f84070 */
[----:B0-----:R-:W-:Y:S02]  /*3d20*/  IMAD.MOV.U32 R3, RZ, RZ, R12 ;  /* 0x000000ffff037224 */ /* 0x001fe400078e000c */
[----:B------:R-:W-:-:S04]  /*3d30*/  IMAD.HI.U32 R12, R17, R5, RZ ;  /* 0x00000005110c7227 */ /* 0x000fc800078e00ff */
[----:B------:R-:W-:Y:S01]  /*3d40*/  @!P1 IMAD.MOV R3, RZ, RZ, -R3 ;  /* 0x000000ffff039224 */ /* 0x000fe200078e0a03 */
[----:B------:R-:W-:Y:S01]  /*3d50*/  ISETP.GT.U32.AND P1, PT, R0, R13, PT ;  /* 0x0000000d0000720c */ /* 0x000fe20003f24070 */
[----:B------:R-:W-:Y:S02]  /*3d60*/  IMAD.MOV R12, RZ, RZ, -R12 ;  /* 0x000000ffff0c7224 */ /* 0x000fe400078e0a0c */
[----:B------:R-:W-:Y:S01]  /*3d70*/  IMAD.MOV R2, RZ, RZ, -R2 ;  /* 0x000000ffff027224 */ /* 0x000fe200078e0a02 */
[----:B------:R0:W-:Y:S01]  /*3d80*/  STL [R1+0x138], R3 ;  /* 0x0001380301007387 */ /* 0x0001e20000100800 */
[----:B------:R-:W-:-:S03]  /*3d90*/  ISETP.GE.AND P3, PT, R16, RZ, PT ;  /* 0x000000ff1000720c */ /* 0x000fc60003f66270 */
[----:B------:R-:W3:Y:S01]  /*3da0*/  LDL.LU R28, [R1+0x22c] ;  /* 0x00022c00011c7983 */ /* 0x000ee20000300800 */
[C---:B------:R-:W-:Y:S02]  /*3db0*/  IMAD R10, R0.reuse, R2, R10 ;  /* 0x00000002000a7224 */ /* 0x040fe400078e020a */
[--C-:B------:R-:W-:Y:S01]  /*3dc0*/  @!P6 IMAD.IADD R7, R7, 0x1, -R0.reuse ;  /* 0x000000010707e824 */ /* 0x100fe200078e0a00 */
[----:B0-----:R-:W3:Y:S01]  /*3dd0*/  LDL.LU R3, [R1+0x290] ;  /* 0x0002900001037983 */ /* 0x001ee20000300800 */
[C---:B------:R-:W-:Y:S01]  /*3de0*/  IMAD R5, R0.reuse, R12, R5 ;  /* 0x0000000c00057224 */ /* 0x040fe200078e0205 */
[C---:B------:R-:W-:Y:S02]  /*3df0*/  ISETP.GT.U32.AND P6, PT, R0.reuse, R11, PT ;  /* 0x0000000b0000720c */ /* 0x040fe40003fc4070 */
[----:B------:R-:W3:Y:S01]  /*3e00*/  LDL.LU R16, [R1+0x294] ;  /* 0x0002940001107983 */ /* 0x000ee20000300800 */
[--C-:B------:R-:W-:Y:S01]  /*3e10*/  @!P1 IMAD.IADD R13, R13, 0x1, -R0.reuse ;  /* 0x000000010d0d9824 */ /* 0x100fe200078e0a00 */
[----:B------:R-:W-:Y:S01]  /*3e20*/  ISETP.GT.U32.AND P1, PT, R0, R10, PT ;  /* 0x0000000a0000720c */ /* 0x000fe20003f24070 */
[----:B------:R-:W-:Y:S01]  /*3e30*/  @!P4 IMAD.IADD R14, R14, 0x1, -R0 ;  /* 0x000000010e0ec824 */ /* 0x000fe200078e0a00 */
[----:B------:R-:W-:-:S07]  /*3e40*/  ISETP.GT.U32.AND P4, PT, R0, R9, PT ;  /* 0x000000090000720c */ /* 0x000fce0003f84070 */
[----:B------:R-:W-:-:S04]  /*3e50*/  @!P6 IMAD.IADD R11, R11, 0x1, -R0 ;  /* 0x000000010b0be824 */ /* 0x000fc800078e0a00 */
[--C-:B------:R-:W-:Y:S01]  /*3e60*/  @!P1 IMAD.IADD R10, R10, 0x1, -R0.reuse ;  /* 0x000000010a0a9824 */ /* 0x100fe200078e0a00 */
[C---:B------:R-:W-:Y:S01]  /*3e70*/  ISETP.GT.U32.AND P1, PT, R0.reuse, R11, PT ;  /* 0x0000000b0000720c */ /* 0x040fe20003f24070 */
[----:B------:R-:W-:Y:S01]  /*3e80*/  @!P4 IMAD.IADD R9, R9, 0x1, -R0 ;  /* 0x000000010909c824 */ /* 0x000fe200078e0a00 */
[----:B------:R-:W-:Y:S01]  /*3e90*/  ISETP.GT.U32.AND P4, PT, R0, R13, PT ;  /* 0x0000000d0000720c */ /* 0x000fe20003f84070 */
[----:B------:R-:W-:-:S10]  /*3ea0*/  @!P0 IMAD.MOV R7, RZ, RZ, -R7 ;  /* 0x000000ffff078224 */ /* 0x000fd400078e0a07 */
[--C-:B------:R-:W-:Y:S01]  /*3eb0*/  @!P1 IMAD.IADD R11, R11, 0x1, -R0.reuse ;  /* 0x000000010b0b9824 */ /* 0x100fe200078e0a00 */
[----:B------:R-:W-:Y:S01]  /*3ec0*/  ISETP.GT.U32.AND P1, PT, R0, R5, PT ;  /* 0x000000050000720c */ /* 0x000fe20003f24070 */
[----:B------:R-:W-:Y:S02]  /*3ed0*/  @!P4 IMAD.IADD R13, R13, 0x1, -R0 ;  /* 0x000000010d0dc824 */ /* 0x000fe400078e0a00 */
[----:B------:R-:W-:Y:S02]  /*3ee0*/  @!P3 IMAD.MOV R11, RZ, RZ, -R11 ;  /* 0x000000ffff0bb224 */ /* 0x000fe400078e0a0b */
[----:B------:R-:W-:-:S08]  /*3ef0*/  @!P5 IMAD.MOV R13, RZ, RZ, -R13 ;  /* 0x000000ffff0dd224 */ /* 0x000fd000078e0a0d */
[----:B------:R-:W-:Y:S01]  /*3f00*/  @!P1 IMAD.IADD R5, R5, 0x1, -R0 ;  /* 0x0000000105059824 */ /* 0x000fe200078e0a00 */
[----:B----4-:R-:W-:-:S05]  /*3f10*/  IABS R6, R19 ;  /* 0x0000001300067213 */ /* 0x010fca0000000000 */
[----:B------:R-:W-:-:S04]  /*3f20*/  IMAD.HI.U32 R15, R17, R6, RZ ;  /* 0x00000006110f7227 */ /* 0x000fc800078e00ff */
[----:B------:R-:W-:-:S04]  /*3f30*/  IMAD.MOV R15, RZ, RZ, -R15 ;  /* 0x000000ffff0f7224 */ /* 0x000fc800078e0a0f */
[----:B------:R-:W-:Y:S02]  /*3f40*/  IMAD R6, R0, R15, R6 ;  /* 0x0000000f00067224 */ /* 0x000fe400078e0206 */
[----:B------:R-:W4:Y:S04]  /*3f50*/  LDL.LU R15, [R1+0x218] ;  /* 0x00021800010f7983 */ /* 0x000f280000300800 */
[----:B------:R-:W4:Y:S01]  /*3f60*/  LDL.LU R12, [R1+0x214] ;  /* 0x00021400010c7983 */ /* 0x000f220000300800 */
[----:B--2---:R-:W-:-:S05]  /*3f70*/  IABS R8, R18 ;  /* 0x0000001200087213 */ /* 0x004fca0000000000 */
[----:B------:R-:W-:Y:S01]  /*3f80*/  IMAD.HI.U32 R4, R17, R8, RZ ;  /* 0x0000000811047227 */ /* 0x000fe200078e00ff */
[----:B------:R-:W-:-:S03]  /*3f90*/  IABS R2, R29 ;  /* 0x0000001d00027213 */ /* 0x000fc60000000000 */
[----:B------:R-:W-:-:S04]  /*3fa0*/  IMAD.MOV R4, RZ, RZ, -R4 ;  /* 0x000000ffff047224 */ /* 0x000fc800078e0a04 */
[C---:B------:R-:W-:Y:S02]  /*3fb0*/  IMAD R8, R0.reuse, R4, R8 ;  /* 0x0000000400087224 */ /* 0x040fe400078e0208 */
[----:B------:R-:W-:Y:S01]  /*3fc0*/  IMAD.HI.U32 R4, R17, R2, RZ ;  /* 0x0000000211047227 */ /* 0x000fe200078e00ff */
[----:B------:R-:W-:-:S03]  /*3fd0*/  ISETP.GT.U32.AND P4, PT, R0, R6, PT ;  /* 0x000000060000720c */ /* 0x000fc60003f84070 */
[----:B------:R-:W-:-:S04]  /*3fe0*/  IMAD.MOV R4, RZ, RZ, -R4 ;  /* 0x000000ffff047224 */ /* 0x000fc800078e0a04 */
[----:B------:R-:W-:Y:S02]  /*3ff0*/  IMAD R2, R0, R4, R2 ;  /* 0x0000000400027224 */ /* 0x000fe400078e0202 */
[----:B------:R-:W-:-:S04]  /*4000*/  IMAD.MOV.U32 R4, RZ, RZ, R14 ;  /* 0x000000ffff047224 */ /* 0x000fc800078e000e */
[----:B------:R-:W-:Y:S01]  /*4010*/  @!P2 IMAD.MOV R4, RZ, RZ, -R4 ;  /* 0x000000ffff04a224 */ /* 0x000fe200078e0a04 */
[----:B------:R3:W-:Y:S01]  /*4020*/  STL [R1+0xcc], R7 ;  /* 0x0000cc0701007387 */ /* 0x0007e20000100800 */
[----:B------:R-:W-:Y:S01]  /*4030*/  ISETP.GE.AND P1, PT, R19, RZ, PT ;  /* 0x000000ff1300720c */ /* 0x000fe20003f26270 */
[----:B------:R-:W-:Y:S02]  /*4040*/  @!P4 IMAD.IADD R6, R6, 0x1, -R0 ;  /* 0x000000010606c824 */ /* 0x000fe400078e0a00 */
[----:B------:R0:W-:Y:S01]  /*4050*/  STL [R1+0xb4], R4 ;  /* 0x0000b40401007387 */ /* 0x0001e20000100800 */
[----:B------:R-:W-:-:S03]  /*4060*/  ISETP.GE.AND P4, PT, R18, RZ, PT ;  /* 0x000000ff1200720c */ /* 0x000fc60003f86270 */
[----:B------:R-:W-:Y:S04]  /*4070*/  STL [R1+0xac], R13 ;  /* 0x0000ac0d01007387 */ /* 0x000fe80000100800 */
[----:B------:R-:W2:Y:S04]  /*4080*/  LDL.LU R19, [R1+0x29c] ;  /* 0x00029c0001137983 */ /* 0x000ea80000300800 */
[----:B------:R-:W-:Y:S04]  /*4090*/  STL [R1+0xa4], R11 ;  /* 0x0000a40b01007387 */ /* 0x000fe80000100800 */
[----:B------:R-:W2:Y:S01]  /*40a0*/  LDL.LU R18, [R1+0x298] ;  /* 0x0002980001127983 */ /* 0x000ea20000300800 */
[----:B------:R-:W-:-:S02]  /*40b0*/  ISETP.GT.U32.AND P6, PT, R0, R8, PT ;  /* 0x000000080000720c */ /* 0x000fc40003fc4070 */
[----:B------:R-:W-:-:S11]  /*40c0*/  ISETP.GT.U32.AND P0, PT, R0, R9, PT ;  /* 0x000000090000720c */ /* 0x000fd60003f04070 */
[----:B------:R-:W-:Y:S01]  /*40d0*/  @!P6 IMAD.IADD R8, R8, 0x1, -R0 ;  /* 0x000000010808e824 */ /* 0x000fe200078e0a00 */
[----:B------:R-:W-:-:S04]  /*40e0*/  ISETP.GT.U32.AND P6, PT, R0, R10, PT ;  /* 0x0000000a0000720c */ /* 0x000fc80003fc4070 */
[----:B------:R-:W-:Y:S01]  /*40f0*/  ISETP.GT.U32.AND P2, PT, R0, R8, PT ;  /* 0x000000080000720c */ /* 0x000fe20003f44070 */
[----:B------:R-:W-:-:S08]  /*4100*/  @!P0 IMAD.IADD R9, R9, 0x1, -R0 ;  /* 0x0000000109098824 */ /* 0x000fd000078e0a00 */
[----:B------:R-:W-:Y:S01]  /*4110*/  @!P6 IMAD.IADD R10, R10, 0x1, -R0 ;  /* 0x000000010a0ae824 */ /* 0x000fe200078e0a00 */
[----:B------:R-:W-:-:S03]  /*4120*/  ISETP.GT.U32.AND P6, PT, R0, R2, PT ;  /* 0x000000020000720c */ /* 0x000fc60003fc4070 */
[----:B------:R-:W-:Y:S01]  /*4130*/  @!P2 IMAD.IADD R8, R8, 0x1, -R0 ;  /* 0x000000010808a824 */ /* 0x000fe200078e0a00 */
[----:B------:R-:W-:-:S09]  /*4140*/  ISETP.GT.U32.AND P5, PT, R0, R5, PT ;  /* 0x000000050000720c */ /* 0x000fd20003fa4070 */
[----:B------:R-:W-:Y:S01]  /*4150*/  @!P6 IMAD.IADD R2, R2, 0x1, -R0 ;  /* 0x000000010202e824 */ /* 0x000fe200078e0a00 */
[----:B------:R-:W-:-:S03]  /*4160*/  ISETP.GT.U32.AND P6, PT, R0, R6, PT ;  /* 0x000000060000720c */ /* 0x000fc60003fc4070 */
[----:B------:R-:W-:-:S10]  /*4170*/  @!P5 IMAD.IADD R5, R5, 0x1, -R0 ;  /* 0x000000010505d824 */ /* 0x000fd400078e0a00 */
[----:B------:R-:W-:Y:S01]  /*4180*/  @!P6 IMAD.IADD R6, R6, 0x1, -R0 ;  /* 0x000000010606e824 */ /* 0x000fe200078e0a00 */
[----:B---3--:R-:W-:-:S05]  /*4190*/  IABS R7, R28 ;  /* 0x0000001c00077213 */ /* 0x008fca0000000000 */
[----:B------:R-:W-:-:S04]  /*41a0*/  IMAD.HI.U32 R14, R17, R7, RZ ;  /* 0x00000007110e7227 */ /* 0x000fc800078e00ff */
[----:B------:R-:W-:Y:S01]  /*41b0*/  IMAD.MOV R14, RZ, RZ, -R14 ;  /* 0x000000ffff0e7224 */ /* 0x000fe200078e0a0e */
[----:B0-----:R-:W-:-:S03]  /*41c0*/  IABS R4, R3 ;  /* 0x0000000300047213 */ /* 0x001fc60000000000 */
[----:B------:R-:W-:Y:S02]  /*41d0*/  IMAD R7, R0, R14, R7 ;  /* 0x0000000e00077224 */ /* 0x000fe400078e0207 */
[----:B------:R-:W-:Y:S02]  /*41e0*/  IMAD.MOV.U32 R14, RZ, RZ, R20 ;  /* 0x000000ffff0e7224 */ /* 0x000fe400078e0014 */
[----:B------:R-:W3:Y:S01]  /*41f0*/  LDL.LU R20, [R1+0x2a0] ;  /* 0x0002a00001147983 */ /* 0x000ee20000300800 */
[----:B------:R-:W-:Y:S02]  /*4200*/  ISETP.GE.AND P6, PT, R29, RZ, PT ;  /* 0x000000ff1d00720c */ /* 0x000fe40003fc6270 */
[----:B------:R-:W-:Y:S02]  /*4210*/  ISETP.GE.AND P5, PT, R28, RZ, PT ;  /* 0x000000ff1c00720c */ /* 0x000fe40003fa6270 */
[----:B----4-:R-:W-:Y:S02]  /*4220*/  ISETP.GE.AND P0, PT, R12, RZ, PT ;  /* 0x000000ff0c00720c */ /* 0x010fe40003f06270 */
[----:B------:R-:W-:Y:S01]  /*4230*/  ISETP.GE.AND P2, PT, R15, RZ, PT ;  /* 0x000000ff0f00720c */ /* 0x000fe20003f46270 */
[----:B------:R-:W-:-:S10]  /*4240*/  IMAD.HI.U32 R12, R17, R4, RZ ;  /* 0x00000004110c7227 */ /* 0x000fd400078e00ff */
[----:B------:R-:W-:Y:S01]  /*4250*/  @!P0 IMAD.MOV R9, RZ, RZ, -R9 ;  /* 0x000000ffff098224 */ /* 0x000fe200078e0a09 */
[----:B------:R-:W-:Y:S01]  /*4260*/  ISETP.GT.U32.AND P0, PT, R0, R2, PT ;  /* 0x000000020000720c */ /* 0x000fe20003f04070 */
[----:B------:R-:W-:-:S03]  /*4270*/  @!P2 IMAD.MOV R10, RZ, RZ, -R10 ;  /* 0x000000ffff0aa224 */ /* 0x000fc600078e0a0a */
[----:B------:R0:W-:Y:S01]  /*4280*/  STL [R1+0x128], R9 ;  /* 0x0001280901007387 */ /* 0x0001e20000100800 */
[----:B------:R-:W-:Y:S01]  /*4290*/  ISETP.GE.AND P2, PT, R14, RZ, PT ;  /* 0x000000ff0e00720c */ /* 0x000fe20003f46270 */
[----:B------:R-:W-:Y:S01]  /*42a0*/  IMAD.MOV R15, RZ, RZ, -R12 ;  /* 0x000000ffff0f7224 */ /* 0x000fe200078e0a0c */
[----:B------:R-:W-:Y:S01]  /*42b0*/  IABS R12, R16 ;  /* 0x00000010000c7213 */ /* 0x000fe20000000000 */
[----:B0-----:R-:W-:-:S04]  /*42c0*/  IMAD.MOV.U32 R9, RZ, RZ, R8 ;  /* 0x000000ffff097224 */ /* 0x001fc800078e0008 */
[----:B------:R-:W-:Y:S01]  /*42d0*/  @!P4 IMAD.MOV R9, RZ, RZ, -R9 ;  /* 0x000000ffff09c224 */ /* 0x000fe200078e0a09 */
[----:B------:R-:W-:Y:S01]  /*42e0*/  STL [R1+0x150], R10 ;  /* 0x0001500a01007387 */ /* 0x000fe20000100800 */
[----:B------:R-:W-:Y:S01]  /*42f0*/  @!P0 IMAD.IADD R2, R2, 0x1, -R0 ;  /* 0x0000000102028824 */ /* 0x000fe200078e0a00 */
[----:B------:R-:W-:Y:S02]  /*4300*/  ISETP.GE.AND P0, PT, R3, RZ, PT ;  /* 0x000000ff0300720c */ /* 0x000fe40003f06270 */
[----:B------:R0:W-:Y:S01]  /*4310*/  STL [R1+0x158], R9 ;  /* 0x0001580901007387 */ /* 0x0001e20000100800 */
[----:B------:R-:W-:Y:S02]  /*4320*/  IMAD R4, R0, R15, R4 ;  /* 0x0000000f00047224 */ /* 0x000fe400078e0204 */
[----:B------:R-:W-:Y:S01]  /*4330*/  IMAD.MOV.U32 R3, RZ, RZ, R5 ;  /* 0x000000ffff037224 */ /* 0x000fe200078e0005 */
[----:B------:R-:W4:Y:S01]  /*4340*/  LDL.LU R28, [R1+0x2a4] ;  /* 0x0002a400011c7983 */ /* 0x000f220000300800 */
[----:B------:R-:W-:-:S04]  /*4350*/  IMAD.HI.U32 R8, R17, R12, RZ ;  /* 0x0000000c11087227 */ /* 0x000fc800078e00ff */
[----:B0-----:R-:W-:Y:S01]  /*4360*/  IMAD.MOV.U32 R9, RZ, RZ, R6 ;  /* 0x000000ffff097224 */ /* 0x001fe200078e0006 */
[----:B------:R-:W-:Y:S01]  /*4370*/  ISETP.GT.U32.AND P4, PT, R0, R4, PT ;  /* 0x000000040000720c */ /* 0x000fe20003f84070 */
[----:B------:R-:W-:Y:S02]  /*4380*/  @!P2 IMAD.MOV R3, RZ, RZ, -R3 ;  /* 0x000000ffff03a224 */ /* 0x000fe400078e0a03 */
[----:B------:R-:W-:Y:S02]  /*4390*/  @!P1 IMAD.MOV R9, RZ, RZ, -R9 ;  /* 0x000000ffff099224 */ /* 0x000fe400078e0a09 */
[----:B------:R-:W-:-:S03]  /*43a0*/  IMAD.MOV R8, RZ, RZ, -R8 ;  /* 0x000000ffff087224 */ /* 0x000fc600078e0a08 */
[----:B------:R-:W-:Y:S01]  /*43b0*/  STL [R1+0x160], R9 ;  /* 0x0001600901007387 */ /* 0x000fe20000100800 */
[----:B------:R-:W-:Y:S02]  /*43c0*/  IMAD R6, R0, R8, R12 ;  /* 0x0000000800067224 */ /* 0x000fe400078e020c */
[----:B------:R-:W-:Y:S01]  /*43d0*/  IMAD.MOV.U32 R8, RZ, RZ, R2 ;  /* 0x000000ffff087224 */ /* 0x000fe200078e0002 */
[----:B------:R0:W-:Y:S03]  /*43e0*/  STL [R1+0x164], R3 ;  /* 0x0001640301007387 */ /* 0x0001e60000100800 */
[----:B------:R-:W-:Y:S01]  /*43f0*/  @!P6 IMAD.MOV R8, RZ, RZ, -R8 ;  /* 0x000000ffff08e224 */ /* 0x000fe200078e0a08 */
[----:B0-----:R-:W4:Y:S01]  /*4400*/  LDL.LU R3, [R1+0x2a8] ;  /* 0x0002a80001037983 */ /* 0x001f220000300800 */
[----:B------:R-:W-:Y:S01]  /*4410*/  @!P4 IMAD.IADD R4, R4, 0x1, -R0 ;  /* 0x000000010404c824 */ /* 0x000fe200078e0a00 */
[----:B--2---:R-:W-:-:S02]  /*4420*/  ISETP.GE.AND P4, PT, R18, RZ, PT ;  /* 0x000000ff1200720c */ /* 0x004fc40003f86270 */
[----:B------:R-:W-:Y:S01]  /*4430*/  IABS R5, R18 ;  /* 0x0000001200057213 */ /* 0x000fe20000000000 */
[----:B------:R0:W-:Y:S04]  /*4440*/  STL [R1+0x178], R8 ;  /* 0x0001780801007387 */ /* 0x0001e80000100800 */
[----:B------:R-:W2:Y:S01]  /*4450*/  LDL.LU R18, [R1+0x2ac] ;  /* 0x0002ac0001127983 */ /* 0x000ea20000300800 */
[----:B------:R-:W-:-:S03]  /*4460*/  ISETP.GT.U32.AND P3, PT, R0, R7, PT ;  /* 0x000000070000720c */ /* 0x000fc60003f64070 */
[----:B------:R-:W2:Y:S10]  /*4470*/  LDL.LU R29, [R1+0x2b0] ;  /* 0x0002b000011d7983 */ /* 0x000eb40000300800 */
[----:B------:R-:W-:-:S05]  /*4480*/  @!P3 IMAD.IADD R7, R7, 0x1, -R0 ;  /* 0x000000010707b824 */ /* 0x000fca00078e0a00 */
[C---:B------:R-:W-:Y:S02]  /*4490*/  ISETP.GT.U32.AND P1, PT, R0.reuse, R7, PT ;  /* 0x000000070000720c */ /* 0x040fe40003f24070 */
[C---:B------:R-:W-:Y:S02]  /*44a0*/  ISETP.GT.U32.AND P6, PT, R0.reuse, R6, PT ;  /* 0x000000060000720c */ /* 0x040fe40003fc4070 */
[----:B------:R-:W-:-:S09]  /*44b0*/  ISETP.GT.U32.AND P2, PT, R0, R4, PT ;  /* 0x000000040000720c */ /* 0x000fd20003f44070 */
[----:B------:R-:W-:-:S04]  /*44c0*/  @!P1 IMAD.IADD R7, R7, 0x1, -R0 ;  /* 0x0000000107079824 */ /* 0x000fc800078e0a00 */
[----:B------:R-:W-:Y:S01]  /*44d0*/  @!P5 IMAD.MOV R7, RZ, RZ, -R7 ;  /* 0x000000ffff07d224 */ /* 0x000fe200078e0a07 */
[----:B------:R-:W-:Y:S01]  /*44e0*/  ISETP.GE.AND P3, PT, R16, RZ, PT ;  /* 0x000000ff1000720c */ /* 0x000fe20003f66270 */
[----:B------:R-:W-:-:S03]  /*44f0*/  IMAD.MOV.U32 R2, RZ, RZ, R5 ;  /* 0x000000ffff027224 */ /* 0x000fc600078e0005 */
[----:B------:R-:W-:Y:S01]  /*4500*/  STL [R1+0x180], R7 ;  /* 0x0001800701007387 */ /* 0x000fe20000100800 */
[----:B------:R-:W-:-:S03]  /*4510*/  IABS R12, R19 ;  /* 0x00000013000c7213 */ /* 0x000fc60000000000 */
[----:B------:R-:W2:Y:S01]  /*4520*/  LDL.LU R16, [R1+0x2b4] ;  /* 0x0002b40001107983 */ /* 0x000ea20000300800 */
[----:B------:R-:W-:-:S04]  /*4530*/  IMAD.HI.U32 R9, R17, R2, RZ ;  /* 0x0000000211097227 */ /* 0x000fc800078e00ff */
[--C-:B------:R-:W-:Y:S02]  /*4540*/  @!P6 IMAD.IADD R6, R6, 0x1, -R0.reuse ;  /* 0x000000010606e824 */ /* 0x100fe400078e0a00 */
[----:B------:R-:W-:Y:S02]  /*4550*/  @!P2 IMAD.IADD R4, R4, 0x1, -R0 ;  /* 0x000000010404a824 */ /* 0x000fe400078e0a00 */
[----:B0-----:R-:W-:Y:S01]  /*4560*/  IMAD.HI.U32 R8, R17, R12, RZ ;  /* 0x0000000c11087227 */ /* 0x001fe200078e00ff */
[----:B------:R-:W-:-:S03]  /*4570*/  ISETP.GT.U32.AND P6, PT, R0, R6, PT ;  /* 0x000000060000720c */ /* 0x000fc60003fc4070 */
[----:B------:R-:W-:Y:S02]  /*4580*/  IMAD.MOV R9, RZ, RZ, -R9 ;  /* 0x000000ffff097224 */ /* 0x000fe400078e0a09 */
[----:B------:R-:W-:Y:S02]  /*4590*/  IMAD.MOV R8, RZ, RZ, -R8 ;  /* 0x000000ffff087224 */ /* 0x000fe400078e0a08 */
[----:B------:R-:W-:Y:S01]  /*45a0*/  IMAD R2, R0, R9, R2 ;  /* 0x0000000900027224 */ /* 0x000fe200078e0202 */
[----:B---3--:R-:W-:Y:S02]  /*45b0*/  IABS R11, R20 ;  /* 0x00000014000b7213 */ /* 0x008fe40000000000 */
[----:B------:R-:W-:Y:S01]  /*45c0*/  ISETP.GE.AND P2, PT, R20, RZ, PT ;  /* 0x000000ff1400720c */ /* 0x000fe20003f46270 */
[----:B------:R-:W-:Y:S02]  /*45d0*/  IMAD.MOV.U32 R20, RZ, RZ, R21 ;  /* 0x000000ffff147224 */ /* 0x000fe400078e0015 */
[----:B------:R-:W3:Y:S01]  /*45e0*/  LDL.LU R21, [R1+0x2b8] ;  /* 0x0002b80001157983 */ /* 0x000ee20000300800 */
[----:B------:R-:W-:Y:S01]  /*45f0*/  IMAD.HI.U32 R5, R17, R11, RZ ;  /* 0x0000000b11057227 */ /* 0x000fe200078e00ff */
[----:B------:R-:W-:-:S02]  /*4600*/  ISETP.GE.AND P1, PT, R19, RZ, PT ;  /* 0x000000ff1300720c */ /* 0x000fc40003f26270 */
[----:B------:R-:W3:Y:S01]  /*4610*/  LDL.LU R19, [R1+0x2bc] ;  /* 0x0002bc0001137983 */ /* 0x000ee20000300800 */
[----:B------:R-:W-:Y:S01]  /*4620*/  IMAD.MOV R5, RZ, RZ, -R5 ;  /* 0x000000ffff057224 */ /* 0x000fe200078e0a05 */
[C---:B------:R-:W-:Y:S01]  /*4630*/  ISETP.GT.U32.AND P5, PT, R0.reuse, R2, PT ;  /* 0x000000020000720c */ /* 0x040fe20003fa4070 */
[C---:B------:R-:W-:Y:S02]  /*4640*/  IMAD R12, R0.reuse, R8, R12 ;  /* 0x00000008000c7224 */ /* 0x040fe400078e020c */
[----:B------:R-:W-:Y:S02]  /*4650*/  IMAD.MOV.U32 R13, RZ, RZ, R4 ;  /* 0x000000ffff0d7224 */ /* 0x000fe400078e0004 */
[C---:B------:R-:W-:Y:S02]  /*4660*/  IMAD R11, R0.reuse, R5, R11 ;  /* 0x00000005000b7224 */ /* 0x040fe400078e020b */
[----:B------:R-:W-:Y:S01]  /*4670*/  @!P0 IMAD.MOV R13, RZ, RZ, -R13 ;  /* 0x000000ffff0d8224 */ /* 0x000fe200078e0a0d */
[----:B------:R-:W-:Y:S01]  /*4680*/  ISETP.GT.U32.AND P0, PT, R0, R12, PT ;  /* 0x0000000c0000720c */ /* 0x000fe20003f04070 */
[----:B------:R-:W-:Y:S01]  /*4690*/  @!P6 IMAD.IADD R6, R6, 0x1, -R0 ;  /* 0x000000010606e824 */ /* 0x000fe200078e0a00 */
[----:B------:R-:W-:-:S03]  /*46a0*/  ISETP.GT.U32.AND P6, PT, R0, R11, PT ;  /* 0x0000000b0000720c */ /* 0x000fc60003fc4070 */
[--C-:B------:R-:W-:Y:S01]  /*46b0*/  @!P5 IMAD.IADD R2, R2, 0x1, -R0.reuse ;  /* 0x000000010202d824 */ /* 0x100fe200078e0a00 */
[----:B------:R0:W-:Y:S07]  /*46c0*/  STL [R1+0x184], R13 ;  /* 0x0001840d01007387 */ /* 0x0001ee0000100800 */
[--C-:B------:R-:W-:Y:S01]  /*46d0*/  @!P0 IMAD.IADD R12, R12, 0x1, -R0.reuse ;  /* 0x000000010c0c8824 */ /* 0x100fe200078e0a00 */
[----:B------:R-:W-:Y:S01]  /*46e0*/  ISETP.GT.U32.AND P0, PT, R0, R2, PT ;  /* 0x000000020000720c */ /* 0x000fe20003f04070 */
[----:B------:R-:W-:-:S02]  /*46f0*/  @!P6 IMAD.IADD R11, R11, 0x1, -R0 ;  /* 0x000000010b0be824 */ /* 0x000fc400078e0a00 */
[----:B0-----:R-:W-:-:S03]  /*4700*/  IMAD.MOV.U32 R13, RZ, RZ, R6 ;  /* 0x000000ffff0d7224 */ /* 0x001fc600078e0006 */
[C---:B------:R-:W-:Y:S01]  /*4710*/  ISETP.GT.U32.AND P6, PT, R0.reuse, R11, PT ;  /* 0x0000000b0000720c */ /* 0x040fe20003fc4070 */
[----:B------:R-:W-:Y:S01]  /*4720*/  @!P3 IMAD.MOV R13, RZ, RZ, -R13 ;  /* 0x000000ffff0db224 */ /* 0x000fe200078e0a0d */
[----:B------:R-:W-:-:S05]  /*4730*/  ISETP.GT.U32.AND P3, PT, R0, R12, PT ;  /* 0x0000000c0000720c */ /* 0x000fca0003f64070 */
[--C-:B------:R-:W-:Y:S01]  /*4740*/  @!P0 IMAD.IADD R2, R2, 0x1, -R0.reuse ;  /* 0x0000000102028824 */ /* 0x100fe200078e0a00 */
[----:B------:R0:W-:Y:S05]  /*4750*/  STL [R1+0x188], R13 ;  /* 0x0001880d01007387 */ /* 0x0001ea0000100800 */
[--C-:B------:R-:W-:Y:S02]  /*4760*/  @!P6 IMAD.IADD R11, R11, 0x1, -R0.reuse ;  /* 0x000000010b0be824 */ /* 0x100fe400078e0a00 */
[----:B------:R-:W-:Y:S01]  /*4770*/  @!P3 IMAD.IADD R12, R12, 0x1, -R0 ;  /* 0x000000010c0cb824 */ /* 0x000fe200078e0a00 */
[----:B----4-:R-:W-:-:S05]  /*4780*/  IABS R10, R28 ;  /* 0x0000001c000a7213 */ /* 0x010fca0000000000 */
[----:B------:R-:W-:-:S04]  /*4790*/  IMAD.HI.U32 R5, R17, R10, RZ ;  /* 0x0000000a11057227 */ /* 0x000fc800078e00ff */
[----:B------:R-:W-:-:S04]  /*47a0*/  IMAD.MOV R4, RZ, RZ, -R5 ;  /* 0x000000ffff047224 */ /* 0x000fc800078e0a05 */
[----:B------:R-:W-:Y:S01]  /*47b0*/  IMAD R10, R0, R4, R10 ;  /* 0x00000004000a7224 */ /* 0x000fe200078e020a */
[----:B------:R-:W-:-:S05]  /*47c0*/  IABS R9, R3 ;  /* 0x0000000300097213 */ /* 0x000fca0000000000 */
[----:B------:R-:W-:-:S04]  /*47d0*/  IMAD.HI.U32 R5, R17, R9, RZ ;  /* 0x0000000911057227 */ /* 0x000fc800078e00ff */
[----:B------:R-:W-:Y:S01]  /*47e0*/  IMAD.MOV R5, RZ, RZ, -R5 ;  /* 0x000000ffff057224 */ /* 0x000fe200078e0a05 */
[----:B--2---:R-:W-:-:S03]  /*47f0*/  IABS R7, R18 ;  /* 0x0000001200077213 */ /* 0x004fc60000000000 */
[----:B------:R-:W-:Y:S02]  /*4800*/  IMAD R9, R0, R5, R9 ;  /* 0x0000000500097224 */ /* 0x000fe400078e0209 */
[----:B------:R-:W-:-:S03]  /*4810*/  IMAD.HI.U32 R4, R17, R7, RZ ;  /* 0x0000000711047227 */ /* 0x000fc600078e00ff */
[----:B------:R-:W-:Y:S01]  /*4820*/  ISETP.GT.U32.AND P0, PT, R0, R9, PT ;  /* 0x000000090000720c */ /* 0x000fe20003f04070 */
[----:B------:R-:W-:Y:S01]  /*4830*/  IMAD.MOV R4, RZ, RZ, -R4 ;  /* 0x000000ffff047224 */ /* 0x000fe200078e0a04 */
[----:B------:R-:W-:Y:S02]  /*4840*/  ISETP.GE.AND P6, PT, R28, RZ, PT ;  /* 0x000000ff1c00720c */ /* 0x000fe40003fc6270 */
[----:B------:R-:W2:Y:S01]  /*4850*/  LDL.LU R28, [R1+0x2c0] ;  /* 0x0002c000011c7983 */ /* 0x000ea20000300800 */
[----:B------:R-:W-:-:S05]  /*4860*/  IMAD R7, R0, R4, R7 ;  /* 0x0000000400077224 */ /* 0x000fca00078e0207 */
[----:B------:R-:W-:-:S03]  /*4870*/  ISETP.GT.U32.AND P3, PT, R0, R7, PT ;  /* 0x000000070000720c */ /* 0x000fc60003f64070 */
[--C-:B------:R-:W-:Y:S01]  /*4880*/  @!P0 IMAD.IADD R9, R9, 0x1, -R0.reuse ;  /* 0x0000000109098824 */ /* 0x100fe200078e0a00 */
[----:B------:R-:W-:Y:S02]  /*4890*/  ISETP.GE.AND P0, PT, R3, RZ, PT ;  /* 0x000000ff0300720c */ /* 0x000fe40003f06270 */
[----:B------:R-:W4:Y:S07]  /*48a0*/  LDL.LU R3, [R1+0x2c4] ;  /* 0x0002c40001037983 */ /* 0x000f2e0000300800 */
[----:B------:R-:W-:Y:S01]  /*48b0*/  @!P3 IMAD.IADD R7, R7, 0x1, -R0 ;  /* 0x000000010707b824 */ /* 0x000fe200078e0a00 */
[----:B------:R-:W-:-:S02]  /*48c0*/  ISETP.GE.AND P3, PT, R18, RZ, PT ;  /* 0x000000ff1200720c */ /* 0x000fc40003f66270 */
[----:B------:R-:W4:Y:S01]  /*48d0*/  LDL.LU R18, [R1+0x2c8] ;  /* 0x0002c80001127983 */ /* 0x000f220000300800 */
[----:B------:R-:W-:Y:S02]  /*48e0*/  ISETP.GT.U32.AND P5, PT, R0, R10, PT ;  /* 0x0000000a0000720c */ /* 0x000fe40003fa4070 */
[----:B------:R-:W-:-:S05]  /*48f0*/  IABS R8, R29 ;  /* 0x0000001d00087213 */ /* 0x000fca0000000000 */
[----:B------:R-:W-:-:S06]  /*4900*/  IMAD.HI.U32 R4, R17, R8, RZ ;  /* 0x0000000811047227 */ /* 0x000fcc00078e00ff */
[----:B------:R-:W-:-:S05]  /*4910*/  @!P5 IMAD.IADD R10, R10, 0x1, -R0 ;  /* 0x000000010a0ad824 */ /* 0x000fca00078e0a00 */
[----:B------:R-:W-:Y:S01]  /*4920*/  ISETP.GT.U32.AND P5, PT, R0, R10, PT ;  /* 0x0000000a0000720c */ /* 0x000fe20003fa4070 */
[----:B------:R-:W-:-:S04]  /*4930*/  IMAD.MOV R4, RZ, RZ, -R4 ;  /* 0x000000ffff047224 */ /* 0x000fc800078e0a04 */
[----:B------:R-:W-:Y:S01]  /*4940*/  IMAD R8, R0, R4, R8 ;  /* 0x0000000400087224 */ /* 0x000fe200078e0208 */
[----:B------:R-:W-:-:S07]  /*4950*/  IABS R6, R16 ;  /* 0x0000001000067213 */ /* 0x000fce0000000000 */
[----:B------:R-:W-:Y:S01]  /*4960*/  @!P5 IMAD.IADD R10, R10, 0x1, -R0 ;  /* 0x000000010a0ad824 */ /* 0x000fe200078e0a00 */
[----:B------:R-:W-:Y:S01]  /*4970*/  ISETP.GT.U32.AND P5, PT, R0, R8, PT ;  /* 0x000000080000720c */ /* 0x000fe20003fa4070 */
[----:B------:R-:W-:-:S04]  /*4980*/  IMAD.HI.U32 R4, R17, R6, RZ ;  /* 0x0000000611047227 */ /* 0x000fc800078e00ff */
[----:B------:R-:W-:Y:S01]  /*4990*/  IMAD.MOV R4, RZ, RZ, -R4 ;  /* 0x000000ffff047224 */ /* 0x000fe200078e0a04 */
[----:B---3--:R-:W-:-:S03]  /*49a0*/  IABS R5, R21 ;  /* 0x0000001500057213 */ /* 0x008fc60000000000 */
[----:B------:R-:W-:-:S04]  /*49b0*/  IMAD R6, R0, R4, R6 ;  /* 0x0000000400067224 */ /* 0x000fc800078e0206 */
[----:B------:R-:W-:Y:S01]  /*49c0*/  @!P5 IMAD.IADD R8, R8, 0x1, -R0 ;  /* 0x000000010808d824 */ /* 0x000fe200078e0a00 */
[----:B------:R-:W-:Y:S01]  /*49d0*/  ISETP.GT.U32.AND P5, PT, R0, R7, PT ;  /* 0x000000070000720c */ /* 0x000fe20003fa4070 */
[----:B------:R-:W-:Y:S01]  /*49e0*/  IMAD.HI.U32 R4, R17, R5, RZ ;  /* 0x0000000511047227 */ /* 0x000fe200078e00ff */
[----:B------:R-:W-:-:S03]  /*49f0*/  IABS R14, R19 ;  /* 0x00000013000e7213 */ /* 0x000fc60000000000 */
[----:B------:R-:W-:Y:S02]  /*4a00*/  IMAD.MOV R4, RZ, RZ, -R4 ;  /* 0x000000ffff047224 */ /* 0x000fe400078e0a04 */
[----:B------:R-:W-:Y:S01]  /*4a10*/  @!P6 IMAD.MOV R10, RZ, RZ, -R10 ;  /* 0x000000ffff0ae224 */ /* 0x000fe200078e0a0a */
[----:B------:R-:W-:Y:S01]  /*4a20*/  ISETP.GT.U32.AND P6, PT, R0, R6, PT ;  /* 0x000000060000720c */ /* 0x000fe20003fc4070 */
[----:B0-----:R-:W-:Y:S02]  /*4a30*/  IMAD.MOV.U32 R13, RZ, RZ, R2 ;  /* 0x000000ffff0d7224 */ /* 0x001fe400078e0002 */
[----:B------:R-:W-:-:S04]  /*4a40*/  IMAD.HI.U32 R2, R17, R14, RZ ;  /* 0x0000000e11027227 */ /* 0x000fc800078e00ff */
[C---:B------:R-:W-:Y:S02]  /*4a50*/  IMAD R5, R0.reuse, R4, R5 ;  /* 0x0000000400057224 */ /* 0x040fe400078e0205 */
[----:B------:R-:W-:Y:S02]  /*4a60*/  IMAD.MOV R2, RZ, RZ, -R2 ;  /* 0x000000ffff027224 */ /* 0x000fe400078e0a02 */
[----:B------:R-:W-:Y:S01]  /*4a70*/  @!P5 IMAD.IADD R7, R7, 0x1, -R0 ;  /* 0x000000010707d824 */ /* 0x000fe200078e0a00 */
[C---:B------:R-:W-:Y:S01]  /*4a80*/  ISETP.GT.U32.AND P5, PT, R0.reuse, R5, PT ;  /* 0x000000050000720c */ /* 0x040fe20003fa4070 */
[C---:B------:R-:W-:Y:S02]  /*4a90*/  IMAD R14, R0.reuse, R2, R14 ;  /* 0x00000002000e7224 */ /* 0x040fe400078e020e */
[----:B------:R-:W-:Y:S01]  /*4aa0*/  @!P4 IMAD.MOV R13, RZ, RZ, -R13 ;  /* 0x000000ffff0dc224 */ /* 0x000fe200078e0a0d */
[----:B------:R-:W-:Y:S01]  /*4ab0*/  ISETP.GT.U32.AND P4, PT, R0, R9, PT ;  /* 0x000000090000720c */ /* 0x000fe20003f84070 */
[----:B------:R-:W-:Y:S01]  /*4ac0*/  @!P6 IMAD.IADD R6, R6, 0x1, -R0 ;  /* 0x000000010606e824 */ /* 0x000fe200078e0a00 */
[C---:B------:R-:W-:Y:S01]  /*4ad0*/  ISETP.GT.U32.AND P6, PT, R0.reuse, R14, PT ;  /* 0x0000000e0000720c */ /* 0x040fe20003fc4070 */
[----:B------:R-:W-:Y:S01]  /*4ae0*/  @!P1 IMAD.MOV R12, RZ, RZ, -R12 ;  /* 0x000000ffff0c9224 */ /* 0x000fe200078e0a0c */
[----:B------:R-:W-:Y:S01]  /*4af0*/  ISETP.GT.U32.AND P1, PT, R0, R8, PT ;  /* 0x000000080000720c */ /* 0x000fe20003f24070 */
[----:B------:R-:W-:-:S04]  /*4b00*/  @!P2 IMAD.MOV R11, RZ, RZ, -R11 ;  /* 0x000000ffff0ba224 */ /* 0x000fc800078e0a0b */
[--C-:B------:R-:W-:Y:S01]  /*4b10*/  @!P5 IMAD.IADD R5, R5, 0x1, -R0.reuse ;  /* 0x000000010505d824 */ /* 0x100fe200078e0a00 */
[----:B------:R-:W-:Y:S01]  /*4b20*/  ISETP.GT.U32.AND P5, PT, R0, R6, PT ;  /* 0x000000060000720c */ /* 0x000fe20003fa4070 */
[----:B------:R-:W-:Y:S02]  /*4b30*/  STL [R1+0x194], R13 ;  /* 0x0001940d01007387 */ /* 0x000fe40000100800 */
[--C-:B------:R-:W-:Y:S02]  /*4b40*/  @!P4 IMAD.IADD R9, R9, 0x1, -R0.reuse ;  /* 0x000000010909c824 */ /* 0x100fe400078e0a00 */
[----:B------:R-:W-:Y:S01]  /*4b50*/  STL [R1+0x17c], R12 ;  /* 0x00017c0c01007387 */ /* 0x000fe20000100800 */
[----:B------:R-:W-:Y:S01]  /*4b60*/  @!P6 IMAD.IADD R14, R14, 0x1, -R0 ;  /* 0x000000010e0ee824 */ /* 0x000fe200078e0a00 */
[----:B------:R-:W-:Y:S02]  /*4b70*/  ISETP.GT.U32.AND P6, PT, R0, R5, PT ;  /* 0x000000050000720c */ /* 0x000fe40003fc4070 */
[----:B------:R0:W-:Y:S01]  /*4b80*/  STL [R1+0x19c], R11 ;  /* 0x00019c0b01007387 */ /* 0x0001e20000100800 */
[----:B------:R-:W-:-:S02]  /*4b90*/  ISETP.GE.AND P4, PT, R16, RZ, PT ;  /* 0x000000ff1000720c */ /* 0x000fc40003f86270 */
[----:B------:R-:W-:Y:S01]  /*4ba0*/  ISETP.GE.AND P2, PT, R29, RZ, PT ;  /* 0x000000ff1d00720c */ /* 0x000fe20003f46270 */
[--C-:B------:R-:W-:Y:S02]  /*4bb0*/  @!P1 IMAD.IADD R8, R8, 0x1, -R0.reuse ;  /* 0x0000000108089824 */ /* 0x100fe400078e0a00 */
[----:B0-----:R-:W-:Y:S01]  /*4bc0*/  IMAD.MOV.U32 R11, RZ, RZ, R9 ;  /* 0x000000ffff0b7224 */ /* 0x001fe200078e0009 */
[----:B------:R-:W-:Y:S01]  /*4bd0*/  STL [R1+0x1ac], R10 ;  /* 0x0001ac0a01007387 */ /* 0x000fe20000100800 */
[--C-:B------:R-:W-:Y:S02]  /*4be0*/  @!P5 IMAD.IADD R6, R6, 0x1, -R0.reuse ;  /* 0x000000010606d824 */ /* 0x100fe400078e0a00 */
[----:B------:R-:W-:Y:S01]  /*4bf0*/  @!P0 IMAD.MOV R11, RZ, RZ, -R11 ;  /* 0x000000ffff0b8224 */ /* 0x000fe200078e0a0b */
[----:B------:R-:W-:Y:S01]  /*4c00*/  ISETP.GE.AND P1, PT, R21, RZ, PT ;  /* 0x000000ff1500720c */ /* 0x000fe20003f26270 */
[----:B------:R-:W-:Y:S01]  /*4c10*/  @!P3 IMAD.MOV R7, RZ, RZ, -R7 ;  /* 0x000000ffff07b224 */ /* 0x000fe200078e0a07 */
[----:B------:R-:W3:Y:S01]  /*4c20*/  LDL.LU R21, [R1+0x2cc] ;  /* 0x0002cc0001157983 */ /* 0x000ee20000300800 */
[----:B------:R-:W-:-:S03]  /*4c30*/  @!P6 IMAD.IADD R5, R5, 0x1, -R0 ;  /* 0x000000010505e824 */ /* 0x000fc600078e0a00 */
[----:B------:R0:W-:Y:S01]  /*4c40*/  STL [R1+0x1b0], R11 ;  /* 0x0001b00b01007387 */ /* 0x0001e20000100800 */
[----:B------:R-:W-:-:S03]  /*4c50*/  ISETP.GE.AND P0, PT, R19, RZ, PT ;  /* 0x000000ff1300720c */ /* 0x000fc60003f06270 */
[----:B------:R-:W3:Y:S01]  /*4c60*/  LDL.LU R16, [R1+0x450] ;  /* 0x0004500001107983 */ /* 0x000ee20000300800 */
[----:B0-----:R-:W-:-:S03]  /*4c70*/  IMAD.MOV.U32 R11, RZ, RZ, R6 ;  /* 0x000000ffff0b7224 */ /* 0x001fc600078e0006 */
[----:B------:R0:W-:Y:S01]  /*4c80*/  STL [R1+0x1a8], R7 ;  /* 0x0001a80701007387 */ /* 0x0001e20000100800 */
[----:B------:R-:W-:Y:S02]  /*4c90*/  @!P2 IMAD.MOV R8, RZ, RZ, -R8 ;  /* 0x000000ffff08a224 */ /* 0x000fe400078e0a08 */
[----:B------:R-:W-:Y:S01]  /*4ca0*/  @!P4 IMAD.MOV R11, RZ, RZ, -R11 ;  /* 0x000000ffff0bc224 */ /* 0x000fe200078e0a0b */
[----:B------:R-:W3:Y:S04]  /*4cb0*/  LDL R19, [R1+0x458] ;  /* 0x0004580001137983 */ /* 0x000ee80000100800 */
[----:B------:R-:W-:Y:S04]  /*4cc0*/  STL [R1+0x18c], R8 ;  /* 0x00018c0801007387 */ /* 0x000fe80000100800 */
[----:B------:R0:W-:Y:S01]  /*4cd0*/  STL [R1+0x190], R11 ;  /* 0x0001900b01007387 */ /* 0x0001e20000100800 */
[----:B--2---:R-:W-:-:S05]  /*4ce0*/  IABS R15, R28 ;  /* 0x0000001c000f7213 */ /* 0x004fca0000000000 */
[----:B------:R-:W-:-:S04]  /*4cf0*/  IMAD.HI.U32 R9, R17, R15, RZ ;  /* 0x0000000f11097227 */ /* 0x000fc800078e00ff */
[----:B------:R-:W-:Y:S01]  /*4d00*/  IMAD.MOV R9, RZ, RZ, -R9 ;  /* 0x000000ffff097224 */ /* 0x000fe200078e0a09 */
[----:B----4-:R-:W-:Y:S02]  /*4d10*/  IABS R2, R3 ;  /* 0x0000000300027213 */ /* 0x010fe40000000000 */
[----:B------:R-:W-:Y:S01]  /*4d20*/  ISETP.GE.AND P4, PT, R3, RZ, PT ;  /* 0x000000ff0300720c */ /* 0x000fe20003f86270 */
[----:B------:R-:W-:Y:S02]  /*4d30*/  IMAD.MOV.U32 R3, RZ, RZ, R5 ;  /* 0x000000ffff037224 */ /* 0x000fe400078e0005 */
[----:B------:R-:W-:Y:S02]  /*4d40*/  IMAD R15, R0, R9, R15 ;  /* 0x00000009000f7224 */ /* 0x000fe400078e020f */
[----:B------:R-:W-:Y:S01]  /*4d50*/  @!P1 IMAD.MOV R3, RZ, RZ, -R3 ;  /* 0x000000ffff039224 */ /* 0x000fe200078e0a03 */
[----:B------:R-:W2:Y:S01]  /*4d60*/  LDL R9, [R1+0x45c] ;  /* 0x00045c0001097983 */ /* 0x000ea20000100800 */
[----:B------:R-:W-:-:S03]  /*4d70*/  IABS R4, R18 ;  /* 0x0000001200047213 */ /* 0x000fc60000000000 */
[----:B------:R-:W4:Y:S01]  /*4d80*/  LDL.LU R29, [R1+0x468] ;  /* 0x00046800011d7983 */ /* 0x000f220000300800 */
[----:B------:R-:W-:-:S03]  /*4d90*/  ISETP.GE.AND P1, PT, R18, RZ, PT ;  /* 0x000000ff1200720c */ /* 0x000fc60003f26270 */
[----:B------:R1:W-:Y:S04]  /*4da0*/  STL [R1+0x198], R3 ;  /* 0x0001980301007387 */ /* 0x0003e80000100800 */
[----:B------:R-:W2:Y:S01]  /*4db0*/  LDL R18, [R1+0x460] ;  /* 0x0004600001127983 */ /* 0x000ea20000100800 */
[----:B------:R-:W-:Y:S01]  /*4dc0*/  IMAD.HI.U32 R10, R17, R2, RZ ;  /* 0x00000002110a7227 */ /* 0x000fe200078e00ff */
[----:B------:R-:W-:-:S03]  /*4dd0*/  ISETP.GT.U32.AND P3, PT, R0, R14, PT ;  /* 0x0000000e0000720c */ /* 0x000fc60003f64070 */
[----:B0-----:R-:W-:Y:S01]  /*4de0*/  IMAD.HI.U32 R7, R17, R4, RZ ;  /* 0x0000000411077227 */ /* 0x001fe200078e00ff */
[----:B------:R-:W-:-:S03]  /*4df0*/  ISETP.GT.U32.AND P5, PT, R0, R15, PT ;  /* 0x0000000f0000720c */ /* 0x000fc60003fa4070 */
[----:B------:R-:W-:Y:S02]  /*4e00*/  IMAD.MOV R10, RZ, RZ, -R10 ;  /* 0x000000ffff0a7224 */ /* 0x000fe400078e0a0a */
[----:B------:R-:W-:Y:S02]  /*4e10*/  IMAD.MOV R7, RZ, RZ, -R7 ;  /* 0x000000ffff077224 */ /* 0x000fe400078e0a07 */
[C---:B------:R-:W-:Y:S02]  /*4e20*/  IMAD R2, R0.reuse, R10, R2 ;  /* 0x0000000a00027224 */ /* 0x040fe400078e0202 */
[----:B------:R-:W-:Y:S02]  /*4e30*/  IMAD R4, R0, R7, R4 ;  /* 0x0000000700047224 */ /* 0x000fe400078e0204 */
[--C-:B------:R-:W-:Y:S01]  /*4e40*/  @!P3 IMAD.IADD R14, R14, 0x1, -R0.reuse ;  /* 0x000000010e0eb824 */ /* 0x100fe200078e0a00 */
[C---:B------:R-:W-:Y:S02]  /*4e50*/  ISETP.GT.U32.AND P6, PT, R0.reuse, R2, PT ;  /* 0x000000020000720c */ /* 0x040fe40003fc4070 */
[----:B------:R-:W-:Y:S01]  /*4e60*/  ISETP.GT.U32.AND P3, PT, R0, R4, PT ;  /* 0x000000040000720c */ /* 0x000fe20003f64070 */
[----:B------:R-:W-:Y:S01]  /*4e70*/  @!P5 IMAD.IADD R15, R15, 0x1, -R0 ;  /* 0x000000010f0fd824 */ /* 0x000fe200078e0a00 */
[----:B------:R-:W-:-:S04]  /*4e80*/  IABS R11, R20 ;  /* 0x00000014000b7213 */ /* 0x000fc80000000000 */
[----:B------:R-:W-:Y:S01]  /*4e90*/  ISETP.GT.U32.AND P5, PT, R0, R15, PT ;  /* 0x0000000f0000720c */ /* 0x000fe20003fa4070 */
[----:B------:R-:W-:-:S04]  /*4ea0*/  IMAD.HI.U32 R6, R17, R11, RZ ;  /* 0x0000000b11067227 */ /* 0x000fc800078e00ff */
[--C-:B------:R-:W-:Y:S02]  /*4eb0*/  @!P6 IMAD.IADD R2, R2, 0x1, -R0.reuse ;  /* 0x000000010202e824 */ /* 0x100fe400078e0a00 */
[----:B------:R-:W-:Y:S01]  /*4ec0*/  @!P3 IMAD.IADD R4, R4, 0x1, -R0 ;  /* 0x000000010404b824 */ /* 0x000fe200078e0a00 */
[----:B------:R-:W-:Y:S01]  /*4ed0*/  ISETP.GE.AND P2, PT, R28, RZ, PT ;  /* 0x000000ff1c00720c */ /* 0x000fe20003f46270 */
[----:B------:R-:W-:Y:S01]  /*4ee0*/  IMAD.MOV R6, RZ, RZ, -R6 ;  /* 0x000000ffff067224 */ /* 0x000fe200078e0a06 */
[C---:B------:R-:W-:Y:S02]  /*4ef0*/  ISETP.GT.U32.AND P6, PT, R0.reuse, R2, PT ;  /* 0x000000020000720c */ /* 0x040fe40003fc4070 */
[C---:B------:R-:W-:Y:S01]  /*4f00*/  ISETP.GT.U32.AND P3, PT, R0.reuse, R4, PT ;  /* 0x000000040000720c */ /* 0x040fe20003f64070 */
[----:B------:R-:W-:Y:S02]  /*4f10*/  @!P5 IMAD.IADD R15, R15, 0x1, -R0 ;  /* 0x000000010f0fd824 */ /* 0x000fe400078e0a00 */
[----:B------:R-:W-:-:S02]  /*4f20*/  IMAD R11, R0, R6, R11 ;  /* 0x00000006000b7224 */ /* 0x000fc400078e020b */
[----:B------:R-:W-:-:S04]  /*4f30*/  @!P0 IMAD.MOV R14, RZ, RZ, -R14 ;  /* 0x000000ffff0e8224 */ /* 0x000fc800078e0a0e */
[----:B------:R-:W-:Y:S02]  /*4f40*/  @!P2 IMAD.MOV R15, RZ, RZ, -R15 ;  /* 0x000000ffff0fa224 */ /* 0x000fe400078e0a0f */
[--C-:B------:R-:W-:Y:S02]  /*4f50*/  @!P6 IMAD.IADD R2, R2, 0x1, -R0.reuse ;  /* 0x000000010202e824 */ /* 0x100fe400078e0a00 */
[----:B------:R-:W-:Y:S02]  /*4f60*/  @!P3 IMAD.IADD R4, R4, 0x1, -R0 ;  /* 0x000000010404b824 */ /* 0x000fe400078e0a00 */
[----:B------:R-:W-:Y:S02]  /*4f70*/  @!P4 IMAD.MOV R2, RZ, RZ, -R2 ;  /* 0x000000ffff02c224 */ /* 0x000fe400078e0a02 */
[----:B------:R-:W-:Y:S01]  /*4f80*/  @!P1 IMAD.MOV R4, RZ, RZ, -R4 ;  /* 0x000000ffff049224 */ /* 0x000fe200078e0a04 */
[----:B---3--:R-:W-:Y:S02]  /*4f90*/  IABS R13, R21 ;  /* 0x00000015000d7213 */ /* 0x008fe40000000000 */
[----:B------:R-:W-:-:S02]  /*4fa0*/  ISETP.GE.AND P5, PT, R21, RZ, PT ;  /* 0x000000ff1500720c */ /* 0x000fc40003fa6270 */
[----:B------:R-:W-:Y:S02]  /*4fb0*/  IABS R10, R19 ;  /* 0x00000013000a7213 */ /* 0x000fe40000000000 */
[----:B------:R-:W3:Y:S04]  /*4fc0*/  LDL R19, [R1+0x464] ;  /* 0x0004640001137983 */ /* 0x000ee80000100800 */
[----:B------:R-:W3:Y:S04]  /*4fd0*/  LDL.LU R28, [R1+0x46c] ;  /* 0x00046c00011c7983 */ /* 0x000ee80000300800 */
[----:B-1----:R-:W3:Y:S04]  /*4fe0*/  LDL.LU R3, [R1+0x470] ;  /* 0x0004700001037983 */ /* 0x002ee80000300800 */
[----:B------:R-:W3:Y:S01]  /*4ff0*/  LDL.LU R21, [R1+0x474] ;  /* 0x0004740001157983 */ /* 0x000ee20000300800 */
[----:B----4-:R-:W-:-:S03]  /*5000*/  IABS R6, R29 ;  /* 0x0000001d00067213 */ /* 0x010fc60000000000 */
[----:B------:R0:W-:Y:S01]  /*5010*/  STL [R1+0x1a54], R29 ;  /* 0x001a541d01007387 */ /* 0x0001e20000100800 */
[----:B--2---:R-:W-:Y:S01]  /*5020*/  IABS R8, R18 ;  /* 0x0000001200087213 */ /* 0x004fe20000000000 */
[----:B0-----:R-:W-:-:S04]  /*5030*/  IMAD.MOV.U32 R29, RZ, RZ, R20 ;  /* 0x000000ffff1d7224 */ /* 0x001fc800078e0014 */
[----:B------:R-:W-:-:S04]  /*5040*/  IMAD.HI.U32 R20, R17, R8, RZ ;  /* 0x0000000811147227 */ /* 0x000fc800078e00ff */
[----:B------:R-:W-:-:S04]  /*5050*/  IMAD.HI.U32 R18, R17, R6, RZ ;  /* 0x0000000611127227 */ /* 0x000fc800078e00ff */
[----:B------:R-:W-:Y:S02]  /*5060*/  IMAD.MOV R20, RZ, RZ, -R20 ;  /* 0x000000ffff147224 */ /* 0x000fe400078e0a14 */
[----:B------:R-:W-:Y:S02]  /*5070*/  IMAD.MOV R18, RZ, RZ, -R18 ;  /* 0x000000ffff127224 */ /* 0x000fe400078e0a12 */
[C---:B------:R-:W-:Y:S02]  /*5080*/  IMAD R8, R0.reuse, R20, R8 ;  /* 0x0000001400087224 */ /* 0x040fe400078e0208 */
[----:B------:R-:W2:Y:S01]  /*5090*/  LDL.LU R20, [R1+0x47c] ;  /* 0x00047c0001147983 */ /* 0x000ea20000300800 */
[----:B------:R-:W-:-:S03]  /*50a0*/  IMAD R6, R0, R18, R6 ;  /* 0x0000001200067224 */ /* 0x000fc600078e0206 */
[----:B------:R0:W-:Y:S04]  /*50b0*/  STL [R1+0x174], R14 ;  /* 0x0001740e01007387 */ /* 0x0001e80000100800 */
[----:B------:R-:W-:Y:S04]  /*50c0*/  STL [R1+0x170], R15 ;  /* 0x0001700f01007387 */ /* 0x000fe80000100800 */
[----:B------:R-:W4:Y:S01]  /*50d0*/  LDL.LU R18, [R1+0x458] ;  /* 0x0004580001127983 */ /* 0x000f220000300800 */
[----:B0-----:R-:W-:-:S03]  /*50e0*/  IMAD.MOV.U32 R14, RZ, RZ, R29 ;  /* 0x000000ffff0e7224 */ /* 0x001fc600078e001d */
[----:B------:R-:W-:Y:S04]  /*50f0*/  STL [R1+0x16c], R2 ;  /* 0x00016c0201007387 */ /* 0x000fe80000100800 */
[----:B------:R0:W-:Y:S04]  /*5100*/  STL [R1+0x168], R4 ;  /* 0x0001680401007387 */ /* 0x0001e80000100800 */
[----:B------:R-:W2:Y:S01]  /*5110*/  LDL.LU R29, [R1+0x45c] ;  /* 0x00045c00011d7983 */ /* 0x000ea20000300800 */
[----:B------:R-:W-:Y:S01]  /*5120*/  IABS R12, R16 ;  /* 0x00000010000c7213 */ /* 0x000fe20000000000 */
[----:B------:R-:W-:-:S04]  /*5130*/  IMAD.HI.U32 R5, R17, R13, RZ ;  /* 0x0000000d11057227 */ /* 0x000fc800078e00ff */
[----:B------:R-:W-:-:S04]  /*5140*/  IMAD.HI.U32 R7, R17, R12, RZ ;  /* 0x0000000c11077227 */ /* 0x000fc800078e00ff */
[----:B------:R-:W-:Y:S02]  /*5150*/  IMAD.MOV R5, RZ, RZ, -R5 ;  /* 0x000000ffff057224 */ /* 0x000fe400078e0a05 */
[----:B------:R-:W-:Y:S02]  /*5160*/  IMAD.MOV R7, RZ, RZ, -R7 ;  /* 0x000000ffff077224 */ /* 0x000fe400078e0a07 */
[C---:B------:R-:W-:Y:S02]  /*5170*/  IMAD R13, R0.reuse, R5, R13 ;  /* 0x00000005000d7224 */ /* 0x040fe400078e020d */
[----:B------:R-:W-:-:S03]  /*5180*/  IMAD R12, R0, R7, R12 ;  /* 0x00000007000c7224 */ /* 0x000fc600078e020c */
[C---:B------:R-:W-:Y:S02]  /*5190*/  ISETP.GT.U32.AND P6, PT, R0.reuse, R13, PT ;  /* 0x0000000d0000720c */ /* 0x040fe40003fc4070 */
[----:B------:R-:W-:Y:S01]  /*51a0*/  ISETP.GT.U32.AND P3, PT, R0, R12, PT ;  /* 0x0000000c0000720c */ /* 0x000fe20003f64070 */
[----:B------:R-:W-:-:S04]  /*51b0*/  IMAD.HI.U32 R5, R17, R10, RZ ;  /* 0x0000000a11057227 */ /* 0x000fc800078e00ff */
[----:B------:R-:W-:Y:S01]  /*51c0*/  IMAD.MOV R5, RZ, RZ, -R5 ;  /* 0x000000ffff057224 */ /* 0x000fe200078e0a05 */
[----:B------:R-:W-:-:S05]  /*51d0*/  IABS R9, R9 ;  /* 0x0000000900097213 */ /* 0x000fca0000000000 */
[--C-:B------:R-:W-:Y:S02]  /*51e0*/  @!P6 IMAD.IADD R13, R13, 0x1, -R0.reuse ;  /* 0x000000010d0de824 */ /* 0x100fe400078e0a00 */
[----:B------:R-:W-:Y:S02]  /*51f0*/  @!P3 IMAD.IADD R12, R12, 0x1, -R0 ;  /* 0x000000010c0cb824 */ /* 0x000fe400078e0a00 */
[C---:B------:R-:W-:Y:S01]  /*5200*/  IMAD R10, R0.reuse, R5, R10 ;  /* 0x00000005000a7224 */ /* 0x040fe200078e020a */
[C---:B------:R-:W-:Y:S02]  /*5210*/  ISETP.GT.U32.AND P0, PT, R0.reuse, R13, PT ;  /* 0x0000000d0000720c */ /* 0x040fe40003f04070 */
[C---:B------:R-:W-:Y:S01]  /*5220*/  ISETP.GT.U32.AND P2, PT, R0.reuse, R12, PT ;  /* 0x0000000c0000720c */ /* 0x040fe20003f44070 */
[----:B------:R-:W-:Y:S01]  /*5230*/  IMAD.HI.U32 R5, R17, R9, RZ ;  /* 0x0000000911057227 */ /* 0x000fe200078e00ff */
[----:B------:R-:W-:-:S03]  /*5240*/  ISETP.GT.U32.AND P3, PT, R0, R10, PT ;  /* 0x0000000a0000720c */ /* 0x000fc60003f64070 */
[----:B------:R-:W-:-:S04]  /*5250*/  IMAD.MOV R5, RZ, RZ, -R5 ;  /* 0x000000ffff057224 */ /* 0x000fc800078e0a05 */
[C---:B------:R-:W-:Y:S02]  /*5260*/  IMAD R9, R0.reuse, R5, R9 ;  /* 0x0000000500097224 */ /* 0x040fe400078e0209 */
[--C-:B------:R-:W-:Y:S01]  /*5270*/  @!P0 IMAD.IADD R13, R13, 0x1, -R0.reuse ;  /* 0x000000010d0d8824 */ /* 0x100fe200078e0a00 */
[----:B------:R-:W-:Y:S01]  /*5280*/  ISETP.GT.U32.AND P0, PT, R0, R8, PT ;  /* 0x000000080000720c */ /* 0x000fe20003f04070 */
[--C-:B------:R-:W-:Y:S02]  /*5290*/  @!P2 IMAD.IADD R12, R12, 0x1, -R0.reuse ;  /* 0x000000010c0ca824 */ /* 0x100fe400078e0a00 */
[----:B------:R-:W-:Y:S01]  /*52a0*/  @!P3 IMAD.IADD R10, R10, 0x1, -R0 ;  /* 0x000000010a0ab824 */ /* 0x000fe200078e0a00 */
[----:B------:R-:W-:Y:S02]  /*52b0*/  ISETP.GE.AND P3, PT, R16, RZ, PT ;  /* 0x000000ff1000720c */ /* 0x000fe40003f66270 */
[----:B---3--:R-:W-:-:S05]  /*52c0*/  IABS R7, R19 ;  /* 0x0000001300077213 */ /* 0x008fca0000000000 */
[----:B------:R-:W-:-:S04]  /*52d0*/  IMAD.HI.U32 R19, R17, R7, RZ ;  /* 0x0000000711137227 */ /* 0x000fc800078e00ff */
[----:B------:R-:W-:Y:S01]  /*52e0*/  IMAD.MOV R19, RZ, RZ, -R19 ;  /* 0x000000ffff137224 */ /* 0x000fe200078e0a13 */
[----:B------:R-:W-:-:S03]  /*52f0*/  IABS R5, R28 ;  /* 0x0000001c00057213 */ /* 0x000fc60000000000 */
[C---:B------:R-:W-:Y:S02]  /*5300*/  IMAD R7, R0.reuse, R19, R7 ;  /* 0x0000001300077224 */ /* 0x040fe400078e0207 */
[----:B------:R-:W-:Y:S01]  /*5310*/  IMAD.HI.U32 R16, R17, R5, RZ ;  /* 0x0000000511107227 */ /* 0x000fe200078e00ff */
[----:B------:R-:W3:Y:S02]  /*5320*/  LDL.LU R19, [R1+0x478] ;  /* 0x0004780001137983 */ /* 0x000ee40000300800 */
[----:B------:R-:W-:Y:S01]  /*5330*/  ISETP.GT.U32.AND P2, PT, R0, R7, PT ;  /* 0x000000070000720c */ /* 0x000fe20003f44070 */
[----:B------:R-:W-:Y:S02]  /*5340*/  IMAD.MOV R16, RZ, RZ, -R16 ;  /* 0x000000ffff107224 */ /* 0x000fe400078e0a10 */
[----:B------:R-:W-:Y:S02]  /*5350*/  @!P0 IMAD.IADD R8, R8, 0x1, -R0 ;  /* 0x0000000108088824 */ /* 0x000fe400078e0a00 */
[----:B------:R-:W-:-:S02]  /*5360*/  IMAD R5, R0, R16, R5 ;  /* 0x0000001000057224 */ /* 0x000fc400078e0205 */
[----:B------:R-:W3:Y:S06]  /*5370*/  LDL.LU R16, [R1+0x460] ;  /* 0x0004600001107983 */ /* 0x000eec0000300800 */
[----:B------:R-:W-:Y:S01]  /*5380*/  @!P2 IMAD.IADD R7, R7, 0x1, -R0 ;  /* 0x000000010707a824 */ /* 0x000fe200078e0a00 */
[----:B----4-:R-:W-:Y:S02]  /*5390*/  ISETP.GE.AND P0, PT, R18, RZ, PT ;  /* 0x000000ff1200720c */ /* 0x010fe40003f06270 */
[----:B------:R-:W4:Y:S01]  /*53a0*/  LDL.LU R18, [R1+0x464] ;  /* 0x0004640001127983 */ /* 0x000f220000300800 */
[----:B--2---:R-:W-:-:S03]  /*53b0*/  ISETP.GE.AND P2, PT, R29, RZ, PT ;  /* 0x000000ff1d00720c */ /* 0x004fc60003f46270 */
[----:B------:R-:W2:Y:S01]  /*53c0*/  LDL.LU R29, [R1+0x1a54] ;  /* 0x001a5400011d7983 */ /* 0x000ea20000300800 */
[----:B------:R-:W-:-:S13]  /*53d0*/  ISETP.GT.U32.AND P6, PT, R0, R11, PT ;  /* 0x0000000b0000720c */ /* 0x000fda0003fc4070 */
[----:B------:R-:W-:Y:S01]  /*53e0*/  @!P6 IMAD.IADD R11, R11, 0x1, -R0 ;  /* 0x000000010b0be824 */ /* 0x000fe200078e0a00 */
[----:B------:R-:W-:-:S04]  /*53f0*/  ISETP.GT.U32.AND P6, PT, R0, R9, PT ;  /* 0x000000090000720c */ /* 0x000fc80003fc4070 */
[----:B------:R-:W-:-:S09]  /*5400*/  ISETP.GT.U32.AND P4, PT, R0, R11, PT ;  /* 0x0000000b0000720c */ /* 0x000fd20003f84070 */
[----:B------:R-:W-:-:S05]  /*5410*/  @!P6 IMAD.IADD R9, R9, 0x1, -R0 ;  /* 0x000000010909e824 */ /* 0x000fca00078e0a00 */
[C---:B------:R-:W-:Y:S02]  /*5420*/  ISETP.GT.U32.AND P6, PT, R0.reuse, R9, PT ;  /* 0x000000090000720c */ /* 0x040fe40003fc4070 */
[C---:B------:R-:W-:Y:S01]  /*5430*/  ISETP.GT.U32.AND P1, PT, R0.reuse, R10, PT ;  /* 0x0000000a0000720c */ /* 0x040fe20003f24070 */
[----:B------:R-:W-:Y:S01]  /*5440*/  @!P4 IMAD.IADD R11, R11, 0x1, -R0 ;  /* 0x000000010b0bc824 */ /* 0x000fe200078e0a00 */
[----:B------:R-:W-:-:S09]  /*5450*/  ISETP.GT.U32.AND P4, PT, R0, R6, PT ;  /* 0x000000060000720c */ /* 0x000fd20003f84070 */
[--C-:B------:R-:W-:Y:S01]  /*5460*/  @!P6 IMAD.IADD R9, R9, 0x1, -R0.reuse ;  /* 0x000000010909e824 */ /* 0x100fe200078e0a00 */
[----:B------:R-:W-:Y:S01]  /*5470*/  ISETP.GT.U32.AND P6, PT, R0, R5, PT ;  /* 0x000000050000720c */ /* 0x000fe20003fc4070 */
[--C-:B------:R-:W-:Y:S01]  /*5480*/  @!P1 IMAD.IADD R10, R10, 0x1, -R0.reuse ;  /* 0x000000010a0a9824 */ /* 0x100fe200078e0a00 */
[----:B------:R-:W-:Y:S01]  /*5490*/  ISETP.GE.AND P1, PT, R14, RZ, PT ;  /* 0x000000ff0e00720c */ /* 0x000fe20003f26270 */
[----:B------:R-:W-:Y:S02]  /*54a0*/  @!P4 IMAD.IADD R6, R6, 0x1, -R0 ;  /* 0x000000010606c824 */ /* 0x000fe400078e0a00 */
[----:B------:R-:W-:-:S03]  /*54b0*/  @!P3 IMAD.MOV R12, RZ, RZ, -R12 ;  /* 0x000000ffff0cb224 */ /* 0x000fc600078e0a0c */
[----:B------:R-:W-:-:S05]  /*54c0*/  ISETP.GT.U32.AND P3, PT, R0, R6, PT ;  /* 0x000000060000720c */ /* 0x000fca0003f64070 */
[----:B------:R-:W-:Y:S01]  /*54d0*/  @!P6 IMAD.IADD R5, R5, 0x1, -R0 ;  /* 0x000000010505e824 */ /* 0x000fe200078e0a00 */
[----:B------:R-:W-:Y:S01]  /*54e0*/  ISETP.GT.U32.AND P6, PT, R0, R7, PT ;  /* 0x000000070000720c */ /* 0x000fe20003fc4070 */
[----:B------:R-:W-:Y:S02]  /*54f0*/  @!P5 IMAD.MOV R13, RZ, RZ, -R13 ;  /* 0x000000ffff0dd224 */ /* 0x000fe400078e0a0d */
[----:B------:R-:W-:Y:S02]  /*5500*/  @!P1 IMAD.MOV R11, RZ, RZ, -R11 ;  /* 0x000000ffff0b9224 */ /* 0x000fe400078e0a0b */
[----:B------:R-:W-:Y:S01]  /*5510*/  @!P0 IMAD.MOV R10, RZ, RZ, -R10 ;  /* 0x000000ffff0a8224 */ /* 0x000fe200078e0a0a */
[----:B------:R-:W-:Y:S01]  /*5520*/  STL [R1+0x15c], R13 ;  /* 0x00015c0d01007387 */ /* 0x000fe20000100800 */
[----:B------:R-:W-:-:S03]  /*5530*/  @!P2 IMAD.MOV R9, RZ, RZ, -R9 ;  /* 0x000000ffff09a224 */ /* 0x000fc600078e0a09 */
[----:B------:R-:W-:Y:S01]  /*5540*/  STL [R1+0x154], R12 ;  /* 0x0001540c01007387 */ /* 0x000fe20000100800 */
[--C-:B------:R-:W-:Y:S02]  /*5550*/  @!P3 IMAD.IADD R6, R6, 0x1, -R0.reuse ;  /* 0x000000010606b824 */ /* 0x100fe400078e0a00 */
[----:B------:R-:W-:Y:S01]  /*5560*/  @!P6 IMAD.IADD R7, R7, 0x1, -R0 ;  /* 0x000000010707e824 */ /* 0x000fe200078e0a00 */
[----:B------:R-:W-:Y:S01]  /*5570*/  STL [R1+0x12c], R11 ;  /* 0x00012c0b01007387 */ /* 0x000fe20000100800 */
[----:B------:R-:W-:-:S03]  /*5580*/  ISETP.GE.AND P3, PT, R28, RZ, PT ;  /* 0x000000ff1c00720c */ /* 0x000fc60003f66270 */
[----:B------:R-:W-:Y:S04]  /*5590*/  STL [R1+0x124], R10 ;  /* 0x0001240a01007387 */ /* 0x000fe80000100800 */
[----:B------:R-:W-:Y:S01]  /*55a0*/  STL [R1+0x120], R9 ;  /* 0x0001200901007387 */ /* 0x000fe20000100800 */
[C---:B------:R-:W-:Y:S02]  /*55b0*/  ISETP.GT.U32.AND P5, PT, R0.reuse, R8, PT ;  /* 0x000000080000720c */ /* 0x040fe40003fa4070 */
[----:B------:R-:W-:Y:S02]  /*55c0*/  ISETP.GT.U32.AND P1, PT, R0, R5, PT ;  /* 0x000000050000720c */ /* 0x000fe40003f24070 */
[----:B0-----:R-:W-:Y:S02]  /*55d0*/  IABS R4, R3 ;  /* 0x0000000300047213 */ /* 0x001fe40000000000 */
[----:B---3--:R-:W-:-:S07]  /*55e0*/  ISETP.GE.AND P4, PT, R16, RZ, PT ;  /* 0x000000ff1000720c */ /* 0x008fce0003f86270 */
[--C-:B------:R-:W-:Y:S02]  /*55f0*/  @!P5 IMAD.IADD R8, R8, 0x1, -R0.reuse ;  /* 0x000000010808d824 */ /* 0x100fe400078e0a00 */
[----:B------:R-:W-:Y:S01]  /*5600*/  @!P1 IMAD.IADD R5, R5, 0x1, -R0 ;  /* 0x0000000105059824 */ /* 0x000fe200078e0a00 */
[----:B------:R-:W-:Y:S01]  /*5610*/  ISETP.GE.AND P1, PT, R3, RZ, PT ;  /* 0x000000ff0300720c */ /* 0x000fe20003f26270 */
[----:B------:R-:W-:-:S04]  /*5620*/  IMAD.MOV.U32 R3, RZ, RZ, R8 ;  /* 0x000000ffff037224 */ /* 0x000fc800078e0008 */
[----:B------:R-:W-:Y:S02]  /*5630*/  @!P4 IMAD.MOV R3, RZ, RZ, -R3 ;  /* 0x000000ffff03c224 */ /* 0x000fe400078e0a03 */
[----:B------:R-:W-:-:S04]  /*5640*/  IMAD.HI.U32 R15, R17, R4, RZ ;  /* 0x00000004110f7227 */ /* 0x000fc800078e00ff */
[----:B------:R-:W-:-:S04]  /*5650*/  IMAD.MOV R15, RZ, RZ, -R15 ;  /* 0x000000ffff0f7224 */ /* 0x000fc800078e0a0f */
[----:B------:R-:W-:-:S05]  /*5660*/  IMAD R4, R0, R15, R4 ;  /* 0x0000000f00047224 */ /* 0x000fca00078e0204 */
[----:B------:R-:W-:Y:S02]  /*5670*/  ISETP.GT.U32.AND P0, PT, R0, R4, PT ;  /* 0x000000040000720c */ /* 0x000fe40003f04070 */
[----:B------:R-:W-:-:S11]  /*5680*/  IABS R2, R21 ;  /* 0x0000001500027213 */ /* 0x000fd60000000000 */
[----:B------:R-:W-:Y:S01]  /*5690*/  @!P0 IMAD.IADD R4, R4, 0x1, -R0 ;  /* 0x0000000104048824 */ /* 0x000fe200078e0a00 */
[----:B------:R-:W-:Y:S02]  /*56a0*/  ISETP.GE.AND P0, PT, R21, RZ, PT ;  /* 0x000000ff1500720c */ /* 0x000fe40003f06270 */
[----:B--2---:R-:W-:Y:S02]  /*56b0*/  ISETP.GE.AND P6, PT, R29, RZ, PT ;  /* 0x000000ff1d00720c */ /* 0x004fe40003fc6270 */
[----:B------:R-:W2:Y:S04]  /*56c0*/  LDL.LU R29, [R1+0x480] ;  /* 0x00048000011d7983 */ /* 0x000ea80000300800 */
[----:B------:R-:W3:Y:S04]  /*56d0*/  LDL.LU R28, [R1+0x484] ;  /* 0x00048400011c7983 */ /* 0x000ee80000300800 */
[----:B------:R0:W-:Y:S04]  /*56e0*/  STL [R1+0x11c], R3 ;  /* 0x00011c0301007387 */ /* 0x0001e80000100800 */
[----:B0-----:R-:W2:Y:S04]  /*56f0*/  LDL.LU R3, [R1+0x488] ;  /* 0x0004880001037983 */ /* 0x001ea80000300800 */
[----:B------:R-:W2:Y:S01]  /*5700*/  LDL.LU R21, [R1+0x48c] ;  /* 0x00048c0001157983 */ /* 0x000ea20000300800 */
[----:B------:R-:W-:-:S04]  /*5710*/  IMAD.HI.U32 R14, R17, R2, RZ ;  /* 0x00000002110e7227 */ /* 0x000fc800078e00ff */
[----:B------:R-:W-:-:S04]  /*5720*/  IMAD.MOV R14, RZ, RZ, -R14 ;  /* 0x000000ffff0e7224 */ /* 0x000fc800078e0a0e */
[----:B------:R-:W-:Y:S01]  /*5730*/  IMAD R2, R0, R14, R2 ;  /* 0x0000000e00027224 */ /* 0x000fe200078e0202 */
[----:B----4-:R-:W-:-:S04]  /*5740*/  ISETP.GE.AND P2, PT, R18, RZ, PT ;  /* 0x000000ff1200720c */ /* 0x010fc80003f46270 */
[----:B------:R-:W-:Y:S01]  /*5750*/  ISETP.GT.U32.AND P5, PT, R0, R2, PT ;  /* 0x000000020000720c */ /* 0x000fe20003fa4070 */
[----:B------:R-:W-:Y:S01]  /*5760*/  IMAD.MOV.U32 R11, RZ, RZ, R7 ;  /* 0x000000ffff0b7224 */ /* 0x000fe200078e0007 */
[----:B------:R-:W-:Y:S01]  /*5770*/  IABS R10, R20 ;  /* 0x00000014000a7213 */ /* 0x000fe20000000000 */
[----:B------:R-:W-:-:S06]  /*5780*/  @!P6 IMAD.MOV R6, RZ, RZ, -R6 ;  /* 0x000000ffff06e224 */ /* 0x000fcc00078e0a06 */
[----:B------:R-:W-:-:S04]  /*5790*/  @!P2 IMAD.MOV R11, RZ, RZ, -R11 ;  /* 0x000000ffff0ba224 */ /* 0x000fc800078e0a0b */
[----:B------:R-:W-:-:S05]  /*57a0*/  @!P5 IMAD.IADD R2, R2, 0x1, -R0 ;  /* 0x000000010202d824 */ /* 0x000fca00078e0a00 */
[----:B------:R-:W-:Y:S01]  /*57b0*/  ISETP.GT.U32.AND P2, PT, R0, R2, PT ;  /* 0x000000020000720c */ /* 0x000fe20003f44070 */
[----:B------:R-:W-:Y:S01]  /*57c0*/  IMAD.HI.U32 R7, R17, R10, RZ ;  /* 0x0000000a11077227 */ /* 0x000fe200078e00ff */
[----:B------:R0:W-:Y:S01]  /*57d0*/  STL [R1+0x118], R11 ;  /* 0x0001180b01007387 */ /* 0x0001e20000100800 */
[----:B------:R-:W-:Y:S02]  /*57e0*/  IABS R14, R19 ;  /* 0x00000013000e7213 */ /* 0x000fe40000000000 */
[----:B------:R-:W-:Y:S01]  /*57f0*/  ISETP.GE.AND P6, PT, R19, RZ, PT ;  /* 0x000000ff1300720c */ /* 0x000fe20003fc6270 */
[----:B------:R-:W-:Y:S01]  /*5800*/  STL [R1+0x114], R6 ;  /* 0x0001140601007387 */ /* 0x000fe20000100800 */
[----:B------:R-:W-:-:S03]  /*5810*/  IMAD.MOV R7, RZ, RZ, -R7 ;  /* 0x000000ffff077224 */ /* 0x000fc600078e0a07 */
[----:B------:R-:W4:Y:S01]  /*5820*/  LDL.LU R19, [R1+0x490] ;  /* 0x0004900001137983 */ /* 0x000f220000300800 */
[----:B------:R-:W-:Y:S02]  /*5830*/  @!P3 IMAD.MOV R5, RZ, RZ, -R5 ;  /* 0x000000ffff05b224 */ /* 0x000fe400078e0a05 */
[----:B------:R-:W-:Y:S02]  /*5840*/  IMAD R10, R0, R7, R10 ;  /* 0x00000007000a7224 */ /* 0x000fe400078e020a */
[----:B------:R-:W-:Y:S01]  /*5850*/  @!P2 IMAD.IADD R2, R2, 0x1, -R0 ;  /* 0x000000010202a824 */ /* 0x000fe200078e0a00 */
[----:B------:R1:W-:Y:S01]  /*5860*/  STL [R1+0x110], R5 ;  /* 0x0001100501007387 */ /* 0x0003e20000100800 */
[----:B------:R-:W-:Y:S01]  /*5870*/  ISETP.GT.U32.AND P4, PT, R0, R4, PT ;  /* 0x000000040000720c */ /* 0x000fe20003f84070 */
[----:B------:R-:W-:-:S04]  /*5880*/  IMAD.HI.U32 R9, R17, R14, RZ ;  /* 0x0000000e11097227 */ /* 0x000fc800078e00ff */
[----:B------:R-:W-:Y:S02]  /*5890*/  IMAD.MOV R9, RZ, RZ, -R9 ;  /* 0x000000ffff097224 */ /* 0x000fe400078e0a09 */
[----:B0-----:R-:W-:-:S06]  /*58a0*/  IMAD.MOV.U32 R11, RZ, RZ, R2 ;  /* 0x000000ffff0b7224 */ /* 0x001fcc00078e0002 */
[----:B------:R-:W-:-:S04]  /*58b0*/  @!P4 IMAD.IADD R4, R4, 0x1, -R0 ;  /* 0x000000010404c824 */ /* 0x000fc800078e0a00 */
[----:B-1----:R-:W-:Y:S02]  /*58c0*/  IMAD.MOV.U32 R5, RZ, RZ, R4 ;  /* 0x000000ffff057224 */ /* 0x002fe400078e0004 */
[C---:B------:R-:W-:Y:S02]  /*58d0*/  IMAD R9, R0.reuse, R9, R14 ;  /* 0x0000000900097224 */ /* 0x040fe400078e020e */
[----:B------:R-:W-:Y:S02]  /*58e0*/  @!P1 IMAD.MOV R5, RZ, RZ, -R5 ;  /* 0x000000ffff059224 */ /* 0x000fe400078e0a05 */
[----:B------:R-:W-:Y:S01]  /*58f0*/  @!P0 IMAD.MOV R11, RZ, RZ, -R11 ;  /* 0x000000ffff0b8224 */ /* 0x000fe200078e0a0b */
[----:B------:R-:W-:-:S13]  /*5900*/  ISETP.GT.U32.AND P5, PT, R0, R9, PT ;  /* 0x000000090000720c */ /* 0x000fda0003fa4070 */
[----:B------:R-:W-:Y:S01]  /*5910*/  @!P5 IMAD.IADD R9, R9, 0x1, -R0 ;  /* 0x000000010909d824 */ /* 0x000fe200078e0a00 */
[----:B------:R-:W-:-:S04]  /*5920*/  ISETP.GT.U32.AND P5, PT, R0, R10, PT ;  /* 0x0000000a0000720c */ /* 0x000fc80003fa4070 */
[----:B------:R-:W-:Y:S02]  /*5930*/  ISETP.GT.U32.AND P1, PT, R0, R9, PT ;  /* 0x000000090000720c */ /* 0x000fe40003f24070 */
[----:B------:R-:W-:-:S07]  /*5940*/  ISETP.GE.AND P3, PT, R20, RZ, PT ;  /* 0x000000ff1400720c */ /* 0x000fce0003f66270 */
[----:B------:R-:W-:-:S04]  /*5950*/  @!P5 IMAD.IADD R10, R10, 0x1, -R0 ;  /* 0x000000010a0ad824 */ /* 0x000fc800078e0a00 */
[----:B------:R-:W-:Y:S01]  /*5960*/  @!P1 IMAD.IADD R9, R9, 0x1, -R0 ;  /* 0x0000000109099824 */ /* 0x000fe200078e0a00 */
[----:B------:R-:W-:-:S03]  /*5970*/  ISETP.GT.U32.AND P5, PT, R0, R10, PT ;  /* 0x0000000a0000720c */ /* 0x000fc60003fa4070 */
[----:B------:R-:W-:-:S10]  /*5980*/  IMAD.MOV.U32 R16, RZ, RZ, R9 ;  /* 0x000000ffff107224 */ /* 0x000fd400078e0009 */
[----:B------:R-:W-:-:S04]  /*5990*/  @!P5 IMAD.IADD R10, R10, 0x1, -R0 ;  /* 0x000000010a0ad824 */ /* 0x000fc800078e0a00 */
[----:B------:R-:W-:Y:S02]  /*59a0*/  IMAD.MOV.U32 R14, RZ, RZ, R10 ;  /* 0x000000ffff0e7224 */ /* 0x000fe400078e000a */
[----:B------:R-:W-:Y:S02]  /*59b0*/  @!P6 IMAD.MOV R16, RZ, RZ, -R16 ;  /* 0x000000ffff10e224 */ /* 0x000fe400078e0a10 */
[----:B------:R-:W-:Y:S01]  /*59c0*/  @!P3 IMAD.MOV R14, RZ, RZ, -R14 ;  /* 0x000000ffff0eb224 */ /* 0x000fe200078e0a0e */
[----:B---3--:R-:W-:Y:S02]  /*59d0*/  ISETP.GE.AND P2, PT, R28, RZ, PT ;  /* 0x000000ff1c00720c */ /* 0x008fe40003f46270 */
[----:B------:R-:W-:Y:S02]  /*59e0*/  IABS R7, R28 ;  /* 0x0000001c00077213 */ /* 0x000fe40000000000 */
[----:B------:R-:W3:Y:S04]  /*59f0*/  LDL.LU R28, [R1+0x494] ;  /* 0x00049400011c7983 */ /* 0x000ee80000300800 */
[----:B------:R0:W-:Y:S04]  /*5a00*/  STL [R1+0x10c], R5 ;  /* 0x00010c0501007387 */ /* 0x0001e80000100800 */
[----:B------:R-:W-:Y:S01]  /*5a10*/  STL [R1+0x108], R11 ;  /* 0x0001080b01007387 */ /* 0x000fe20000100800 */
[----:B--2---:R-:W-:-:S02]  /*5a20*/  IABS R6, R3 ;  /* 0x0000000300067213 */ /* 0x004fc40000000000 */
[----:B------:R-:W-:Y:S02]  /*5a30*/  ISETP.GE.AND P0, PT, R3, RZ, PT ;  /* 0x000000ff0300720c */ /* 0x000fe40003f06270 */
[----:B------:R-:W2:Y:S01]  /*5a40*/  LDL.LU R3, [R1+0x498] ;  /* 0x0004980001037983 */ /* 0x000ea20000300800 */
[----:B------:R-:W-:-:S03]  /*5a50*/  IABS R8, R29 ;  /* 0x0000001d00087213 */ /* 0x000fc60000000000 */
[----:B------:R-:W2:Y:S02]  /*5a60*/  LDL.LU R15, [R1+0x49c] ;  /* 0x00049c00010f7983 */ /* 0x000ea40000300800 */
[----:B------:R-:W-:Y:S02]  /*5a70*/  IMAD.HI.U32 R4, R17, R8, RZ ;  /* 0x0000000811047227 */ /* 0x000fe400078e00ff */
[----:B------:R-:W2:Y:S02]  /*5a80*/  LDL.LU R20, [R1+0x4a0] ;  /* 0x0004a00001147983 */ /* 0x000ea40000300800 */
[----:B------:R-:W-:-:S04]  /*5a90*/  IMAD.MOV R2, RZ, RZ, -R4 ;  /* 0x000000ffff027224 */ /* 0x000fc800078e0a04 */
[----:B------:R-:W-:-:S05]  /*5aa0*/  IMAD R8, R0, R2, R8 ;  /* 0x0000000200087224 */ /* 0x000fca00078e0208 */
[----:B------:R-:W-:-:S13]  /*5ab0*/  ISETP.GT.U32.AND P1, PT, R0, R8, PT ;  /* 0x000000080000720c */ /* 0x000fda0003f24070 */
[----:B------:R-:W-:-:S05]  /*5ac0*/  @!P1 IMAD.IADD R8, R8, 0x1, -R0 ;  /* 0x0000000108089824 */ /* 0x000fca00078e0a00 */
[----:B------:R-:W-:Y:S02]  /*5ad0*/  ISETP.GT.U32.AND P1, PT, R0, R8, PT ;  /* 0x000000080000720c */ /* 0x000fe40003f24070 */
[----:B------:R-:W-:Y:S02]  /*5ae0*/  ISETP.GE.AND P4, PT, R29, RZ, PT ;  /* 0x000000ff1d00720c */ /* 0x000fe40003f86270 */
[----:B------:R-:W2:Y:S01]  /*5af0*/  LDL.LU R29, [R1+0x4a4] ;  /* 0x0004a400011d7983 */ /* 0x000ea20000300800 */
[----:B0-----:R-:W-:-:S03]  /*5b00*/  IABS R5, R21 ;  /* 0x0000001500057213 */ /* 0x001fc60000000000 */
[----:B------:R0:W-:Y:S04]  /*5b10*/  STL [R1+0x104], R16 ;  /* 0x0001041001007387 */ /* 0x0001e80000100800 */
[----:B------:R2:W-:Y:S01]  /*5b20*/  STL [R1+0xfc], R14 ;  /* 0x0000fc0e01007387 */ /* 0x0005e20000100800 */
[----:B------:R-:W-:Y:S01]  /*5b30*/  @!P1 IMAD.IADD R8, R8, 0x1, -R0 ;  /* 0x0000000108089824 */ /* 0x000fe200078e0a00 */
[----:B------:R-:W-:Y:S02]  /*5b40*/  ISETP.GE.AND P1, PT, R21, RZ, PT ;  /* 0x000000ff1500720c */ /* 0x000fe40003f26270 */
[----:B0-----:R-:W2:Y:S04]  /*5b50*/  LDL.LU R16, [R1+0x4a8] ;  /* 0x0004a80001107983 */ /* 0x001ea80000300800 */
[----:B------:R-:W2:Y:S01]  /*5b60*/  LDL.LU R21, [R1+0x4ac] ;  /* 0x0004ac0001157983 */ /* 0x000ea20000300800 */
[----:B------:R-:W-:-:S04]  /*5b70*/  IMAD.HI.U32 R4, R17, R7, RZ ;  /* 0x0000000711047227 */ /* 0x000fc800078e00ff */
[----:B------:R-:W-:Y:S02]  /*5b80*/  IMAD.MOV R4, RZ, RZ, -R4 ;  /* 0x000000ffff047224 */ /* 0x000fe400078e0a04 */
[----:B------:R-:W-:-:S04]  /*5b90*/  IMAD.HI.U32 R13, R17, R6, RZ ;  /* 0x00000006110d7227 */ /* 0x000fc800078e00ff */
[----:B------:R-:W-:Y:S02]  /*5ba0*/  IMAD R7, R0, R4, R7 ;  /* 0x0000000400077224 */ /* 0x000fe400078e0207 */
[----:B------:R-:W-:-:S03]  /*5bb0*/  IMAD.MOV R13, RZ, RZ, -R13 ;  /* 0x000000ffff0d7224 */ /* 0x000fc600078e0a0d */
[C---:B------:R-:W-:Y:S01]  /*5bc0*/  ISETP.GT.U32.AND P5, PT, R0.reuse, R7, PT ;  /* 0x000000070000720c */ /* 0x040fe20003fa4070 */
[C---:B------:R-:W-:Y:S02]  /*5bd0*/  IMAD R6, R0.reuse, R13, R6 ;  /* 0x0000000d00067224 */ /* 0x040fe400078e0206 */
[C---:B------:R-:W-:Y:S01]  /*5be0*/  IMAD.HI.U32 R12, R17.reuse, R5, RZ ;  /* 0x00000005110c7227 */ /* 0x040fe200078e00ff */
[----:B----4-:R-:W-:Y:S02]  /*5bf0*/  IABS R2, R19 ;  /* 0x0000001300027213 */ /* 0x010fe40000000000 */
[----:B------:R-:W-:Y:S01]  /*5c00*/  ISETP.GT.U32.AND P6, PT, R0, R6, PT ;  /* 0x000000060000720c */ /* 0x000fe20003fc4070 */
[----:B------:R-:W-:Y:S02]  /*5c10*/  IMAD.MOV R12, RZ, RZ, -R12 ;  /* 0x000000ffff0c7224 */ /* 0x000fe400078e0a0c */
[----:B------:R-:W-:-:S04]  /*5c20*/  IMAD.HI.U32 R11, R17, R2, RZ ;  /* 0x00000002110b7227 */ /* 0x000fc800078e00ff */
[C---:B------:R-:W-:Y:S02]  /*5c30*/  IMAD R5, R0.reuse, R12, R5 ;  /* 0x0000000c00057224 */ /* 0x040fe400078e0205 */
[--C-:B------:R-:W-:Y:S02]  /*5c40*/  @!P5 IMAD.IADD R7, R7, 0x1, -R0.reuse ;  /* 0x000000010707d824 */ /* 0x100fe400078e0a00 */
[----:B------:R-:W-:Y:S01]  /*5c50*/  IMAD.MOV R11, RZ, RZ, -R11 ;  /* 0x000000ffff0b7224 */ /* 0x000fe200078e0a0b */
[----:B------:R-:W-:Y:S01]  /*5c60*/  ISETP.GT.U32.AND P3, PT, R0, R5, PT ;  /* 0x000000050000720c */ /* 0x000fe20003f64070 */
[----:B------:R-:W-:Y:S01]  /*5c70*/  @!P6 IMAD.IADD R6, R6, 0x1, -R0 ;  /* 0x000000010606e824 */ /* 0x000fe200078e0a00 */
[C---:B------:R-:W-:Y:S01]  /*5c80*/  ISETP.GT.U32.AND P6, PT, R0.reuse, R7, PT ;  /* 0x000000070000720c */ /* 0x040fe20003fc4070 */
[----:B------:R-:W-:Y:S02]  /*5c90*/  IMAD R2, R0, R11, R2 ;  /* 0x0000000b00027224 */ /* 0x000fe400078e0202 */
[----:B------:R-:W-:-:S03]  /*5ca0*/  IMAD.MOV.U32 R10, RZ, RZ, R8 ;  /* 0x000000ffff0a7224 */ /* 0x000fc600078e0008 */
[----:B------:R-:W-:Y:S01]  /*5cb0*/  ISETP.GT.U32.AND P5, PT, R0, R2, PT ;  /* 0x000000020000720c */ /* 0x000fe20003fa4070 */
[----:B------:R-:W-:-:S04]  /*5cc0*/  @!P4 IMAD.MOV R10, RZ, RZ, -R10 ;  /* 0x000000ffff0ac224 */ /* 0x000fc800078e0a0a */
[--C-:B------:R-:W-:Y:S01]  /*5cd0*/  @!P3 IMAD.IADD R5, R5, 0x1, -R0.reuse ;  /* 0x000000010505b824 */ /* 0x100fe200078e0a00 */
[----:B------:R-:W-:Y:S01]  /*5ce0*/  ISETP.GT.U32.AND P3, PT, R0, R6, PT ;  /* 0x000000060000720c */ /* 0x000fe20003f64070 */
[--C-:B------:R-:W-:Y:S01]  /*5cf0*/  @!P6 IMAD.IADD R7, R7, 0x1, -R0.reuse ;  /* 0x000000010707e824 */ /* 0x100fe200078e0a00 */
[----:B------:R-:W-:Y:S04]  /*5d00*/  STL [R1+0xf8], R10 ;  /* 0x0000f80a01007387 */ /* 0x000fe80000100800 */
[----:B------:R-:W4:Y:S01]  /*5d10*/  LDL.LU R18, [R1+0x4b0] ;  /* 0x0004b00001127983 */ /* 0x000f220000300800 */
[----:B------:R-:W-:-:S05]  /*5d20*/  @!P5 IMAD.IADD R2, R2, 0x1, -R0 ;  /* 0x000000010202d824 */ /* 0x000fca00078e0a00 */
[----:B------:R-:W-:Y:S01]  /*5d30*/  ISETP.GT.U32.AND P5, PT, R0, R2, PT ;  /* 0x000000020000720c */ /* 0x000fe20003fa4070 */
[----:B------:R-:W-:Y:S01]  /*5d40*/  @!P3 IMAD.IADD R6, R6, 0x1, -R0 ;  /* 0x000000010606b824 */ /* 0x000fe200078e0a00 */
[----:B------:R-:W-:Y:S01]  /*5d50*/  ISETP.GE.AND P3, PT, R19, RZ, PT ;  /* 0x000000ff1300720c */ /* 0x000fe20003f66270 */
[----:B------:R-:W-:-:S04]  /*5d60*/  IMAD.MOV.U32 R19, RZ, RZ, R7 ;  /* 0x000000ffff137224 */ /* 0x000fc800078e0007 */
[----:B------:R-:W-:-:S05]  /*5d70*/  @!P2 IMAD.MOV R19, RZ, RZ, -R19 ;  /* 0x000000ffff13a224 */ /* 0x000fca00078e0a13 */
[----:B------:R-:W-:Y:S01]  /*5d80*/  STL [R1+0xf4], R19 ;  /* 0x0000f41301007387 */ /* 0x000fe20000100800 */
[----:B------:R-:W-:Y:S01]  /*5d90*/  @!P5 IMAD.IADD R2, R2, 0x1, -R0 ;  /* 0x000000010202d824 */ /* 0x000fe200078e0a00 */
[----:B------:R-:W-:-:S13]  /*5da0*/  ISETP.GT.U32.AND P4, PT, R0, R5, PT ;  /* 0x000000050000720c */ /* 0x000fda0003f84070 */
[----:B------:R-:W-:Y:S02]  /*5db0*/  @!P4 IMAD.IADD R5, R5, 0x1, -R0 ;  /* 0x000000010505c824 */ /* 0x000fe400078e0a00 */
[----:B------:R-:W-:Y:S01]  /*5dc0*/  @!P3 IMAD.MOV R2, RZ, RZ, -R2 ;  /* 0x000000ffff02b224 */ /* 0x000fe200078e0a02 */
[----:B---3--:R-:W-:-:S05]  /*5dd0*/  IABS R4, R28 ;  /* 0x0000001c00047213 */ /* 0x008fca0000000000 */
[----:B------:R-:W-:-:S04]  /*5de0*/  IMAD.HI.U32 R9, R17, R4, RZ ;  /* 0x0000000411097227 */ /* 0x000fc800078e00ff */
[----:B------:R-:W-:-:S04]  /*5df0*/  IMAD.MOV R9, RZ, RZ, -R9 ;  /* 0x000000ffff097224 */ /* 0x000fc800078e0a09 */
[----:B------:R-:W-:-:S05]  /*5e00*/  IMAD R4, R0, R9, R4 ;  /* 0x0000000900047224 */ /* 0x000fca00078e0204 */
[----:B------:R-:W-:Y:S02]  /*5e10*/  ISETP.GT.U32.AND P6, PT, R0, R4, PT ;  /* 0x000000040000720c */ /* 0x000fe40003fc4070 */
[----:B--2---:R-:W-:-:S11]  /*5e20*/  IABS R14, R3 ;  /* 0x00000003000e7213 */ /* 0x004fd60000000000 */
[----:B------:R-:W-:Y:S01]  /*5e30*/  @!P6 IMAD.IADD R4, R4, 0x1, -R0 ;  /* 0x000000010404e824 */ /* 0x000fe200078e0a00 */
[----:B------:R-:W-:Y:S01]  /*5e40*/  ISETP.GE.AND P6, PT, R3, RZ, PT ;  /* 0x000000ff0300720c */ /* 0x000fe20003fc6270 */
[----:B------:R-:W-:-:S04]  /*5e50*/  IMAD.MOV.U32 R3, RZ, RZ, R6 ;  /* 0x000000ffff037224 */ /* 0x000fc800078e0006 */
[----:B------:R-:W-:Y:S01]  /*5e60*/  @!P0 IMAD.MOV R3, RZ, RZ, -R3 ;  /* 0x000000ffff038224 */ /* 0x000fe200078e0a03 */
[----:B------:R-:W-:-:S04]  /*5e70*/  ISETP.GE.AND P5, PT, R28, RZ, PT ;  /* 0x000000ff1c00720c */ /* 0x000fc80003fa6270 */
[----:B------:R0:W-:Y:S04]  /*5e80*/  STL [R1+0xf0], R3 ;  /* 0x0000f00301007387 */ /* 0x0001e80000100800 */
[----:B------:R-:W2:Y:S01]  /*5e90*/  LDL.LU R28, [R1+0x4b4] ;  /* 0x0004b400011c7983 */ /* 0x000ea20000300800 */
[----:B------:R-:W-:-:S04]  /*5ea0*/  IMAD.HI.U32 R8, R17, R14, RZ ;  /* 0x0000000e11087227 */ /* 0x000fc800078e00ff */
[----:B------:R-:W-:Y:S01]  /*5eb0*/  IMAD.MOV R8, RZ, RZ, -R8 ;  /* 0x000000ffff087224 */ /* 0x000fe200078e0a08 */
[----:B------:R-:W-:Y:S01]  /*5ec0*/  IABS R12, R20 ;  /* 0x00000014000c7213 */ /* 0x000fe20000000000 */
[----:B0-----:R-:W3:Y:S02]  /*5ed0*/  LDL.LU R3, [R1+0x4b8] ;  /* 0x0004b80001037983 */ /* 0x001ee40000300800 */
[C---:B------:R-:W-:Y:S02]  /*5ee0*/  IMAD R14, R0.reuse, R8, R14 ;  /* 0x00000008000e7224 */ /* 0x040fe400078e020e */
[----:B------:R-:W-:Y:S01]  /*5ef0*/  IMAD.HI.U32 R9, R17, R12, RZ ;  /* 0x0000000c11097227 */ /* 0x000fe200078e00ff */
[C---:B------:R-:W-:Y:S01]  /*5f00*/  ISETP.GT.U32.AND P2, PT, R0.reuse, R4, PT ;  /* 0x000000040000720c */ /* 0x040fe20003f44070 */
[----:B------:R-:W3:Y:S01]  /*5f10*/  LDL.LU R19, [R1+0x4bc] ;  /* 0x0004bc0001137983 */ /* 0x000ee20000300800 */
[----:B------:R-:W-:Y:S01]  /*5f20*/  ISETP.GT.U32.AND P4, PT, R0, R14, PT ;  /* 0x0000000e0000720c */ /* 0x000fe20003f84070 */
[----:B------:R-:W-:-:S02]  /*5f30*/  IMAD.MOV R9, RZ, RZ, -R9 ;  /* 0x000000ffff097224 */ /* 0x000fc400078e0a09 */
[----:B------:R-:W-:Y:S02]  /*5f40*/  IMAD.MOV.U32 R6, RZ, RZ, R5 ;  /* 0x000000ffff067224 */ /* 0x000fe400078e0005 */
[----:B------:R-:W-:Y:S02]  /*5f50*/  IMAD R12, R0, R9, R12 ;  /* 0x00000009000c7224 */ /* 0x000fe400078e020c */
[----:B------:R-:W-:-:S06]  /*5f60*/  @!P1 IMAD.MOV R6, RZ, RZ, -R6 ;  /* 0x000000ffff069224 */ /* 0x000fcc00078e0a06 */
[----:B------:R-:W-:Y:S01]  /*5f70*/  @!P4 IMAD.IADD R14, R14, 0x1, -R0 ;  /* 0x000000010e0ec824 */ /* 0x000fe200078e0a00 */
[----:B------:R-:W-:-:S04]  /*5f80*/  ISETP.GT.U32.AND P1, PT, R0, R12, PT ;  /* 0x0000000c0000720c */ /* 0x000fc80003f24070 */
[----:B------:R-:W-:Y:S01]  /*5f90*/  ISETP.GT.U32.AND P4, PT, R0, R14, PT ;  /* 0x0000000e0000720c */ /* 0x000fe20003f84070 */
[----:B------:R-:W-:Y:S01]  /*5fa0*/  @!P2 IMAD.IADD R4, R4, 0x1, -R0 ;  /* 0x000000010404a824 */ /* 0x000fe200078e0a00 */
[----:B------:R-:W-:Y:S03]  /*5fb0*/  STL [R1+0xa0], R6 ;  /* 0x0000a00601007387 */ /* 0x000fe60000100800 */
[----:B------:R-:W-:Y:S01]  /*5fc0*/  @!P5 IMAD.MOV R4, RZ, RZ, -R4 ;  /* 0x000000ffff04d224 */ /* 0x000fe200078e0a04 */
[----:B------:R-:W-:Y:S01]  /*5fd0*/  IABS R13, R15 ;  /* 0x0000000f000d7213 */ /* 0x000fe20000000000 */
[----:B------:R0:W-:Y:S01]  /*5fe0*/  STL [R1+0x9c], R2 ;  /* 0x00009c0201007387 */ /* 0x0001e20000100800 */
[----:B------:R-:W-:Y:S01]  /*5ff0*/  IABS R7, R21 ;  /* 0x0000001500077213 */ /* 0x000fe20000000000 */
[--C-:B------:R-:W-:Y:S02]  /*6000*/  @!P1 IMAD.IADD R12, R12, 0x1, -R0.reuse ;  /* 0x000000010c0c9824 */ /* 0x100fe400078e0a00 */
[----:B------:R-:W-:Y:S02]  /*6010*/  STL [R1+0x98], R4 ;  /* 0x0000980401007387 */ /* 0x000fe40000100800 */
[----:B------:R-:W-:Y:S01]  /*6020*/  @!P4 IMAD.IADD R14, R14, 0x1, -R0 ;  /* 0x000000010e0ec824 */ /* 0x000fe200078e0a00 */
[----:B------:R-:W-:-:S02]  /*6030*/  ISETP.GE.AND P4, PT, R20, RZ, PT ;  /* 0x000000ff1400720c */ /* 0x000fc40003f86270 */
[----:B------:R-:W3:Y:S01]  /*6040*/  LDL.LU R20, [R1+0x4c0] ;  /* 0x0004c00001147983 */ /* 0x000ee20000300800 */
[----:B------:R-:W-:Y:S01]  /*6050*/  IMAD.HI.U32 R10, R17, R13, RZ ;  /* 0x0000000d110a7227 */ /* 0x000fe200078e00ff */
[----:B------:R-:W-:-:S03]  /*6060*/  ISETP.GT.U32.AND P5, PT, R0, R12, PT ;  /* 0x0000000c0000720c */ /* 0x000fc60003fa4070 */
[----:B0-----:R-:W-:-:S04]  /*6070*/  IMAD.HI.U32 R2, R17, R7, RZ ;  /* 0x0000000711027227 */ /* 0x001fc800078e00ff */
[----:B------:R-:W-:Y:S02]  /*6080*/  IMAD.MOV R10, RZ, RZ, -R10 ;  /* 0x000000ffff0a7224 */ /* 0x000fe400078e0a0a */
[----:B------:R-:W-:Y:S02]  /*6090*/  IMAD.MOV R2, RZ, RZ, -R2 ;  /* 0x000000ffff027224 */ /* 0x000fe400078e0a02 */
[C---:B------:R-:W-:Y:S02]  /*60a0*/  IMAD R13, R0.reuse, R10, R13 ;  /* 0x0000000a000d7224 */ /* 0x040fe400078e020d */
[----:B------:R-:W-:Y:S02]  /*60b0*/  IMAD R7, R0, R2, R7 ;  /* 0x0000000200077224 */ /* 0x000fe400078e0207 */
[----:B------:R-:W-:Y:S01]  /*60c0*/  @!P5 IMAD.IADD R12, R12, 0x1, -R0 ;  /* 0x000000010c0cd824 */ /* 0x000fe200078e0a00 */
[C---:B------:R-:W-:Y:S02]  /*60d0*/  ISETP.GT.U32.AND P0, PT, R0.reuse, R13, PT ;  /* 0x0000000d0000720c */ /* 0x040fe40003f04070 */
[----:B------:R-:W-:-:S02]  /*60e0*/  ISETP.GT.U32.AND P5, PT, R0, R7, PT ;  /* 0x000000070000720c */ /* 0x000fc40003fa4070 */
[----:B------:R-:W-:-:S09]  /*60f0*/  IABS R11, R29 ;  /* 0x0000001d000b7213 */ /* 0x000fd20000000000 */
[--C-:B------:R-:W-:Y:S01]  /*6100*/  @!P0 IMAD.IADD R13, R13, 0x1, -R0.reuse ;  /* 0x000000010d0d8824 */ /* 0x100fe200078e0a00 */
[----:B------:R-:W-:Y:S01]  /*6110*/  ISETP.GE.AND P0, PT, R29, RZ, PT ;  /* 0x000000ff1d00720c */ /* 0x000fe20003f06270 */
[----:B------:R-:W-:Y:S01]  /*6120*/  @!P5 IMAD.IADD R7, R7, 0x1, -R0 ;  /* 0x000000010707d824 */ /* 0x000fe200078e0a00 */
[----:B------:R-:W3:Y:S01]  /*6130*/  LDL.LU R29, [R1+0x4c4] ;  /* 0x0004c400011d7983 */ /* 0x000ee20000300800 */
[----:B------:R-:W-:-:S03]  /*6140*/  ISETP.GE.AND P5, PT, R21, RZ, PT ;  /* 0x000000ff1500720c */ /* 0x000fc60003fa6270 */
[----:B------:R-:W3:Y:S01]  /*6150*/  LDL.LU R21, [R1+0x4c8] ;  /* 0x0004c80001157983 */ /* 0x000ee20000300800 */
[----:B------:R-:W-:Y:S01]  /*6160*/  IABS R9, R16 ;  /* 0x0000001000097213 */ /* 0x000fe20000000000 */
[----:B------:R-:W-:Y:S01]  /*6170*/  IMAD.HI.U32 R8, R17, R11, RZ ;  /* 0x0000000b11087227 */ /* 0x000fe200078e00ff */
[----:B------:R-:W-:-:S03]  /*6180*/  ISETP.GT.U32.AND P1, PT, R0, R13, PT ;  /* 0x0000000d0000720c */ /* 0x000fc60003f24070 */
[----:B------:R-:W-:-:S04]  /*6190*/  IMAD.HI.U32 R5, R17, R9, RZ ;  /* 0x0000000911057227 */ /* 0x000fc800078e00ff */
[----:B------:R-:W-:Y:S02]  /*61a0*/  IMAD.MOV R8, RZ, RZ, -R8 ;  /* 0x000000ffff087224 */ /* 0x000fe400078e0a08 */
[----:B------:R-:W-:Y:S02]  /*61b0*/  IMAD.MOV R5, RZ, RZ, -R5 ;  /* 0x000000ffff057224 */ /* 0x000fe400078e0a05 */
[C---:B------:R-:W-:Y:S02]  /*61c0*/  IMAD R11, R0.reuse, R8, R11 ;  /* 0x00000008000b7224 */ /* 0x040fe400078e020b */
[C---:B------:R-:W-:Y:S01]  /*61d0*/  IMAD R9, R0.reuse, R5, R9 ;  /* 0x0000000500097224 */ /* 0x040fe200078e0209 */
[----:B----4-:R-:W-:Y:S01]  /*61e0*/  IABS R5, R18 ;  /* 0x0000001200057213 */ /* 0x010fe20000000000 */
[----:B------:R-:W-:Y:S01]  /*61f0*/  @!P1 IMAD.IADD R13, R13, 0x1, -R0 ;  /* 0x000000010d0d9824 */ /* 0x000fe200078e0a00 */
[C---:B------:R-:W-:Y:S02]  /*6200*/  ISETP.GT.U32.AND P2, PT, R0.reuse, R11, PT ;  /* 0x0000000b0000720c */ /* 0x040fe40003f44070 */
[----:B------:R-:W-:Y:S01]  /*6210*/  ISETP.GT.U32.AND P1, PT, R0, R9, PT ;  /* 0x000000090000720c */ /* 0x000fe20003f24070 */
[----:B------:R-:W-:-:S04]  /*6220*/  IMAD.HI.U32 R2, R17, R5, RZ ;  /* 0x0000000511027227 */ /* 0x000fc800078e00ff */
[----:B------:R-:W-:-:S04]  /*6230*/  IMAD.MOV R2, RZ, RZ, -R2 ;  /* 0x000000ffff027224 */ /* 0x000fc800078e0a02 */
[C---:B------:R-:W-:Y:S02]  /*6240*/  IMAD R5, R0.reuse, R2, R5 ;  /* 0x0000000200057224 */ /* 0x040fe400078e0205 */
[--C-:B------:R-:W-:Y:S02]  /*6250*/  @!P2 IMAD.IADD R11, R11, 0x1, -R0.reuse ;  /* 0x000000010b0ba824 */ /* 0x100fe400078e0a00 */
[----:B------:R-:W-:Y:S01]  /*6260*/  @!P1 IMAD.IADD R9, R9, 0x1, -R0 ;  /* 0x0000000109099824 */ /* 0x000fe200078e0a00 */
[C---:B------:R-:W-:Y:S02]  /*6270*/  ISETP.GT.U32.AND P1, PT, R0.reuse, R5, PT ;  /* 0x000000050000720c */ /* 0x040fe40003f24070 */
[----:B------:R-:W-:Y:S02]  /*6280*/  ISETP.GT.U32.AND P2, PT, R0, R11, PT ;  /* 0x0000000b0000720c */ /* 0x000fe40003f44070 */
[----:B------:R-:W-:Y:S01]  /*6290*/  ISETP.GE.AND P3, PT, R15, RZ, PT ;  /* 0x000000ff0f00720c */ /* 0x000fe20003f66270 */
[----:B------:R-:W-:-:S02]  /*62a0*/  @!P6 IMAD.MOV R14, RZ, RZ, -R14 ;  /* 0x000000ffff0ee224 */ /* 0x000fc400078e0a0e */
[----:B------:R-:W-:-:S06]  /*62b0*/  @!P4 IMAD.MOV R12, RZ, RZ, -R12 ;  /* 0x000000ffff0cc224 */ /* 0x000fcc00078e0a0c */
[--C-:B------:R-:W-:Y:S01]  /*62c0*/  @!P1 IMAD.IADD R5, R5, 0x1, -R0.reuse ;  /* 0x0000000105059824 */ /* 0x100fe200078e0a00 */
[----:B------:R-:W-:Y:S01]  /*62d0*/  ISETP.GT.U32.AND P1, PT, R0, R9, PT ;  /* 0x000000090000720c */ /* 0x000fe20003f24070 */
[--C-:B------:R-:W-:Y:S01]  /*62e0*/  @!P2 IMAD.IADD R11, R11, 0x1, -R0.reuse ;  /* 0x000000010b0ba824 */ /* 0x100fe200078e0a00 */
[----:B------:R-:W-:Y:S01]  /*62f0*/  ISETP.GE.AND P2, PT, R16, RZ, PT ;  /* 0x000000ff1000720c */ /* 0x000fe20003f46270 */
[----:B------:R-:W-:Y:S01]  /*6300*/  @!P3 IMAD.MOV R13, RZ, RZ, -R13 ;  /* 0x000000ffff0db224 */ /* 0x000fe200078e0a0d */
[----:B------:R-:W-:Y:S01]  /*6310*/  ISETP.GT.U32.AND P3, PT, R0, R5, PT ;  /* 0x000000050000720c */ /* 0x000fe20003f64070 */
[----:B------:R-:W-:Y:S04]  /*6320*/  STL [R1+0x94], R14 ;  /* 0x0000940e01007387 */ /* 0x000fe80000100800 */
[----:B------:R0:W-:Y:S04]  /*6330*/  STL [R1+0x90], R13 ;  /* 0x0000900d01007387 */ /* 0x0001e80000100800 */
[----:B------:R-:W-:-:S02]  /*6340*/  @!P1 IMAD.IADD R9, R9, 0x1, -R0 ;  /* 0x0000000109099824 */ /* 0x000fc400078e0a00 */
[----:B0-----:R-:W-:Y:S02]  /*6350*/  IMAD.MOV.U32 R13, RZ, RZ, R11 ;  /* 0x000000ffff0d7224 */ /* 0x001fe400078e000b */
[----:B------:R-:W-:Y:S02]  /*6360*/  @!P2 IMAD.MOV R9, RZ, RZ, -R9 ;  /* 0x000000ffff09a224 */ /* 0x000fe400078e0a09 */
[----:B------:R-:W-:Y:S01]  /*6370*/  @!P0 IMAD.MOV R13, RZ, RZ, -R13 ;  /* 0x000000ffff0d8224 */ /* 0x000fe200078e0a0d */
[----:B------:R0:W-:Y:S01]  /*6380*/  STL [R1+0x88], R12 ;  /* 0x0000880c01007387 */ /* 0x0001e20000100800 */
[----:B------:R-:W-:-:S03]  /*6390*/  @!P3 IMAD.IADD R5, R5, 0x1, -R0 ;  /* 0x000000010505b824 */ /* 0x000fc600078e0a00 */
[----:B------:R-:W-:Y:S01]  /*63a0*/  STL [R1+0x80], R13 ;  /* 0x0000800d01007387 */ /* 0x000fe20000100800 */
[----:B------:R-:W-:-:S13]  /*63b0*/  ISETP.GT.U32.AND P6, PT, R0, R7, PT ;  /* 0x000000070000720c */ /* 0x000fda0003fc4070 */
[----:B------:R-:W-:Y:S01]  /*63c0*/  @!P6 IMAD.IADD R7, R7, 0x1, -R0 ;  /* 0x000000010707e824 */ /* 0x000fe200078e0a00 */
[----:B------:R-:W-:-:S13]  /*63d0*/  ISETP.GE.AND P6, PT, R18, RZ, PT ;  /* 0x000000ff1200720c */ /* 0x000fda0003fc6270 */
[----:B------:R-:W-:Y:S01]  /*63e0*/  @!P6 IMAD.MOV R5, RZ, RZ, -R5 ;  /* 0x000000ffff05e224 */ /* 0x000fe200078e0a05 */
[----:B--2---:R-:W-:-:S05]  /*63f0*/  IABS R10, R28 ;  /* 0x0000001c000a7213 */ /* 0x004fca0000000000 */
[----:B------:R-:W-:-:S04]  /*6400*/  IMAD.HI.U32 R15, R17, R10, RZ ;  /* 0x0000000a110f7227 */ /* 0x000fc800078e00ff */
[----:B------:R-:W-:-:S04]  /*6410*/  IMAD.MOV R15, RZ, RZ, -R15 ;  /* 0x000000ffff0f7224 */ /* 0x000fc800078e0a0f */
[----:B------:R-:W-:-:S05]  /*6420*/  IMAD R10, R0, R15, R10 ;  /* 0x0000000f000a7224 */ /* 0x000fca00078e020a */
[----:B------:R-:W-:Y:S02]  /*6430*/  ISETP.GT.U32.AND P4, PT, R0, R10, PT ;  /* 0x0000000a0000720c */ /* 0x000fe40003f84070 */
[----:B---3--:R-:W-:Y:S02]  /*6440*/  IABS R4, R3 ;  /* 0x0000000300047213 */ /* 0x008fe40000000000 */
[----:B------:R-:W-:Y:S02]  /*6450*/  IABS R6, R19 ;  /* 0x0000001300067213 */ /* 0x000fe40000000000 */
[----:B------:R-:W-:-:S07]  /*6460*/  ISETP.GE.AND P3, PT, R28, RZ, PT ;  /* 0x000000ff1c00720c */ /* 0x000fce0003f66270 */
[----:B------:R-:W-:Y:S01]  /*6470*/  @!P4 IMAD.IADD R10, R10, 0x1, -R0 ;  /* 0x000000010a0ac824 */ /* 0x000fe200078e0a00 */
[----:B------:R-:W-:Y:S02]  /*6480*/  ISETP.GE.AND P4, PT, R3, RZ, PT ;  /* 0x000000ff0300720c */ /* 0x000fe40003f86270 */
[----:B------:R-:W2:Y:S04]  /*6490*/  LDL.LU R3, [R1+0x4cc] ;  /* 0x0004cc0001037983 */ /* 0x000ea80000300800 */
[----:B------:R1:W-:Y:S01]  /*64a0*/  STL [R1+0x7c], R9 ;  /* 0x00007c0901007387 */ /* 0x0003e20000100800 */
[----:B------:R-:W-:-:S03]  /*64b0*/  IMAD.HI.U32 R2, R17, R6, RZ ;  /* 0x0000000611027227 */ /* 0x000fc600078e00ff */
[----:B------:R-:W3:Y:S01]  /*64c0*/  LDL.LU R28, [R1+0x4d0] ;  /* 0x0004d000011c7983 */ /* 0x000ee20000300800 */
[----:B------:R-:W-:Y:S02]  /*64d0*/  IMAD.MOV R2, RZ, RZ, -R2 ;  /* 0x000000ffff027224 */ /* 0x000fe400078e0a02 */
[----:B------:R-:W-:-:S04]  /*64e0*/  IMAD.HI.U32 R8, R17, R4, RZ ;  /* 0x0000000411087227 */ /* 0x000fc800078e00ff */
[----:B------:R-:W-:Y:S02]  /*64f0*/  IMAD R6, R0, R2, R6 ;  /* 0x0000000200067224 */ /* 0x000fe400078e0206 */
[----:B------:R-:W-:-:S03]  /*6500*/  IMAD.MOV R8, RZ, RZ, -R8 ;  /* 0x000000ffff087224 */ /* 0x000fc600078e0a08 */
[C---:B------:R-:W-:Y:S01]  /*6510*/  ISETP.GT.U32.AND P1, PT, R0.reuse, R6, PT ;  /* 0x000000060000720c */ /* 0x040fe20003f24070 */
[----:B------:R-:W-:Y:S01]  /*6520*/  IMAD R4, R0, R8, R4 ;  /* 0x0000000800047224 */ /* 0x000fe200078e0204 */
[----:B------:R-:W-:-:S05]  /*6530*/  IABS R8, R20 ;  /* 0x0000001400087213 */ /* 0x000fca0000000000 */
[----:B0-----:R-:W-:-:S04]  /*6540*/  IMAD.HI.U32 R12, R17, R8, RZ ;  /* 0x00000008110c7227 */ /* 0x001fc800078e00ff */
[----:B------:R-:W-:Y:S02]  /*6550*/  IMAD.MOV R12, RZ, RZ, -R12 ;  /* 0x000000ffff0c7224 */ /* 0x000fe400078e0a0c */
[----:B------:R-:W-:Y:S02]  /*6560*/  @!P1 IMAD.IADD R6, R6, 0x1, -R0 ;  /* 0x0000000106069824 */ /* 0x000fe400078e0a00 */
[C---:B------:R-:W-:Y:S02]  /*6570*/  IMAD R8, R0.reuse, R12, R8 ;  /* 0x0000000c00087224 */ /* 0x040fe400078e0208 */
[----:B-1----:R-:W-:Y:S01]  /*6580*/  IMAD.MOV.U32 R9, RZ, RZ, R7 ;  /* 0x000000ffff097224 */ /* 0x002fe200078e0007 */
[----:B------:R-:W-:-:S03]  /*6590*/  ISETP.GT.U32.AND P2, PT, R0, R6, PT ;  /* 0x000000060000720c */ /* 0x000fc60003f44070 */
[----:B------:R-:W-:Y:S01]  /*65a0*/  @!P5 IMAD.MOV R9, RZ, RZ, -R9 ;  /* 0x000000ffff09d224 */ /* 0x000fe200078e0a09 */
[----:B------:R-:W-:-:S04]  /*65b0*/  ISETP.GT.U32.AND P5, PT, R0, R8, PT ;  /* 0x000000080000720c */ /* 0x000fc80003fa4070 */
[----:B------:R-:W-:Y:S01]  /*65c0*/  STL [R1+0x78], R9 ;  /* 0x0000780901007387 */ /* 0x000fe20000100800 */
[----:B------:R-:W-:-:S03]  /*65d0*/  IABS R2, R29 ;  /* 0x0000001d00027213 */ /* 0x000fc60000000000 */
[----:B------:R-:W-:Y:S01]  /*65e0*/  STL [R1+0xec], R5 ;  /* 0x0000ec0501007387 */ /* 0x000fe20000100800 */
[--C-:B------:R-:W-:Y:S01]  /*65f0*/  @!P2 IMAD.IADD R6, R6, 0x1, -R0.reuse ;  /* 0x000000010606a824 */ /* 0x100fe200078e0a00 */
[----:B------:R-:W-:Y:S02]  /*6600*/  ISETP.GE.AND P2, PT, R29, RZ, PT ;  /* 0x000000ff1d00720c */ /* 0x000fe40003f46270 */
[----:B------:R-:W-:Y:S01]  /*6610*/  IABS R7, R21 ;  /* 0x0000001500077213 */ /* 0x000fe20000000000 */
[----:B------:R-:W-:Y:S01]  /*6620*/  @!P5 IMAD.IADD R8, R8, 0x1, -R0 ;  /* 0x000000010808d824 */ /* 0x000fe200078e0a00 */
[----:B------:R-:W-:Y:S01]  /*6630*/  ISETP.GE.AND P5, PT, R21, RZ, PT ;  /* 0x000000ff1500720c */ /* 0x000fe20003fa6270 */
[----:B------:R-:W4:Y:S04]  /*6640*/  LDL.LU R29, [R1+0x4d4] ;  /* 0x0004d400011d7983 */ /* 0x000f280000300800 */
[----:B------:R-:W4:Y:S01]  /*6650*/  LDL.LU R21, [R1+0x4d8] ;  /* 0x0004d80001157983 */ /* 0x000f220000300800 */
[----:B------:R-:W-:-:S13]  /*6660*/  ISETP.GT.U32.AND P0, PT, R0, R4, PT ;  /* 0x000000040000720c */ /* 0x000fda0003f04070 */
[----:B------:R-:W-:Y:S01]  /*6670*/  @!P0 IMAD.IADD R4, R4, 0x1, -R0 ;  /* 0x0000000104048824 */ /* 0x000fe200078e0a00 */
[----:B------:R-:W-:-:S04]  /*6680*/  ISETP.GT.U32.AND P0, PT, R0, R10, PT ;  /* 0x0000000a0000720c */ /* 0x000fc80003f04070 */
[----:B------:R-:W-:Y:S02]  /*6690*/  ISETP.GT.U32.AND P1, PT, R0, R4, PT ;  /* 0x000000040000720c */ /* 0x000fe40003f24070 */
[----:B------:R-:W-:-:S07]  /*66a0*/  ISETP.GE.AND P6, PT, R19, RZ, PT ;  /* 0x000000ff1300720c */ /* 0x000fce0003fc6270 */
[----:B------:R-:W-:-:S04]  /*66b0*/  @!P0 IMAD.IADD R10, R10, 0x1, -R0 ;  /* 0x000000010a0a8824 */ /* 0x000fc800078e0a00 */
[----:B------:R-:W-:Y:S01]  /*66c0*/  @!P3 IMAD.MOV R10, RZ, RZ, -R10 ;  /* 0x000000ffff0ab224 */ /* 0x000fe200078e0a0a */
[----:B------:R-:W-:Y:S01]  /*66d0*/  ISETP.GT.U32.AND P3, PT, R0, R8, PT ;  /* 0x000000080000720c */ /* 0x000fe20003f64070 */
[----:B------:R-:W-:-:S03]  /*66e0*/  @!P1 IMAD.IADD R4, R4, 0x1, -R0 ;  /* 0x0000000104049824 */ /* 0x000fc600078e0a00 */
[----:B------:R0:W-:Y:S01]  /*66f0*/  STL [R1+0xd0], R10 ;  /* 0x0000d00a01007387 */ /* 0x0001e20000100800 */
[----:B------:R-:W-:Y:S02]  /*6700*/  @!P6 IMAD.MOV R6, RZ, RZ, -R6 ;  /* 0x000000ffff06e224 */ /* 0x000fe400078e0a06 */
[----:B0-----:R-:W-:-:S04]  /*6710*/  IMAD.MOV.U32 R10, RZ, RZ, R4 ;  /* 0x000000ffff0a7224 */ /* 0x001fc800078e0004 */
[----:B------:R-:W-:Y:S02]  /*6720*/  @!P4 IMAD.MOV R10, RZ, RZ, -R10 ;  /* 0x000000ffff0ac224 */ /* 0x000fe400078e0a0a */
[----:B------:R-:W-:-:S03]  /*6730*/  IMAD.HI.U32 R11, R17, R2, RZ ;  /* 0x00000002110b7227 */ /* 0x000fc600078e00ff */
[----:B------:R4:W-:Y:S01]  /*6740*/  STL [R1+0xe4], R10 ;  /* 0x0000e40a01007387 */ /* 0x0009e20000100800 */
[----:B------:R-:W-:Y:S02]  /*6750*/  @!P3 IMAD.IADD R8, R8, 0x1, -R0 ;  /* 0x000000010808b824 */ /* 0x000fe400078e0a00 */
[----:B------:R-:W-:Y:S02]  /*6760*/  IMAD.MOV R11, RZ, RZ, -R11 ;  /* 0x000000ffff0b7224 */ /* 0x000fe400078e0a0b */
[----:B------:R-:W-:-:S04]  /*6770*/  IMAD.HI.U32 R5, R17, R7, RZ ;  /* 0x0000000711057227 */ /* 0x000fc800078e00ff */
[----:B------:R-:W-:Y:S02]  /*6780*/  IMAD R2, R0, R11, R2 ;  /* 0x0000000b00027224 */ /* 0x000fe400078e0202 */
[----:B------:R-:W-:-:S03]  /*6790*/  IMAD.MOV R5, RZ, RZ, -R5 ;  /* 0x000000ffff057224 */ /* 0x000fc600078e0a05 */
[C---:B------:R-:W-:Y:S01]  /*67a0*/  ISETP.GT.U32.AND P0, PT, R0.reuse, R2, PT ;  /* 0x000000020000720c */ /* 0x040fe20003f04070 */
[----:B------:R-:W-:-:S05]  /*67b0*/  IMAD R7, R0, R5, R7 ;  /* 0x0000000500077224 */ /* 0x000fca00078e0207 */
[----:B------:R-:W-:-:S07]  /*67c0*/  ISETP.GT.U32.AND P4, PT, R0, R7, PT ;  /* 0x000000070000720c */ /* 0x000fce0003f84070 */
[----:B------:R-:W-:Y:S01]  /*67d0*/  @!P0 IMAD.IADD R2, R2, 0x1, -R0 ;  /* 0x0000000102028824 */ /* 0x000fe200078e0a00 */
[----:B------:R-:W-:-:S04]  /*67e0*/  ISETP.GE.AND P1, PT, R20, RZ, PT ;  /* 0x000000ff1400720c */ /* 0x000fc80003f26270 */
[----:B------:R-:W-:Y:S01]  /*67f0*/  ISETP.GT.U32.AND P0, PT, R0, R2, PT ;  /* 0x000000020000720c */ /* 0x000fe20003f04070 */
[----:B------:R-:W-:-:S05]  /*6800*/  @!P4 IMAD.IADD R7, R7, 0x1, -R0 ;  /* 0x000000010707c824 */ /* 0x000fca00078e0a00 */
[----:B------:R-:W-:-:S03]  /*6810*/  ISETP.GT.U32.AND P4, PT, R0, R7, PT ;  /* 0x000000070000720c */ /* 0x000fc60003f84070 */
[----:B------:R-:W-:-:S04]  /*6820*/  @!P1 IMAD.MOV R8, RZ, RZ, -R8 ;  /* 0x000000ffff089224 */ /* 0x000fc800078e0a08 */
[----:B------:R-:W-:-:S04]  /*6830*/  @!P0 IMAD.IADD R2, R2, 0x1, -R0 ;  /* 0x0000000102028824 */ /* 0x000fc800078e0a00 */
[----:B------:R-:W-:Y:S02]  /*6840*/  @!P2 IMAD.MOV R2, RZ, RZ, -R2 ;  /* 0x000000ffff02a224 */ /* 0x000fe400078e0a02 */
[----:B------:R-:W-:Y:S01]  /*6850*/  @!P4 IMAD.IADD R7, R7, 0x1, -R0 ;  /* 0x000000010707c824 */ /* 0x000fe200078e0a00 */
[----:B--2---:R-:W-:Y:S02]  /*6860*/  IABS R9, R3 ;  /* 0x0000000300097213 */ /* 0x004fe40000000000 */
[----:B------:R-:W-:Y:S02]  /*6870*/  ISETP.GE.AND P6, PT, R3, RZ, PT ;  /* 0x000000ff0300720c */ /* 0x000fe40003fc6270 */
[----:B------:R-:W2:Y:S01]  /*6880*/  LDL.LU R3, [R1+0x4e0] ;  /* 0x0004e00001037983 */ /* 0x000ea20000300800 */
[----:B---3--:R-:W-:-:S03]  /*6890*/  IABS R4, R28 ;  /* 0x0000001c00047213 */ /* 0x008fc60000000000 */
[----:B------:R0:W-:Y:S01]  /*68a0*/  STL [R1+0xe0], R6 ;  /* 0x0000e00601007387 */ /* 0x0001e20000100800 */
[----:B------:R-:W-:-:S03]  /*68b0*/  ISETP.GE.AND P3, PT, R28, RZ, PT ;  /* 0x000000ff1c00720c */ /* 0x000fc60003f66270 */
[----:B------:R-:W3:Y:S04]  /*68c0*/  LDL.LU R28, [R1+0x4dc] ;  /* 0x0004dc00011c7983 */ /* 0x000ee80000300800 */
[----:B------:R-:W3:Y:S04]  /*68d0*/  LDL.LU R20, [R1+0x4e4] ;  /* 0x0004e40001147983 */ /* 0x000ee80000300800 */
[----:B------:R1:W-:Y:S04]  /*68e0*/  STL [R1+0xdc], R8 ;  /* 0x0000dc0801007387 */ /* 0x0003e80000100800 */
[----:B------:R-:W-:Y:S01]  /*68f0*/  STL [R1+0xd8], R2 ;  /* 0x0000d80201007387 */ /* 0x000fe20000100800 */
[----:B----4-:R-:W-:-:S02]  /*6900*/  IABS R10, R21 ;  /* 0x00000015000a7213 */ /* 0x010fc40000000000 */
[----:B------:R-:W-:Y:S02]  /*6910*/  ISETP.GE.AND P4, PT, R21, RZ, PT ;  /* 0x000000ff1500720c */ /* 0x000fe40003f86270 */
[----:B------:R-:W4:Y:S01]  /*6920*/  LDL.LU R21, [R1+0x4e8] ;  /* 0x0004e80001157983 */ /* 0x000f220000300800 */
[----:B------:R-:W-:-:S04]  /*6930*/  IMAD.HI.U32 R5, R17, R9, RZ ;  /* 0x0000000911057227 */ /* 0x000fc800078e00ff */
[----:B------:R-:W-:-:S04]  /*6940*/  IMAD.MOV R5, RZ, RZ, -R5 ;  /* 0x000000ffff057224 */ /* 0x000fc800078e0a05 */
[----:B------:R-:W-:-:S05]  /*6950*/  IMAD R9, R0, R5, R9 ;  /* 0x0000000500097224 */ /* 0x000fca00078e0209 */
[----:B------:R-:W-:Y:S01]  /*6960*/  ISETP.GT.U32.AND P0, PT, R0, R9, PT ;  /* 0x000000090000720c */ /* 0x000fe20003f04070 */
[----:B------:R-:W-:-:S04]  /*6970*/  IMAD.HI.U32 R5, R17, R4, RZ ;  /* 0x0000000411057227 */ /* 0x000fc800078e00ff */
[----:B------:R-:W-:Y:S01]  /*6980*/  IMAD.MOV R5, RZ, RZ, -R5 ;  /* 0x000000ffff057224 */ /* 0x000fe200078e0a05 */
[----:B0-----:R-:W-:-:S03]  /*6990*/  IABS R6, R29 ;  /* 0x0000001d00067213 */ /* 0x001fc60000000000 */
[----:B------:R-:W-:-:S04]  /*69a0*/  IMAD R4, R0, R5, R4 ;  /* 0x0000000500047224 */ /* 0x000fc800078e0204 */
[----:B------:R-:W-:Y:S01]  /*69b0*/  @!P0 IMAD.IADD R9, R9, 0x1, -R0 ;  /* 0x0000000109098824 */ /* 0x000fe200078e0a00 */
[----:B------:R-:W-:Y:S01]  /*69c0*/  ISETP.GT.U32.AND P2, PT, R0, R4, PT ;  /* 0x000000040000720c */ /* 0x000fe20003f44070 */
[----:B------:R-:W-:-:S03]  /*69d0*/  IMAD.HI.U32 R11, R17, R6, RZ ;  /* 0x00000006110b7227 */ /* 0x000fc600078e00ff */
[C---:B------:R-:W-:Y:S01]  /*69e0*/  ISETP.GT.U32.AND P0, PT, R0.reuse, R9, PT ;  /* 0x000000090000720c */ /* 0x040fe20003f04070 */
[----:B------:R-:W-:Y:S01]  /*69f0*/  IMAD.MOV R11, RZ, RZ, -R11 ;  /* 0x000000ffff0b7224 */ /* 0x000fe200078e0a0b */
[----:B------:R-:W-:Y:S02]  /*6a00*/  ISETP.GE.AND P1, PT, R29, RZ, PT ;  /* 0x000000ff1d00720c */ /* 0x000fe40003f26270 */
[----:B------:R-:W4:Y:S01]  /*6a10*/  LDL.LU R29, [R1+0x4ec] ;  /* 0x0004ec00011d7983 */ /* 0x000f220000300800 */
[----:B------:R-:W-:-:S04]  /*6a20*/  IMAD R6, R0, R11, R6 ;  /* 0x0000000b00067224 */ /* 0x000fc800078e0206 */
[----:B------:R-:W-:-:S04]  /*6a30*/  @!P2 IMAD.IADD R4, R4, 0x1, -R0 ;  /* 0x000000010404a824 */ /* 0x000fc800078e0a00 */
[----:B------:R-:W-:Y:S01]  /*6a40*/  @!P0 IMAD.IADD R9, R9, 0x1, -R0 ;  /* 0x0000000109098824 */ /* 0x000fe200078e0a00 */
[C---:B------:R-:W-:Y:S02]  /*6a50*/  ISETP.GT.U32.AND P0, PT, R0.reuse, R6, PT ;  /* 0x000000060000720c */ /* 0x040fe40003f04070 */
[----:B------:R-:W-:Y:S01]  /*6a60*/  ISETP.GT.U32.AND P2, PT, R0, R4, PT ;  /* 0x000000040000720c */ /* 0x000fe20003f44070 */
[----:B------:R-:W-:Y:S02]  /*6a70*/  IMAD.MOV.U32 R13, RZ, RZ, R7 ;  /* 0x000000ffff0d7224 */ /* 0x000fe400078e0007 */
[----:B------:R-:W-:-:S08]  /*6a80*/  IMAD.MOV.U32 R12, RZ, RZ, R9 ;  /* 0x000000ffff0c7224 */ /* 0x000fd000078e0009 */
[--C-:B------:R-:W-:Y:S02]  /*6a90*/  @!P0 IMAD.IADD R6, R6, 0x1, -R0.reuse ;  /* 0x0000000106068824 */ /* 0x100fe400078e0a00 */
[----:B------:R-:W-:-:S03]  /*6aa0*/  @!P2 IMAD.IADD R4, R4, 0x1, -R0 ;  /* 0x000000010404a824 */ /* 0x000fc600078e0a00 */
[----:B------:R-:W-:Y:S01]  /*6ab0*/  ISETP.GT.U32.AND P0, PT, R0, R6, PT ;  /* 0x000000060000720c */ /* 0x000fe20003f04070 */
[----:B------:R-:W-:Y:S02]  /*6ac0*/  IMAD.MOV.U32 R11, RZ, RZ, R4 ;  /* 0x000000ffff0b7224 */ /* 0x000fe400078e0004 */
[----:B------:R-:W-:Y:S02]  /*6ad0*/  @!P5 IMAD.MOV R13, RZ, RZ, -R13 ;  /* 0x000000ffff0dd224 */ /* 0x000fe400078e0a0d */
[----:B------:R-:W-:Y:S02]  /*6ae0*/  @!P6 IMAD.MOV R12, RZ, RZ, -R12 ;  /* 0x000000ffff0ce224 */ /* 0x000fe400078e0a0c */
[----:B------:R-:W-:Y:S01]  /*6af0*/  @!P3 IMAD.MOV R11, RZ, RZ, -R11 ;  /* 0x000000ffff0bb224 */ /* 0x000fe200078e0a0b */
[----:B------:R-:W-:Y:S01]  /*6b00*/  STL [R1+0x74], R13 ;  /* 0x0000740d01007387 */ /* 0x000fe20000100800 */
[----:B-1----:R-:W-:-:S03]  /*6b10*/  IMAD.HI.U32 R8, R17, R10, RZ ;  /* 0x0000000a11087227 */ /* 0x002fc600078e00ff */
[----:B------:R0:W-:Y:S01]  /*6b20*/  STL [R1+0xc0], R12 ;  /* 0x0000c00c01007387 */ /* 0x0001e20000100800 */
[----:B------:R-:W-:Y:S02]  /*6b30*/  @!P0 IMAD.IADD R6, R6, 0x1, -R0 ;  /* 0x0000000106068824 */ /* 0x000fe400078e0a00 */
[----:B------:R-:W-:Y:S01]  /*6b40*/  IMAD.MOV R8, RZ, RZ, -R8 ;  /* 0x000000ffff087224 */ /* 0x000fe200078e0a08 */
[----:B------:R1:W-:Y:S03]  /*6b50*/  STL [R1+0xc8], R11 ;  /* 0x0000c80b01007387 */ /* 0x0003e60000100800 */
[----:B------:R-:W-:-:S05]  /*6b60*/  IMAD R10, R0, R8, R10 ;  /* 0x00000008000a7224 */ /* 0x000fca00078e020a */
[----:B------:R-:W-:-:S13]  /*6b70*/  ISETP.GT.U32.AND P5, PT, R0, R10, PT ;  /* 0x0000000a0000720c */ /* 0x000fda0003fa4070 */
[----:B------:R-:W-:-:S05]  /*6b80*/  @!P5 IMAD.IADD R10, R10, 0x1, -R0 ;  /* 0x000000010a0ad824 */ /* 0x000fca00078e0a00 */
[----:B------:R-:W-:Y:S01]  /*6b90*/  ISETP.GT.U32.AND P5, PT, R0, R10, PT ;  /* 0x0000000a0000720c */ /* 0x000fe20003fa4070 */
[----:B0-----:R-:W-:-:S04]  /*6ba0*/  IMAD.MOV.U32 R12, RZ, RZ, R6 ;  /* 0x000000ffff0c7224 */ /* 0x001fc800078e0006 */
[----:B------:R-:W-:-:S08]  /*6bb0*/  @!P1 IMAD.MOV R12, RZ, RZ, -R12 ;  /* 0x000000ffff0c9224 */ /* 0x000fd000078e0a0c */
[----:B------:R-:W-:-:S04]  /*6bc0*/  @!P5 IMAD.IADD R10, R10, 0x1, -R0 ;  /* 0x000000010a0ad824 */ /* 0x000fc800078e0a00 */
[----:B-1----:R-:W-:-:S04]  /*6bd0*/  IMAD.MOV.U32 R11, RZ, RZ, R10 ;  /* 0x000000ffff0b7224 */ /* 0x002fc800078e000a */
[----:B------:R-:W-:Y:S01]  /*6be0*/  @!P4 IMAD.MOV R11, RZ, RZ, -R11 ;  /* 0x000000ffff0bc224 */ /* 0x000fe200078e0a0b */
[----:B--2---:R-:W-:Y:S02]  /*6bf0*/  IABS R2, R3 ;  /* 0x0000000300027213 */ /* 0x004fe40000000000 */
[----:B------:R-:W-:Y:S02]  /*6c00*/  ISETP.GE.AND P0, PT, R3, RZ, PT ;  /* 0x000000ff0300720c */ /* 0x000fe40003f06270 */
[----:B---3--:R-:W-:Y:S02]  /*6c10*/  IABS R5, R28 ;  /* 0x0000001c00057213 */ /* 0x008fe40000000000 */
[----:B------:R-:W-:Y:S02]  /*6c20*/  ISETP.GE.AND P6, PT, R28, RZ, PT ;  /* 0x000000ff1c00720c */ /* 0x000fe40003fc6270 */
[----:B------:R-:W2:Y:S04]  /*6c30*/  LDL.LU R28, [R1+0x4f0] ;  /* 0x0004f000011c7983 */ /* 0x000ea80000300800 */
[----:B------:R-:W3:Y:S04]  /*6c40*/  LDL.LU R3, [R1+0x4f4] ;  /* 0x0004f40001037983 */ /* 0x000ee80000300800 */
[----:B------:R-:W2:Y:S04]  /*6c50*/  LDL.LU R19, [R1+0x4f8] ;  /* 0x0004f80001137983 */ /* 0x000ea80000300800 */
[----:B------:R-:W-:Y:S01]  /*6c60*/  STL [R1+0xbc], R12 ;  /* 0x0000bc0c01007387 */ /* 0x000fe20000100800 */
[----:B----4-:R-:W-:-:S02]  /*6c70*/  IABS R4, R21 ;  /* 0x0000001500047213 */ /* 0x010fc40000000000 */
[----:B------:R-:W-:Y:S02]  /*6c80*/  ISETP.GE.AND P4, PT, R21, RZ, PT ;  /* 0x000000ff1500720c */ /* 0x000fe40003f86270 */
[----:B------:R-:W4:Y:S01]  /*6c90*/  LDL.LU R21, [R1+0x4fc] ;  /* 0x0004fc0001157983 */ /* 0x000f220000300800 */
[----:B------:R-:W-:-:S04]  /*6ca0*/  IMAD.HI.U32 R8, R17, R5, RZ ;  /* 0x0000000511087227 */ /* 0x000fc800078e00ff */
[----:B------:R-:W-:-:S04]  /*6cb0*/  IMAD.MOV R8, RZ, RZ, -R8 ;  /* 0x000000ffff087224 */ /* 0x000fc800078e0a08 */
[----:B------:R-:W-:-:S05]  /*6cc0*/  IMAD R5, R0, R8, R5 ;  /* 0x0000000800057224 */ /* 0x000fca00078e0205 */
[----:B------:R-:W-:Y:S02]  /*6cd0*/  ISETP.GT.U32.AND P2, PT, R0, R5, PT ;  /* 0x000000050000720c */ /* 0x000fe40003f44070 */
[----:B------:R-:W-:Y:S01]  /*6ce0*/  IABS R9, R20 ;  /* 0x0000001400097213 */ /* 0x000fe20000000000 */
[----:B------:R-:W-:-:S10]  /*6cf0*/  IMAD.HI.U32 R7, R17, R2, RZ ;  /* 0x0000000211077227 */ /* 0x000fd400078e00ff */
[----:B------:R-:W-:-:S05]  /*6d00*/  @!P2 IMAD.IADD R5, R5, 0x1, -R0 ;  /* 0x000000010505a824 */ /* 0x000fca00078e0a00 */
[----:B------:R-:W-:Y:S01]  /*6d10*/  ISETP.GT.U32.AND P2, PT, R0, R5, PT ;  /* 0x000000050000720c */ /* 0x000fe20003f44070 */
[----:B------:R-:W-:-:S04]  /*6d20*/  IMAD.HI.U32 R8, R17, R9, RZ ;  /* 0x0000000911087227 */ /* 0x000fc800078e00ff */
[----:B------:R-:W-:Y:S02]  /*6d30*/  IMAD.MOV R7, RZ, RZ, -R7 ;  /* 0x000000ffff077224 */ /* 0x000fe400078e0a07 */
[----:B------:R-:W-:Y:S01]  /*6d40*/  IMAD.MOV R8, RZ, RZ, -R8 ;  /* 0x000000ffff087224 */ /* 0x000fe200078e0a08 */
[----:B------:R-:W-:Y:S01]  /*6d50*/  ISETP.GE.AND P1, PT, R20, RZ, PT ;  /* 0x000000ff1400720c */ /* 0x000fe20003f26270 */
[C---:B------:R-:W-:Y:S01]  /*6d60*/  IMAD R2, R0.reuse, R7, R2 ;  /* 0x0000000700027224 */ /* 0x040fe200078e0202 */
[----:B------:R0:W-:Y:S01]  /*6d70*/  STL [R1+0x70], R11 ;  /* 0x0000700b01007387 */ /* 0x0001e20000100800 */
[----:B------:R-:W-:Y:S01]  /*6d80*/  IABS R7, R29 ;  /* 0x0000001d00077213 */ /* 0x000fe20000000000 */
[C---:B------:R-:W-:Y:S02]  /*6d90*/  IMAD R9, R0.reuse, R8, R9 ;  /* 0x0000000800097224 */ /* 0x040fe400078e0209 */
[----:B------:R-:W-:Y:S01]  /*6da0*/  @!P2 IMAD.IADD R5, R5, 0x1, -R0 ;  /* 0x000000010505a824 */ /* 0x000fe200078e0a00 */
[----:B------:R-:W-:Y:S01]  /*6db0*/  ISETP.GE.AND P2, PT, R29, RZ, PT ;  /* 0x000000ff1d00720c */ /* 0x000fe20003f46270 */
[----:B------:R-:W4:Y:S01]  /*6dc0*/  LDL.LU R20, [R1+0x500] ;  /* 0x0005000001147983 */ /* 0x000f220000300800 */
[----:B------:R-:W-:-:S03]  /*6dd0*/  ISETP.GT.U32.AND P3, PT, R0, R2, PT ;  /* 0x000000020000720c */ /* 0x000fc60003f64070 */
[----:B------:R-:W4:Y:S01]  /*6de0*/  LDL.LU R29, [R1+0x504] ;  /* 0x00050400011d7983 */ /* 0x000f220000300800 */
[----:B------:R-:W-:-:S09]  /*6df0*/  ISETP.GT.U32.AND P5, PT, R0, R9, PT ;  /* 0x000000090000720c */ /* 0x000fd20003fa4070 */
[----:B------:R-:W-:-:S04]  /*6e00*/  @!P3 IMAD.IADD R2, R2, 0x1, -R0 ;  /* 0x000000010202b824 */ /* 0x000fc800078e0a00 */
[----:B------:R-:W-:Y:S01]  /*6e10*/  @!P5 IMAD.IADD R9, R9, 0x1, -R0 ;  /* 0x000000010909d824 */ /* 0x000fe200078e0a00 */
[----:B------:R-:W-:-:S04]  /*6e20*/  ISETP.GT.U32.AND P3, PT, R0, R2, PT ;  /* 0x000000020000720c */ /* 0x000fc80003f64070 */
[----:B------:R-:W-:Y:S01]  /*6e30*/  ISETP.GT.U32.AND P5, PT, R0, R9, PT ;  /* 0x000000090000720c */ /* 0x000fe20003fa4070 */
[----:B------:R-:W-:-:S04]  /*6e40*/  IMAD.HI.U32 R8, R17, R4, RZ ;  /* 0x0000000411087227 */ /* 0x000fc800078e00ff */
[----:B------:R-:W-:-:S04]  /*6e50*/  IMAD.MOV R8, RZ, RZ, -R8 ;  /* 0x000000ffff087224 */ /* 0x000fc800078e0a08 */
[----:B------:R-:W-:Y:S02]  /*6e60*/  @!P3 IMAD.IADD R2, R2, 0x1, -R0 ;  /* 0x000000010202b824 */ /* 0x000fe400078e0a00 */
[C---:B------:R-:W-:Y:S02]  /*6e70*/  IMAD R4, R0.reuse, R8, R4 ;  /* 0x0000000800047224 */ /* 0x040fe400078e0204 */
[----:B------:R-:W-:Y:S02]  /*6e80*/  @!P5 IMAD.IADD R9, R9, 0x1, -R0 ;  /* 0x000000010909d824 */ /* 0x000fe400078e0a00 */
[----:B0-----:R-:W-:Y:S02]  /*6e90*/  IMAD.MOV.U32 R11, RZ, RZ, R2 ;  /* 0x000000ffff0b7224 */ /* 0x001fe400078e0002 */
[----:B------:R-:W-:Y:S01]  /*6ea0*/  IMAD.HI.U32 R6, R17, R7, RZ ;  /* 0x0000000711067227 */ /* 0x000fe200078e00ff */
[----:B------:R-:W-:-:S03]  /*6eb0*/  ISETP.GT.U32.AND P3, PT, R0, R4, PT ;  /* 0x000000040000720c */ /* 0x000fc60003f64070 */
[----:B------:R-:W-:Y:S02]  /*6ec0*/  @!P6 IMAD.MOV R5, RZ, RZ, -R5 ;  /* 0x000000ffff05e224 */ /* 0x000fe400078e0a05 */
[----:B------:R-:W-:Y:S02]  /*6ed0*/  @!P0 IMAD.MOV R11, RZ, RZ, -R11 ;  /* 0x000000ffff0b8224 */ /* 0x000fe400078e0a0b */
[----:B------:R-:W-:Y:S01]  /*6ee0*/  IMAD.MOV R6, RZ, RZ, -R6 ;  /* 0x000000ffff067224 */ /* 0x000fe200078e0a06 */
[----:B------:R-:W-:Y:S03]  /*6ef0*/  STL [R1+0x68], R5 ;  /* 0x0000680501007387 */ /* 0x000fe60000100800 */
[----:B------:R-:W-:Y:S01]  /*6f00*/  IMAD R7, R0, R6, R7 ;  /* 0x0000000600077224 */ /* 0x000fe200078e0207 */
[----:B------:R-:W-:Y:S01]  /*6f10*/  STL [R1+0xb8], R11 ;  /* 0x0000b80b01007387 */ /* 0x000fe20000100800 */
[----:B------:R-:W-:-:S05]  /*6f20*/  @!P3 IMAD.IADD R4, R4, 0x1, -R0 ;  /* 0x000000010404b824 */ /* 0x000fca00078e0a00 */
[----:B------:R-:W-:-:S13]  /*6f30*/  ISETP.GT.U32.AND P3, PT, R0, R4, PT ;  /* 0x000000040000720c */ /* 0x000fda0003f64070 */
[----:B------:R-:W-:-:S04]  /*6f40*/  @!P3 IMAD.IADD R4, R4, 0x1, -R0 ;  /* 0x000000010404b824 */ /* 0x000fc800078e0a00 */
[----:B------:R-:W-:-:S04]  /*6f50*/  IMAD.MOV.U32 R12, RZ, RZ, R4 ;  /* 0x000000ffff0c7224 */ /* 0x000fc800078e0004 */
[----:B------:R-:W-:Y:S01]  /*6f60*/  @!P4 IMAD.MOV R12, RZ, RZ, -R12 ;  /* 0x000000ffff0cc224 */ /* 0x000fe200078e0a0c */
[----:B---3--:R-:W-:Y:S02]  /*6f70*/  IABS R10, R3 ;  /* 0x00000003000a7213 */ /* 0x008fe40000000000 */
[----:B------:R-:W-:Y:S01]  /*6f80*/  ISETP.GE.AND P5, PT, R3, RZ, PT ;  /* 0x000000ff0300720c */ /* 0x000fe20003fa6270 */
[----:B------:R-:W-:-:S04]  /*6f90*/  IMAD.MOV.U32 R3, RZ, RZ, R9 ;  /* 0x000000ffff037224 */ /* 0x000fc800078e0009 */
[----:B------:R-:W-:Y:S01]  /*6fa0*/  @!P1 IMAD.MOV R3, RZ, RZ, -R3 ;  /* 0x000000ffff039224 */ /* 0x000fe200078e0a03 */
[----:B--2---:R-:W-:Y:S02]  /*6fb0*/  IABS R6, R28 ;  /* 0x0000001c00067213 */ /* 0x004fe40000000000 */
[----:B------:R-:W-:Y:S02]  /*6fc0*/  ISETP.GE.AND P6, PT, R28, RZ, PT ;  /* 0x000000ff1c00720c */ /* 0x000fe40003fc6270 */
[----:B------:R0:W-:Y:S04]  /*6fd0*/  STL [R1+0x64], R3 ;  /* 0x0000640301007387 */ /* 0x0001e80000100800 */
[----:B------:R-:W2:Y:S04]  /*6fe0*/  LDL.LU R28, [R1+0x508] ;  /* 0x00050800011c7983 */ /* 0x000ea80000300800 */
[----:B0-----:R-:W3:Y:S01]  /*6ff0*/  LDL.LU R3, [R1+0x50c] ;  /* 0x00050c0001037983 */ /* 0x001ee20000300800 */
[----:B------:R-:W-:-:S04]  /*7000*/  IMAD.HI.U32 R5, R17, R10, RZ ;  /* 0x0000000a11057227 */ /* 0x000fc800078e00ff */
[----:B------:R-:W-:-:S04]  /*7010*/  IMAD.MOV R5, RZ, RZ, -R5 ;  /* 0x000000ffff057224 */ /* 0x000fc800078e0a05 */
[----:B------:R-:W-:-:S05]  /*7020*/  IMAD R10, R0, R5, R10 ;  /* 0x00000005000a7224 */ /* 0x000fca00078e020a */
[----:B------:R-:W-:Y:S01]  /*7030*/  ISETP.GT.U32.AND P3, PT, R0, R10, PT ;  /* 0x0000000a0000720c */ /* 0x000fe20003f64070 */
[----:B------:R0:W-:Y:S01]  /*7040*/  STL [R1+0x60], R12 ;  /* 0x0000600c01007387 */ /* 0x0001e20000100800 */
[----:B----4-:R-:W-:-:S11]  /*7050*/  IABS R13, R21 ;  /* 0x00000015000d7213 */ /* 0x010fd60000000000 */
[----:B------:R-:W-:Y:S01]  /*7060*/  @!P3 IMAD.IADD R10, R10, 0x1, -R0 ;  /* 0x000000010a0ab824 */ /* 0x000fe200078e0a00 */
[----:B------:R-:W-:Y:S02]  /*7070*/  ISETP.GE.AND P3, PT, R21, RZ, PT ;  /* 0x000000ff1500720c */ /* 0x000fe40003f66270 */
[----:B------:R-:W4:Y:S01]  /*7080*/  LDL.LU R21, [R1+0x510] ;  /* 0x0005100001157983 */ /* 0x000f220000300800 */
[----:B------:R-:W-:Y:S01]  /*7090*/  ISETP.GT.U32.AND P0, PT, R0, R7, PT ;  /* 0x000000070000720c */ /* 0x000fe20003f04070 */
[----:B------:R-:W-:-:S04]  /*70a0*/  IMAD.HI.U32 R2, R17, R6, RZ ;  /* 0x0000000611027227 */ /* 0x000fc800078e00ff */
[----:B------:R-:W-:-:S04]  /*70b0*/  IMAD.MOV R2, RZ, RZ, -R2 ;  /* 0x000000ffff027224 */ /* 0x000fc800078e0a02 */
[----:B------:R-:W-:-:S04]  /*70c0*/  IMAD R6, R0, R2, R6 ;  /* 0x0000000200067224 */ /* 0x000fc800078e0206 */
[----:B------:R-:W-:Y:S01]  /*70d0*/  @!P0 IMAD.IADD R7, R7, 0x1, -R0 ;  /* 0x0000000107078824 */ /* 0x000fe200078e0a00 */
[----:B------:R-:W-:-:S04]  /*70e0*/  ISETP.GT.U32.AND P1, PT, R0, R6, PT ;  /* 0x000000060000720c */ /* 0x000fc80003f24070 */
[----:B------:R-:W-:Y:S02]  /*70f0*/  ISETP.GT.U32.AND P0, PT, R0, R7, PT ;  /* 0x000000070000720c */ /* 0x000fe40003f04070 */
[----:B------:R-:W-:-:S05]  /*7100*/  IABS R8, R19 ;  /* 0x0000001300087213 */ /* 0x000fca0000000000 */
[----:B------:R-:W-:-:S04]  /*7110*/  IMAD.HI.U32 R2, R17, R8, RZ ;  /* 0x0000000811027227 */ /* 0x000fc800078e00ff */
[----:B------:R-:W-:Y:S02]  /*7120*/  @!P1 IMAD.IADD R6, R6, 0x1, -R0 ;  /* 0x0000000106069824 */ /* 0x000fe400078e0a00 */
[----:B------:R-:W-:Y:S02]  /*7130*/  IMAD.MOV R2, RZ, RZ, -R2 ;  /* 0x000000ffff027224 */ /* 0x000fe400078e0a02 */
[----:B------:R-:W-:Y:S01]  /*7140*/  @!P0 IMAD.IADD R7, R7, 0x1, -R0 ;  /* 0x0000000107078824 */ /* 0x000fe200078e0a00 */
[C---:B------:R-:W-:Y:S01]  /*7150*/  ISETP.GT.U32.AND P1, PT, R0.reuse, R6, PT ;  /* 0x000000060000720c */ /* 0x040fe20003f24070 */
[----:B------:R-:W-:Y:S02]  /*7160*/  IMAD R8, R0, R2, R8 ;  /* 0x0000000200087224 */ /* 0x000fe400078e0208 */
[----:B0-----:R-:W-:Y:S02]  /*7170*/  IMAD.MOV.U32 R12, RZ, RZ, R7 ;  /* 0x000000ffff0c7224 */ /* 0x001fe400078e0007 */
[----:B------:R-:W-:Y:S01]  /*7180*/  IMAD.HI.U32 R11, R17, R13, RZ ;  /* 0x0000000d110b7227 */ /* 0x000fe200078e00ff */
[----:B------:R-:W-:-:S03]  /*7190*/  IABS R2, R20 ;  /* 0x0000001400027213 */ /* 0x000fc60000000000 */
[----:B------:R-:W-:Y:S01]  /*71a0*/  @!P2 IMAD.MOV R12, RZ, RZ, -R12 ;  /* 0x000000ffff0ca224 */ /* 0x000fe200078e0a0c */
[----:B------:R-:W-:Y:S01]  /*71b0*/  IABS R9, R29 ;  /* 0x0000001d00097213 */ /* 0x000fe20000000000 */
[----:B------:R-:W-:Y:S01]  /*71c0*/  IMAD.HI.U32 R4, R17, R2, RZ ;  /* 0x0000000211047227 */ /* 0x000fe200078e00ff */
[----:B------:R-:W-:-:S03]  /*71d0*/  ISETP.GT.U32.AND P2, PT, R0, R10, PT ;  /* 0x0000000a0000720c */ /* 0x000fc60003f44070 */
[----:B------:R-:W-:Y:S01]  /*71e0*/  IMAD.HI.U32 R5, R17, R9, RZ ;  /* 0x0000000911057227 */ /* 0x000fe200078e00ff */
[----:B------:R-:W-:-:S03]  /*71f0*/  ISETP.GT.U32.AND P0, PT, R0, R8, PT ;  /* 0x000000080000720c */ /* 0x000fc60003f04070 */
[----:B------:R-:W-:Y:S02]  /*7200*/  IMAD.MOV R11, RZ, RZ, -R11 ;  /* 0x000000ffff0b7224 */ /* 0x000fe400078e0a0b */
[----:B------:R-:W-:Y:S02]  /*7210*/  IMAD.MOV R7, RZ, RZ, -R4 ;  /* 0x000000ffff077224 */ /* 0x000fe400078e0a04 */
[----:B------:R-:W-:Y:S02]  /*7220*/  IMAD.MOV R4, RZ, RZ, -R5 ;  /* 0x000000ffff047224 */ /* 0x000fe400078e0a05 */
[----:B------:R-:W-:Y:S02]  /*7230*/  IMAD R13, R0, R11, R13 ;  /* 0x0000000b000d7224 */ /* 0x000fe400078e020d */
[----:B------:R-:W-:Y:S02]  /*7240*/  @!P1 IMAD.IADD R6, R6, 0x1, -R0 ;  /* 0x0000000106069824 */ /* 0x000fe400078e0a00 */
[C---:B------:R-:W-:Y:S01]  /*7250*/  IMAD R9, R0.reuse, R4, R9 ;  /* 0x0000000400097224 */ /* 0x040fe200078e0209 */
[C---:B------:R-:W-:Y:S01]  /*7260*/  ISETP.GT.U32.AND P1, PT, R0.reuse, R13, PT ;  /* 0x0000000d0000720c */ /* 0x040fe20003f24070 */
[----:B------:R-:W-:-:S02]  /*7270*/  IMAD R2, R0, R7, R2 ;  /* 0x0000000700027224 */ /* 0x000fc400078e0202 */
[----:B------:R-:W-:Y:S02]  /*7280*/  IMAD.MOV.U32 R11, RZ, RZ, R6 ;  /* 0x000000ffff0b7224 */ /* 0x000fe400078e0006 */
[--C-:B------:R-:W-:Y:S01]  /*7290*/  @!P2 IMAD.IADD R10, R10, 0x1, -R0.reuse ;  /* 0x000000010a0aa824 */ /* 0x100fe200078e0a00 */
[C---:B------:R-:W-:Y:S01]  /*72a0*/  ISETP.GT.U32.AND P2, PT, R0.reuse, R9, PT ;  /* 0x000000090000720c */ /* 0x040fe20003f44070 */
[----:B------:R-:W-:Y:S01]  /*72b0*/  @!P6 IMAD.MOV R11, RZ, RZ, -R11 ;  /* 0x000000ffff0be224 */ /* 0x000fe200078e0a0b */
[----:B------:R-:W-:Y:S01]  /*72c0*/  ISETP.GT.U32.AND P6, PT, R0, R2, PT ;  /* 0x000000020000720c */ /* 0x000fe20003fc4070 */
[----:B------:R-:W-:Y:S01]  /*72d0*/  @!P0 IMAD.IADD R8, R8, 0x1, -R0 ;  /* 0x0000000108088824 */ /* 0x000fe200078e0a00 */
[----:B------:R-:W-:Y:S01]  /*72e0*/  STL [R1+0x58], R12 ;  /* 0x0000580c01007387 */ /* 0x000fe20000100800 */
[----:B------:R-:W-:-:S03]  /*72f0*/  ISETP.GE.AND P4, PT, R19, RZ, PT ;  /* 0x000000ff1300720c */ /* 0x000fc60003f86270 */
[----:B------:R-:W4:Y:S01]  /*7300*/  LDL.LU R18, [R1+0x514] ;  /* 0x0005140001127983 */ /* 0x000f220000300800 */
[----:B------:R-:W-:Y:S01]  /*7310*/  ISETP.GT.U32.AND P0, PT, R0, R8, PT ;  /* 0x000000080000720c */ /* 0x000fe20003f04070 */
[--C-:B------:R-:W-:Y:S02]  /*7320*/  @!P1 IMAD.IADD R13, R13, 0x1, -R0.reuse ;  /* 0x000000010d0d9824 */ /* 0x100fe400078e0a00 */
[----:B------:R-:W4:Y:S01]  /*7330*/  LDL.LU R19, [R1+0x518] ;  /* 0x0005180001137983 */ /* 0x000f220000300800 */
[--C-:B------:R-:W-:Y:S02]  /*7340*/  @!P2 IMAD.IADD R9, R9, 0x1, -R0.reuse ;  /* 0x000000010909a824 */ /* 0x100fe400078e0a00 */
[----:B------:R-:W-:Y:S01]  /*7350*/  @!P6 IMAD.IADD R2, R2, 0x1, -R0 ;  /* 0x000000010202e824 */ /* 0x000fe200078e0a00 */
[C---:B------:R-:W-:Y:S01]  /*7360*/  ISETP.GT.U32.AND P6, PT, R0.reuse, R13, PT ;  /* 0x0000000d0000720c */ /* 0x040fe20003fc4070 */
[----:B------:R-:W-:Y:S01]  /*7370*/  @!P5 IMAD.MOV R10, RZ, RZ, -R10 ;  /* 0x000000ffff0ad224 */ /* 0x000fe200078e0a0a */
[----:B------:R-:W-:Y:S01]  /*7380*/  ISETP.GT.U32.AND P5, PT, R0, R9, PT ;  /* 0x000000090000720c */ /* 0x000fe20003fa4070 */
[----:B------:R-:W-:Y:S03]  /*7390*/  STL [R1+0x54], R11 ;  /* 0x0000540b01007387 */ /* 0x000fe60000100800 */
[----:B------:R-:W-:Y:S01]  /*73a0*/  @!P0 IMAD.IADD R8, R8, 0x1, -R0 ;  /* 0x0000000108088824 */ /* 0x000fe200078e0a00 */
[----:B------:R-:W-:-:S02]  /*73b0*/  ISETP.GE.AND P0, PT, R20, RZ, PT ;  /* 0x000000ff1400720c */ /* 0x000fc40003f06270 */
[----:B------:R-:W4:Y:S01]  /*73c0*/  LDL.LU R20, [R1+0x51c] ;  /* 0x00051c0001147983 */ /* 0x000f220000300800 */
[----:B------:R-:W-:-:S03]  /*73d0*/  @!P4 IMAD.MOV R8, RZ, RZ, -R8 ;  /* 0x000000ffff08c224 */ /* 0x000fc600078e0a08 */
[--C-:B------:R-:W-:Y:S01]  /*73e0*/  @!P6 IMAD.IADD R13, R13, 0x1, -R0.reuse ;  /* 0x000000010d0de824 */ /* 0x100fe200078e0a00 */
[----:B------:R-:W-:Y:S01]  /*73f0*/  STL [R1+0x50], R10 ;  /* 0x0000500a01007387 */ /* 0x000fe20000100800 */
[----:B------:R-:W-:Y:S01]  /*7400*/  @!P5 IMAD.IADD R9, R9, 0x1, -R0 ;  /* 0x000000010909d824 */ /* 0x000fe200078e0a00 */
[----:B------:R-:W-:Y:S02]  /*7410*/  ISETP.GE.AND P1, PT, R29, RZ, PT ;  /* 0x000000ff1d00720c */ /* 0x000fe40003f26270 */
[----:B------:R-:W-:Y:S04]  /*7420*/  STL [R1+0x4c], R8 ;  /* 0x00004c0801007387 */ /* 0x000fe80000100800 */
[----:B------:R-:W4:Y:S01]  /*7430*/  LDL.LU R29, [R1+0x520] ;  /* 0x00052000011d7983 */ /* 0x000f220000300800 */
[----:B------:R-:W-:-:S13]  /*7440*/  ISETP.GT.U32.AND P2, PT, R0, R2, PT ;  /* 0x000000020000720c */ /* 0x000fda0003f44070 */
[----:B------:R-:W-:Y:S01]  /*7450*/  @!P2 IMAD.IADD R2, R2, 0x1, -R0 ;  /* 0x000000010202a824 */ /* 0x000fe200078e0a00 */
[----:B---3--:R-:W-:Y:S02]  /*7460*/  IABS R4, R3 ;  /* 0x0000000300047213 */ /* 0x008fe40000000000 */
[----:B------:R-:W-:Y:S01]  /*7470*/  ISETP.GE.AND P5, PT, R3, RZ, PT ;  /* 0x000000ff0300720c */ /* 0x000fe20003fa6270 */
[----:B------:R-:W-:-:S04]  /*7480*/  IMAD.MOV.U32 R3, RZ, RZ, R13 ;  /* 0x000000ffff037224 */ /* 0x000fc800078e000d */
[----:B------:R-:W-:Y:S01]  /*7490*/  @!P3 IMAD.MOV R3, RZ, RZ, -R3 ;  /* 0x000000ffff03b224 */ /* 0x000fe200078e0a03 */
[----:B--2---:R-:W-:Y:S01]  /*74a0*/  IABS R5, R28 ;  /* 0x0000001c00057213 */ /* 0x004fe20000000000 */
[----:B------:R-:W-:Y:S01]  /*74b0*/  IMAD.HI.U32 R6, R17, R4, RZ ;  /* 0x0000000411067227 */ /* 0x000fe200078e00ff */
[----:B------:R-:W-:Y:S02]  /*74c0*/  ISETP.GE.AND P4, PT, R28, RZ, PT ;  /* 0x000000ff1c00720c */ /* 0x000fe40003f86270 */
[----:B------:R0:W-:Y:S04]  /*74d0*/  STL [R1+0x48], R3 ;  /* 0x0000480301007387 */ /* 0x0001e80000100800 */
[----:B------:R-:W2:Y:S01]  /*74e0*/  LDL.LU R28, [R1+0x524] ;  /* 0x00052400011c7983 */ /* 0x000ea20000300800 */
[----:B------:R-:W-:-:S04]  /*74f0*/  IMAD.MOV R6, RZ, RZ, -R6 ;  /* 0x000000ffff067224 */ /* 0x000fc800078e0a06 */
[C---:B------:R-:W-:Y:S01]  /*7500*/  IMAD R4, R0.reuse, R6, R4 ;  /* 0x0000000600047224 */ /* 0x040fe200078e0204 */
[----:B0-----:R-:W3:Y:S04]  /*7510*/  LDL.LU R3, [R1+0x528] ;  /* 0x0005280001037983 */ /* 0x001ee80000300800 */
[----:B------:R-:W-:Y:S02]  /*7520*/  ISETP.GT.U32.AND P2, PT, R0, R4, PT ;  /* 0x000000040000720c */ /* 0x000fe40003f44070 */
[----:B----4-:R-:W-:-:S11]  /*7530*/  IABS R12, R21 ;  /* 0x00000015000c7213 */ /* 0x010fd60000000000 */
[----:B------:R-:W-:Y:S01]  /*7540*/  @!P2 IMAD.IADD R4, R4, 0x1, -R0 ;  /* 0x000000010404a824 */ /* 0x000fe200078e0a00 */
[----:B------:R-:W-:Y:S02]  /*7550*/  ISETP.GE.AND P2, PT, R21, RZ, PT ;  /* 0x000000ff1500720c */ /* 0x000fe40003f46270 */
[----:B------:R-:W4:Y:S01]  /*7560*/  LDL.LU R21, [R1+0x52c] ;  /* 0x00052c0001157983 */ /* 0x000f220000300800 */
[----:B------:R-:W-:-:S04]  /*7570*/  IMAD.HI.U32 R7, R17, R5, RZ ;  /* 0x0000000511077227 */ /* 0x000fc800078e00ff */
[----:B------:R-:W-:-:S04]  /*7580*/  IMAD.MOV R7, RZ, RZ, -R7 ;  /* 0x000000ffff077224 */ /* 0x000fc800078e0a07 */
[----:B------:R-:W-:-:S05]  /*7590*/  IMAD R5, R0, R7, R5 ;  /* 0x0000000700057224 */ /* 0x000fca00078e0205 */
[----:B------:R-:W-:Y:S01]  /*75a0*/  ISETP.GT.U32.AND P6, PT, R0, R5, PT ;  /* 0x000000050000720c */ /* 0x000fe20003fc4070 */
[----:B------:R-:W-:-:S04]  /*75b0*/  IMAD.HI.U32 R6, R17, R12, RZ ;  /* 0x0000000c11067227 */ /* 0x000fc800078e00ff */
[----:B------:R-:W-:-:S08]  /*75c0*/  IMAD.MOV R6, RZ, RZ, -R6 ;  /* 0x000000ffff067224 */ /* 0x000fd000078e0a06 */
[----:B------:R-:W-:Y:S02]  /*75d0*/  @!P6 IMAD.IADD R5, R5, 0x1, -R0 ;  /* 0x000000010505e824 */ /* 0x000fe400078e0a00 */
[----:B------:R-:W-:-:S03]  /*75e0*/  IMAD R12, R0, R6, R12 ;  /* 0x00000006000c7224 */ /* 0x000fc600078e020c */
[C---:B------:R-:W-:Y:S02]  /*75f0*/  ISETP.GT.U32.AND P3, PT, R0.reuse, R5, PT ;  /* 0x000000050000720c */ /* 0x040fe40003f64070 */
[----:B------:R-:W-:Y:S01]  /*7600*/  ISETP.GT.U32.AND P6, PT, R0, R12, PT ;  /* 0x0000000c0000720c */ /* 0x000fe20003fc4070 */
[----:B------:R-:W-:-:S04]  /*7610*/  IMAD.MOV.U32 R13, RZ, RZ, R2 ;  /* 0x000000ffff0d7224 */ /* 0x000fc800078e0002 */
[----:B------:R-:W-:Y:S01]  /*7620*/  @!P0 IMAD.MOV R13, RZ, RZ, -R13 ;  /* 0x000000ffff0d8224 */ /* 0x000fe200078e0a0d */
[----:B------:R-:W-:-:S05]  /*7630*/  ISETP.GT.U32.AND P0, PT, R0, R4, PT ;  /* 0x000000040000720c */ /* 0x000fca0003f04070 */
[--C-:B------:R-:W-:Y:S02]  /*7640*/  @!P3 IMAD.IADD R5, R5, 0x1, -R0.reuse ;  /* 0x000000010505b824 */ /* 0x100fe400078e0a00 */
[----:B------:R-:W-:Y:S01]  /*7650*/  @!P6 IMAD.IADD R12, R12, 0x1, -R0 ;  /* 0x000000010c0ce824 */ /* 0x000fe200078e0a00 */
[----:B------:R-:W-:Y:S02]  /*7660*/  IABS R8, R18 ;  /* 0x0000001200087213 */ /* 0x000fe40000000000 */
[----:B------:R-:W-:-:S03]  /*7670*/  IABS R11, R19 ;  /* 0x00000013000b7213 */ /* 0x000fc60000000000 */
[----:B------:R-:W-:-:S04]  /*7680*/  IMAD.HI.U32 R7, R17, R8, RZ ;  /* 0x0000000811077227 */ /* 0x000fc800078e00ff */
[----:B------:R-:W-:-:S04]  /*7690*/  IMAD.HI.U32 R10, R17, R11, RZ ;  /* 0x0000000b110a7227 */ /* 0x000fc800078e00ff */
[----:B------:R-:W-:Y:S02]  /*76a0*/  IMAD.MOV R10, RZ, RZ, -R10 ;  /* 0x000000ffff0a7224 */ /* 0x000fe400078e0a0a */
[----:B------:R-:W-:Y:S02]  /*76b0*/  IMAD.MOV R7, RZ, RZ, -R7 ;  /* 0x000000ffff077224 */ /* 0x000fe400078e0a07 */
[C---:B------:R-:W-:Y:S01]  /*76c0*/  IMAD R11, R0.reuse, R10, R11 ;  /* 0x0000000a000b7224 */ /* 0x040fe200078e020b */
[----:B------:R-:W-:Y:S01]  /*76d0*/  IABS R6, R20 ;  /* 0x0000001400067213 */ /* 0x000fe20000000000 */
[C---:B------:R-:W-:Y:S02]  /*76e0*/  IMAD R8, R0.reuse, R7, R8 ;  /* 0x0000000700087224 */ /* 0x040fe400078e0208 */
[----:B------:R-:W-:Y:S02]  /*76f0*/  IMAD.MOV.U32 R10, RZ, RZ, R5 ;  /* 0x000000ffff0a7224 */ /* 0x000fe400078e0005 */
[----:B------:R-:W-:Y:S01]  /*7700*/  IMAD.HI.U32 R2, R17, R6, RZ ;  /* 0x0000000611027227 */ /* 0x000fe200078e00ff */
[----:B------:R-:W-:-:S03]  /*7710*/  ISETP.GT.U32.AND P3, PT, R0, R8, PT ;  /* 0x000000080000720c */ /* 0x000fc60003f64070 */
[----:B------:R-:W-:Y:S01]  /*7720*/  @!P4 IMAD.MOV R10, RZ, RZ, -R10 ;  /* 0x000000ffff0ac224 */ /* 0x000fe200078e0a0a */
[C---:B------:R-:W-:Y:S01]  /*7730*/  ISETP.GT.U32.AND P4, PT, R0.reuse, R11, PT ;  /* 0x0000000b0000720c */ /* 0x040fe20003f84070 */
[----:B------:R-:W-:Y:S01]  /*7740*/  IMAD.MOV R2, RZ, RZ, -R2 ;  /* 0x000000ffff027224 */ /* 0x000fe200078e0a02 */
[----:B------:R-:W-:Y:S02]  /*7750*/  IABS R7, R29 ;  /* 0x0000001d00077213 */ /* 0x000fe40000000000 */
[C---:B------:R-:W-:Y:S01]  /*7760*/  ISETP.GT.U32.AND P6, PT, R0.reuse, R12, PT ;  /* 0x0000000c0000720c */ /* 0x040fe20003fc4070 */
[----:B------:R-:W-:Y:S02]  /*7770*/  IMAD R6, R0, R2, R6 ;  /* 0x0000000200067224 */ /* 0x000fe400078e0206 */
[----:B------:R-:W-:Y:S01]  /*7780*/  IMAD.HI.U32 R2, R17, R7, RZ ;  /* 0x0000000711027227 */ /* 0x000fe200078e00ff */
[----:B------:R0:W-:Y:S03]  /*7790*/  STL [R1+0x44], R13 ;  /* 0x0000440d01007387 */ /* 0x0001e60000100800 */
[----:B------:R-:W-:-:S02]  /*77a0*/  @!P0 IMAD.IADD R4, R4, 0x1, -R0 ;  /* 0x0000000104048824 */ /* 0x000fc400078e0a00 */
[----:B------:R-:W-:Y:S02]  /*77b0*/  IMAD.MOV R2, RZ, RZ, -R2 ;  /* 0x000000ffff027224 */ /* 0x000fe400078e0a02 */
[--C-:B------:R-:W-:Y:S02]  /*77c0*/  @!P3 IMAD.IADD R8, R8, 0x1, -R0.reuse ;  /* 0x000000010808b824 */ /* 0x100fe400078e0a00 */
[----:B------:R-:W-:Y:S02]  /*77d0*/  @!P4 IMAD.IADD R11, R11, 0x1, -R0 ;  /* 0x000000010b0bc824 */ /* 0x000fe400078e0a00 */
[----:B0-----:R-:W-:Y:S01]  /*77e0*/  IMAD.MOV.U32 R13, RZ, RZ, R4 ;  /* 0x000000ffff0d7224 */ /* 0x001fe200078e0004 */
[----:B------:R-:W-:Y:S01]  /*77f0*/  ISETP.GT.U32.AND P4, PT, R0, R8, PT ;  /* 0x000000080000720c */ /* 0x000fe20003f84070 */
[----:B------:R-:W-:Y:S02]  /*7800*/  @!P6 IMAD.IADD R12, R12, 0x1, -R0 ;  /* 0x000000010c0ce824 */ /* 0x000fe400078e0a00 */
[----:B------:R-:W-:-:S02]  /*7810*/  IMAD R7, R0, R2, R7 ;  /* 0x0000000200077224 */ /* 0x000fc400078e0207 */
[----:B------:R-:W-:Y:S01]  /*7820*/  @!P5 IMAD.MOV R13, RZ, RZ, -R13 ;  /* 0x000000ffff0dd224 */ /* 0x000fe200078e0a0d */
[C---:B------:R-:W-:Y:S01]  /*7830*/  ISETP.GT.U32.AND P5, PT, R0.reuse, R11, PT ;  /* 0x0000000b0000720c */ /* 0x040fe20003fa4070 */
[----:B------:R-:W-:Y:S01]  /*7840*/  @!P2 IMAD.MOV R12, RZ, RZ, -R12 ;  /* 0x000000ffff0ca224 */ /* 0x000fe200078e0a0c */
[C---:B------:R-:W-:Y:S02]  /*7850*/  ISETP.GT.U32.AND P6, PT, R0.reuse, R6, PT ;  /* 0x000000060000720c */ /* 0x040fe40003fc4070 */
[----:B------:R-:W-:Y:S01]  /*7860*/  ISETP.GT.U32.AND P2, PT, R0, R7, PT ;  /* 0x000000070000720c */ /* 0x000fe20003f44070 */
[----:B------:R-:W-:Y:S01]  /*7870*/  @!P1 IMAD.MOV R9, RZ, RZ, -R9 ;  /* 0x000000ffff099224 */ /* 0x000fe200078e0a09 */
[----:B------:R-:W-:Y:S01]  /*7880*/  ISETP.GE.AND P1, PT, R18, RZ, PT ;  /* 0x000000ff1200720c */ /* 0x000fe20003f26270 */
[----:B------:R-:W-:-:S03]  /*7890*/  @!P4 IMAD.IADD R8, R8, 0x1, -R0 ;  /* 0x000000010808c824 */ /* 0x000fc600078e0a00 */
[----:B------:R-:W-:Y:S03]  /*78a0*/  STL [R1+0x3c], R9 ;  /* 0x00003c0901007387 */ /* 0x000fe60000100800 */
[--C-:B------:R-:W-:Y:S01]  /*78b0*/  @!P5 IMAD.IADD R11, R11, 0x1, -R0.reuse ;  /* 0x000000010b0bd824 */ /* 0x100fe200078e0a00 */
[----:B------:R-:W-:Y:S01]  /*78c0*/  STL [R1+0x38], R10 ;  /* 0x0000380a01007387 */ /* 0x000fe20000100800 */
[----:B------:R-:W-:-:S03]  /*78d0*/  @!P6 IMAD.IADD R6, R6, 0x1, -R0 ;  /* 0x000000010606e824 */ /* 0x000fc600078e0a00 */
[----:B------:R-:W-:Y:S01]  /*78e0*/  STL [R1+0x34], R13 ;  /* 0x0000340d01007387 */ /* 0x000fe20000100800 */
[----:B------:R-:W-:-:S03]  /*78f0*/  @!P2 IMAD.IADD R7, R7, 0x1, -R0 ;  /* 0x000000010707a824 */ /* 0x000fc600078e0a00 */
[----:B------:R0:W-:Y:S01]  /*7900*/  STL [R1+0x2c], R12 ;  /* 0x00002c0c01007387 */ /* 0x0001e20000100800 */
[----:B------:R-:W-:Y:S02]  /*7910*/  ISETP.GE.AND P0, PT, R19, RZ, PT ;  /* 0x000000ff1300720c */ /* 0x000fe40003f06270 */
[----:B------:R-:W-:Y:S01]  /*7920*/  ISETP.GT.U32.AND P6, PT, R0, R6, PT ;  /* 0x000000060000720c */ /* 0x000fe20003fc4070 */
[----:B0-----:R-:W-:-:S04]  /*7930*/  IMAD.MOV.U32 R12, RZ, RZ, R8 ;  /* 0x000000ffff0c7224 */ /* 0x001fc800078e0008 */
[----:B------:R-:W-:Y:S01]  /*7940*/  @!P1 IMAD.MOV R12, RZ, RZ, -R12 ;  /* 0x000000ffff0c9224 */ /* 0x000fe200078e0a0c */
[----:B------:R-:W-:Y:S02]  /*7950*/  ISETP.GT.U32.AND P1, PT, R0, R7, PT ;  /* 0x000000070000720c */ /* 0x000fe40003f24070 */
[----:B------:R-:W-:Y:S02]  /*7960*/  ISETP.GE.AND P3, PT, R20, RZ, PT ;  /* 0x000000ff1400720c */ /* 0x000fe40003f66270 */
[----:B------:R-:W-:-:S03]  /*7970*/  ISETP.GE.AND P4, PT, R29, RZ, PT ;  /* 0x000000ff1d00720c */ /* 0x000fc60003f86270 */
[--C-:B------:R-:W-:Y:S01]  /*7980*/  @!P6 IMAD.IADD R6, R6, 0x1, -R0.reuse ;  /* 0x000000010606e824 */ /* 0x100fe200078e0a00 */
[----:B------:R-:W-:Y:S05]  /*7990*/  STL [R1+0x24], R12 ;  /* 0x0000240c01007387 */ /* 0x000fea0000100800 */
[----:B------:R-:W-:Y:S01]  /*79a0*/  @!P1 IMAD.IADD R7, R7, 0x1, -R0 ;  /* 0x0000000107079824 */ /* 0x000fe200078e0a00 */
[----:B--2---:R-:W-:-:S05]  /*79b0*/  IABS R5, R28 ;  /* 0x0000001c00057213 */ /* 0x004fca0000000000 */
[----:B------:R-:W-:-:S04]  /*79c0*/  IMAD.HI.U32 R4, R17, R5, RZ ;  /* 0x0000000511047227 */ /* 0x000fc800078e00ff */
[----:B------:R-:W-:-:S04]  /*79d0*/  IMAD.MOV R4, RZ, RZ, -R4 ;  /* 0x000000ffff047224 */ /* 0x000fc800078e0a04 */
[----:B------:R-:W-:Y:S01]  /*79e0*/  IMAD R5, R0, R4, R5 ;  /* 0x0000000400057224 */ /* 0x000fe200078e0205 */
[----:B---3--:R-:W-:-:S04]  /*79f0*/  IABS R10, R3 ;  /* 0x00000003000a7213 */ /* 0x008fc80000000000 */
[----:B------:R-:W-:Y:S01]  /*7a00*/  ISETP.GT.U32.AND P5, PT, R0, R5, PT ;  /* 0x000000050000720c */ /* 0x000fe20003fa4070 */
[----:B------:R-:W-:-:S04]  /*7a10*/  IMAD.HI.U32 R9, R17, R10, RZ ;  /* 0x0000000a11097227 */ /* 0x000fc800078e00ff */
[----:B------:R-:W-:Y:S01]  /*7a20*/  IMAD.MOV R9, RZ, RZ, -R9 ;  /* 0x000000ffff097224 */ /* 0x000fe200078e0a09 */
[----:B----4-:R-:W-:-:S03]  /*7a30*/  IABS R2, R21 ;  /* 0x0000001500027213 */ /* 0x010fc60000000000 */
[----:B------:R-:W-:-:S04]  /*7a40*/  IMAD R10, R0, R9, R10 ;  /* 0x00000009000a7224 */ /* 0x000fc800078e020a */
[----:B------:R-:W-:Y:S01]  /*7a50*/  @!P5 IMAD.IADD R5, R5, 0x1, -R0 ;  /* 0x000000010505d824 */ /* 0x000fe200078e0a00 */
[----:B------:R-:W-:Y:S01]  /*7a60*/  ISETP.GE.AND P5, PT, R3, RZ, PT ;  /* 0x000000ff0300720c */ /* 0x000fe20003fa6270 */
[----:B------:R-:W-:-:S04]  /*7a70*/  IMAD.HI.U32 R9, R17, R2, RZ ;  /* 0x0000000211097227 */ /* 0x000fc800078e00ff */
[----:B------:R-:W-:Y:S02]  /*7a80*/  IMAD.MOV.U32 R3, RZ, RZ, R11 ;  /* 0x000000ffff037224 */ /* 0x000fe400078e000b */
[----:B------:R-:W-:Y:S02]  /*7a90*/  IMAD.MOV R9, RZ, RZ, -R9 ;  /* 0x000000ffff097224 */ /* 0x000fe400078e0a09 */
[----:B------:R-:W-:Y:S01]  /*7aa0*/  @!P0 IMAD.MOV R3, RZ, RZ, -R3 ;  /* 0x000000ffff038224 */ /* 0x000fe200078e0a03 */
[C---:B------:R-:W-:Y:S01]  /*7ab0*/  ISETP.GT.U32.AND P0, PT, R0.reuse, R5, PT ;  /* 0x000000050000720c */ /* 0x040fe20003f04070 */
[----:B------:R-:W-:Y:S02]  /*7ac0*/  IMAD R2, R0, R9, R2 ;  /* 0x0000000900027224 */ /* 0x000fe400078e0202 */
[----:B------:R-:W-:Y:S01]  /*7ad0*/  IMAD.MOV.U32 R9, RZ, RZ, R6 ;  /* 0x000000ffff097224 */ /* 0x000fe200078e0006 */
[----:B------:R0:W-:Y:S03]  /*7ae0*/  STL [R1+0x20], R3 ;  /* 0x0000200301007387 */ /* 0x0001e60000100800 */
[----:B------:R-:W-:-:S02]  /*7af0*/  @!P3 IMAD.MOV R9, RZ, RZ, -R9 ;  /* 0x000000ffff09b224 */ /* 0x000fc400078e0a09 */
[----:B0-----:R-:W-:-:S04]  /*7b00*/  IMAD.MOV.U32 R3, RZ, RZ, R7 ;  /* 0x000000ffff037224 */ /* 0x001fc800078e0007 */
[----:B------:R-:W-:Y:S01]  /*7b10*/  @!P4 IMAD.MOV R3, RZ, RZ, -R3 ;  /* 0x000000ffff03c224 */ /* 0x000fe200078e0a03 */
[----:B------:R0:W-:Y:S01]  /*7b20*/  STL [R1+0x1c], R9 ;  /* 0x00001c0901007387 */ /* 0x0001e20000100800 */
[----:B------:R-:W-:Y:S01]  /*7b30*/  @!P0 IMAD.IADD R5, R5, 0x1, -R0 ;  /* 0x0000000105058824 */ /* 0x000fe200078e0a00 */
[----:B------:R-:W-:Y:S02]  /*7b40*/  IABS R4, R26 ;  /* 0x0000001a00047213 */ /* 0x000fe40000000000 */
[----:B------:R1:W-:Y:S01]  /*7b50*/  STL [R1+0x18], R3 ;  /* 0x0000180301007387 */ /* 0x0003e20000100800 */
[----:B------:R-:W-:-:S03]  /*7b60*/  ISETP.GE.AND P0, PT, R26, RZ, PT ;  /* 0x000000ff1a00720c */ /* 0x000fc60003f06270 */
[----:B------:R-:W2:Y:S01]  /*7b70*/  LDL.LU R26, [R1+0x548] ;  /* 0x00054800011a7983 */ /* 0x000ea20000300800 */
[C---:B------:R-:W-:Y:S01]  /*7b80*/  ISETP.GT.U32.AND P6, PT, R0.reuse, R10, PT ;  /* 0x0000000a0000720c */ /* 0x040fe20003fc4070 */
[----:B------:R-:W-:Y:S01]  /*7b90*/  IMAD.HI.U32 R8, R17, R4, RZ ;  /* 0x0000000411087227 */ /* 0x000fe200078e00ff */
[----:B------:R-:W-:-:S03]  /*7ba0*/  ISETP.GT.U32.AND P1, PT, R0, R2, PT ;  /* 0x000000020000720c */ /* 0x000fc60003f24070 */
[----:B------:R-:W-:-:S04]  /*7bb0*/  IMAD.MOV R8, RZ, RZ, -R8 ;  /* 0x000000ffff087224 */ /* 0x000fc800078e0a08 */
[----:B------:R-:W-:-:S04]  /*7bc0*/  IMAD R4, R0, R8, R4 ;  /* 0x0000000800047224 */ /* 0x000fc800078e0204 */
[----:B------:R-:W-:Y:S01]  /*7bd0*/  @!P6 IMAD.IADD R10, R10, 0x1, -R0 ;  /* 0x000000010a0ae824 */ /* 0x000fe200078e0a00 */
[----:B------:R-:W-:-:S04]  /*7be0*/  ISETP.GT.U32.AND P4, PT, R0, R4, PT ;  /* 0x000000040000720c */ /* 0x000fc80003f84070 */
[----:B------:R-:W-:Y:S02]  /*7bf0*/  ISETP.GT.U32.AND P6, PT, R0, R10, PT ;  /* 0x0000000a0000720c */ /* 0x000fe40003fc4070 */
[----:B------:R-:W-:Y:S01]  /*7c00*/  IABS R8, R22 ;  /* 0x0000001600087213 */ /* 0x000fe20000000000 */
[----:B------:R-:W-:Y:S01]  /*7c10*/  @!P1 IMAD.IADD R2, R2, 0x1, -R0 ;  /* 0x0000000102029824 */ /* 0x000fe200078e0a00 */
[----:B------:R-:W-:-:S03]  /*7c20*/  ISETP.GE.AND P2, PT, R28, RZ, PT ;  /* 0x000000ff1c00720c */ /* 0x000fc60003f46270 */
[----:B------:R-:W-:Y:S01]  /*7c30*/  IMAD.MOV.U32 R6, RZ, RZ, R8 ;  /* 0x000000ffff067224 */ /* 0x000fe200078e0008 */
[----:B------:R-:W-:-:S03]  /*7c40*/  ISETP.GT.U32.AND P1, PT, R0, R2, PT ;  /* 0x000000020000720c */ /* 0x000fc60003f24070 */
[----:B------:R-:W-:-:S04]  /*7c50*/  IMAD.HI.U32 R8, R17, R6, RZ ;  /* 0x0000000611087227 */ /* 0x000fc800078e00ff */
[--C-:B------:R-:W-:Y:S01]  /*7c60*/  @!P6 IMAD.IADD R10, R10, 0x1, -R0.reuse ;  /* 0x000000010a0ae824 */ /* 0x100fe200078e0a00 */
[----:B------:R-:W-:Y:S01]  /*7c70*/  IABS R7, R23 ;  /* 0x0000001700077213 */ /* 0x000fe20000000000 */
[----:B------:R-:W-:Y:S02]  /*7c80*/  @!P4 IMAD.IADD R4, R4, 0x1, -R0 ;  /* 0x000000010404c824 */ /* 0x000fe400078e0a00 */
[----:B------:R-:W-:Y:S01]  /*7c90*/  IMAD.MOV.U32 R11, RZ, RZ, R5 ;  /* 0x000000ffff0b7224 */ /* 0x000fe200078e0005 */
[----:B0-----:R-:W-:Y:S01]  /*7ca0*/  IABS R9, R27 ;  /* 0x0000001b00097213 */ /* 0x001fe20000000000 */
[----:B------:R-:W-:Y:S02]  /*7cb0*/  IMAD.MOV R8, RZ, RZ, -R8 ;  /* 0x000000ffff087224 */ /* 0x000fe400078e0a08 */
[----:B-1----:R-:W-:Y:S01]  /*7cc0*/  IMAD.MOV.U32 R3, RZ, RZ, R10 ;  /* 0x000000ffff037224 */ /* 0x002fe200078e000a */
[C---:B------:R-:W-:Y:S01]  /*7cd0*/  ISETP.GT.U32.AND P4, PT, R0.reuse, R4, PT ;  /* 0x000000040000720c */ /* 0x040fe20003f84070 */
[----:B------:R-:W-:Y:S01]  /*7ce0*/  @!P2 IMAD.MOV R11, RZ, RZ, -R11 ;  /* 0x000000ffff0ba224 */ /* 0x000fe200078e0a0b */
[----:B------:R-:W-:Y:S01]  /*7cf0*/  ISETP.GE.AND P3, PT, R21, RZ, PT ;  /* 0x000000ff1500720c */ /* 0x000fe20003f66270 */
[----:B------:R-:W-:-:S02]  /*7d00*/  IMAD R6, R0, R8, R6 ;  /* 0x0000000800067224 */ /* 0x000fc400078e0206 */
[----:B------:R-:W-:Y:S02]  /*7d10*/  @!P5 IMAD.MOV R3, RZ, RZ, -R3 ;  /* 0x000000ffff03d224 */ /* 0x000fe400078e0a03 */
[C---:B------:R-:W-:Y:S01]  /*7d20*/  IMAD.HI.U32 R8, R17.reuse, R7, RZ ;  /* 0x0000000711087227 */ /* 0x040fe200078e00ff */
[----:B------:R-:W-:Y:S03]  /*7d30*/  STL [R1+0x10], R11 ;  /* 0x0000100b01007387 */ /* 0x000fe60000100800 */
[----:B------:R-:W-:Y:S01]  /*7d40*/  IMAD.HI.U32 R5, R17, R9, RZ ;  /* 0x0000000911057227 */ /* 0x000fe200078e00ff */
[----:B------:R-:W-:Y:S03]  /*7d50*/  STL [R1+0xc], R3 ;  /* 0x00000c0301007387 */ /* 0x000fe60000100800 */
[----:B------:R-:W-:Y:S01]  /*7d60*/  @!P1 IMAD.IADD R2, R2, 0x1, -R0 ;  /* 0x0000000102029824 */ /* 0x000fe200078e0a00 */
[----:B------:R-:W-:Y:S01]  /*7d70*/  ISETP.GE.AND P1, PT, R27, RZ, PT ;  /* 0x000000ff1b00720c */ /* 0x000fe20003f26270 */
[----:B------:R-:W-:Y:S01]  /*7d80*/  IMAD.MOV R8, RZ, RZ, -R8 ;  /* 0x000000ffff087224 */ /* 0x000fe200078e0a08 */
[----:B------:R-:W3:Y:S01]  /*7d90*/  LDL.LU R27, [R1+0x54c] ;  /* 0x00054c00011b7983 */ /* 0x000ee20000300800 */
[----:B------:R-:W-:-:S02]  /*7da0*/  IMAD.MOV R5, RZ, RZ, -R5 ;  /* 0x000000ffff057224 */ /* 0x000fc400078e0a05 */
[C---:B------:R-:W-:Y:S02]  /*7db0*/  IMAD R7, R0.reuse, R8, R7 ;  /* 0x0000000800077224 */ /* 0x040fe400078e0207 */
[C---:B------:R-:W-:Y:S01]  /*7dc0*/  IMAD R9, R0.reuse, R5, R9 ;  /* 0x0000000500097224 */ /* 0x040fe200078e0209 */
[----:B------:R-:W-:Y:S01]  /*7dd0*/  ISETP.GT.U32.AND P5, PT, R0, R6, PT ;  /* 0x000000060000720c */ /* 0x000fe20003fa4070 */
[----:B------:R-:W-:Y:S01]  /*7de0*/  @!P4 IMAD.IADD R4, R4, 0x1, -R0 ;  /* 0x000000010404c824 */ /* 0x000fe200078e0a00 */
[C---:B------:R-:W-:Y:S01]  /*7df0*/  ISETP.GT.U32.AND P4, PT, R0.reuse, R7, PT ;  /* 0x000000070000720c */ /* 0x040fe20003f84070 */
[----:B------:R-:W-:Y:S01]  /*7e00*/  @!P3 IMAD.MOV R2, RZ, RZ, -R2 ;  /* 0x000000ffff02b224 */ /* 0x000fe200078e0a02 */
[----:B------:R-:W-:Y:S01]  /*7e10*/  ISETP.GT.U32.AND P3, PT, R0, R9, PT ;  /* 0x000000090000720c */ /* 0x000fe20003f64070 */
[----:B------:R-:W-:-:S08]  /*7e20*/  @!P0 IMAD.MOV R4, RZ, RZ, -R4 ;  /* 0x000000ffff048224 */ /* 0x000fd000078e0a04 */
[--C-:B------:R-:W-:Y:S02]  /*7e30*/  @!P5 IMAD.IADD R6, R6, 0x1, -R0.reuse ;  /* 0x000000010606d824 */ /* 0x100fe400078e0a00 */
[--C-:B------:R-:W-:Y:S02]  /*7e40*/  @!P4 IMAD.IADD R7, R7, 0x1, -R0.reuse ;  /* 0x000000010707c824 */ /* 0x100fe400078e0a00 */
[----:B------:R-:W-:Y:S01]  /*7e50*/  @!P3 IMAD.IADD R9, R9, 0x1, -R0 ;  /* 0x000000010909b824 */ /* 0x000fe200078e0a00 */
[C---:B------:R-:W-:Y:S02]  /*7e60*/  ISETP.GT.U32.AND P5, PT, R0.reuse, R6, PT ;  /* 0x000000060000720c */ /* 0x040fe40003fa4070 */
[C---:B------:R-:W-:Y:S02]  /*7e70*/  ISETP.GT.U32.AND P0, PT, R0.reuse, R7, PT ;  /* 0x000000070000720c */ /* 0x040fe40003f04070 */
[----:B------:R-:W-:Y:S02]  /*7e80*/  ISETP.GT.U32.AND P3, PT, R0, R9, PT ;  /* 0x000000090000720c */ /* 0x000fe40003f64070 */
[----:B------:R-:W-:-:S02]  /*7e90*/  ISETP.GE.AND P6, PT, R22, RZ, PT ;  /* 0x000000ff1600720c */ /* 0x000fc40003fc6270 */
[----:B------:R-:W-:Y:S01]  /*7ea0*/  ISETP.GE.AND P2, PT, R23, RZ, PT ;  /* 0x000000ff1700720c */ /* 0x000fe20003f46270 */
[----:B------:R-:W4:Y:S04]  /*7eb0*/  LDL.LU R22, [R1+0x550] ;  /* 0x0005500001167983 */ /* 0x000f280000300800 */
[--C-:B------:R-:W-:Y:S01]  /*7ec0*/  @!P5 IMAD.IADD R6, R6, 0x1, -R0.reuse ;  /* 0x000000010606d824 */ /* 0x100fe200078e0a00 */
[----:B------:R-:W4:Y:S01]  /*7ed0*/  LDL.LU R23, [R1+0x554] ;  /* 0x0005540001177983 */ /* 0x000f220000300800 */
[--C-:B------:R-:W-:Y:S02]  /*7ee0*/  @!P0 IMAD.IADD R7, R7, 0x1, -R0.reuse ;  /* 0x0000000107078824 */ /* 0x100fe400078e0a00 */
[----:B------:R-:W-:Y:S02]  /*7ef0*/  @!P3 IMAD.IADD R9, R9, 0x1, -R0 ;  /* 0x000000010909b824 */ /* 0x000fe400078e0a00 */
[----:B------:R-:W-:Y:S01]  /*7f00*/  @!P6 IMAD.MOV R6, RZ, RZ, -R6 ;  /* 0x000000ffff06e224 */ /* 0x000fe200078e0a06 */
[----:B------:R0:W-:Y:S01]  /*7f10*/  STL [R1], R2 ;  /* 0x0000000201007387 */ /* 0x0001e20000100800 */
[----:B------:R-:W-:-:S02]  /*7f20*/  @!P2 IMAD.MOV R7, RZ, RZ, -R7 ;  /* 0x000000ffff07a224 */ /* 0x000fc400078e0a07 */
[----:B------:R-:W-:Y:S01]  /*7f30*/  @!P1 IMAD.MOV R9, RZ, RZ, -R9 ;  /* 0x000000ffff099224 */ /* 0x000fe200078e0a09 */
[----:B------:R-:W-:Y:S01]  /*7f40*/  STL [R1+0x19c4], R4 ;  /* 0x0019c40401007387 */ /* 0x000fe20000100800 */
[----:B------:R-:W-:Y:S02]  /*7f50*/  IABS R10, R24 ;  /* 0x00000018000a7213 */ /* 0x000fe40000000000 */
[----:B------:R-:W-:Y:S01]  /*7f60*/  ISETP.GE.AND P4, PT, R24, RZ, PT ;  /* 0x000000ff1800720c */ /* 0x000fe20003f86270 */
[----:B------:R-:W-:Y:S04]  /*7f70*/  STL [R1+0x19c8], R6 ;  /* 0x0019c80601007387 */ /* 0x000fe80000100800 */
[----:B------:R-:W4:Y:S04]  /*7f80*/  LDL.LU R24, [R1+0x558] ;  /* 0x0005580001187983 */ /* 0x000f280000300800 */
[----:B------:R-:W-:Y:S04]  /*7f90*/  STL [R1+0x19cc], R7 ;  /* 0x0019cc0701007387 */ /* 0x000fe80000100800 */
[----:B------:R-:W-:Y:S01]  /*7fa0*/  STL [R1+0x19d0], R9 ;  /* 0x0019d00901007387 */ /* 0x000fe20000100800 */
[----:B--2---:R-:W-:-:S02]  /*7fb0*/  IABS R13, R26 ;  /* 0x0000001a000d7213 */ /* 0x004fc40000000000 */
[----:B------:R-:W-:Y:S02]  /*7fc0*/  ISETP.GE.AND P2, PT, R26, RZ, PT ;  /* 0x000000ff1a00720c */ /* 0x000fe40003f46270 */
[----:B------:R-:W2:Y:S01]  /*7fd0*/  LDL.LU R26, [R1+0x55c] ;  /* 0x00055c00011a7983 */ /* 0x000ea20000300800 */
[----:B------:R-:W-:-:S04]  /*7fe0*/  IMAD.HI.U32 R5, R17, R10, RZ ;  /* 0x0000000a11057227 */ /* 0x000fc800078e00ff */
[----:B------:R-:W-:Y:S01]  /*7ff0*/  IMAD.MOV R5, RZ, RZ, -R5 ;  /* 0x000000ffff057224 */ /* 0x000fe200078e0a05 */
[----:B------:R-:W-:-:S03]  /*8000*/  IABS R12, R25 ;  /* 0x00000019000c7213 */ /* 0x000fc60000000000 */
[----:B------:R-:W-:Y:S02]  /*8010*/  IMAD R10, R0, R5, R10 ;  /* 0x00000005000a7224 */ /* 0x000fe400078e020a */
[----:B0-----:R-:W-:-:S03]  /*8020*/  IMAD.HI.U32 R2, R17, R12, RZ ;  /* 0x0000000c11027227 */ /* 0x001fc600078e00ff */
[----:B------:R-:W-:Y:S01]  /*8030*/  ISETP.GT.U32.AND P5, PT, R0, R10, PT ;  /* 0x0000000a0000720c */ /* 0x000fe20003fa4070 */
[----:B------:R-:W-:Y:S02]  /*8040*/  IMAD.MOV R5, RZ, RZ, -R2 ;  /* 0x000000ffff057224 */ /* 0x000fe400078e0a02 */
[----:B------:R-:W-:-:S04]  /*8050*/  IMAD.HI.U32 R2, R17, R13, RZ ;  /* 0x0000000d11027227 */ /* 0x000fc800078e00ff */
[----:B------:R-:W-:Y:S02]  /*8060*/  IMAD.MOV R2, RZ, RZ, -R2 ;  /* 0x000000ffff027224 */ /* 0x000fe400078e0a02 */
[C---:B------:R-:W-:Y:S02]  /*8070*/  IMAD R12, R0.reuse, R5, R12 ;  /* 0x00000005000c7224 */ /* 0x040fe400078e020c */
[----:B------:R-:W-:Y:S02]  /*8080*/  IMAD R13, R0, R2, R13 ;  /* 0x00000002000d7224 */ /* 0x000fe400078e020d */
[----:B------:R-:W-:Y:S01]  /*8090*/  @!P5 IMAD.IADD R10, R10, 0x1, -R0 ;  /* 0x000000010a0ad824 */ /* 0x000fe200078e0a00 */
[C---:B------:R-:W-:Y:S02]  /*80a0*/  ISETP.GT.U32.AND P0, PT, R0.reuse, R12, PT ;  /* 0x0000000c0000720c */ /* 0x040fe40003f04070 */
[C---:B------:R-:W-:Y:S02]  /*80b0*/  ISETP.GT.U32.AND P3, PT, R0.reuse, R13, PT ;  /* 0x0000000d0000720c */ /* 0x040fe40003f64070 */
[----:B------:R-:W-:-:S02]  /*80c0*/  ISETP.GT.U32.AND P5, PT, R0, R10, PT ;  /* 0x0000000a0000720c */ /* 0x000fc40003fa4070 */
[----:B------:R-:W-:Y:S02]  /*80d0*/  ISETP.GE.AND P6, PT, R25, RZ, PT ;  /* 0x000000ff1900720c */ /* 0x000fe40003fc6270 */
[----:B------:R-:W2:Y:S01]  /*80e0*/  LDL.LU R25, [R1+0x560] ;  /* 0x0005600001197983 */ /* 0x000ea20000300800 */
[----:B---3--:R-:W-:-:S05]  /*80f0*/  IABS R15, R27 ;  /* 0x0000001b000f7213 */ /* 0x008fca0000000000 */
[----:B------:R-:W-:-:S04]  /*8100*/  IMAD.HI.U32 R2, R17, R15, RZ ;  /* 0x0000000f11027227 */ /* 0x000fc800078e00ff */
[----:B------:R-:W-:-:S04]  /*8110*/  IMAD.MOV R2, RZ, RZ, -R2 ;  /* 0x000000ffff027224 */ /* 0x000fc800078e0a02 */
[----:B------:R-:W-:Y:S02]  /*8120*/  IMAD R15, R0, R2, R15 ;  /* 0x00000002000f7224 */ /* 0x000fe400078e020f */
[--C-:B------:R-:W-:Y:S02]  /*8130*/  @!P5 IMAD.IADD R10, R10, 0x1, -R0.reuse ;  /* 0x000000010a0ad824 */ /* 0x100fe400078e0a00 */
[--C-:B------:R-:W-:Y:S01]  /*8140*/  @!P0 IMAD.IADD R12, R12, 0x1, -R0.reuse ;  /* 0x000000010c0c8824 */ /* 0x100fe200078e0a00 */
[C---:B------:R-:W-:Y:S01]  /*8150*/  ISETP.GT.U32.AND P5, PT, R0.reuse, R15, PT ;  /* 0x0000000f0000720c */ /* 0x040fe20003fa4070 */
[----:B------:R-:W-:Y:S01]  /*8160*/  @!P3 IMAD.IADD R13, R13, 0x1, -R0 ;  /* 0x000000010d0db824 */ /* 0x000fe200078e0a00 */
[----:B------:R-:W-:Y:S02]  /*8170*/  ISETP.GE.AND P1, PT, R27, RZ, PT ;  /* 0x000000ff1b00720c */ /* 0x000fe40003f26270 */
[C---:B------:R-:W-:Y:S01]  /*8180*/  ISETP.GT.U32.AND P0, PT, R0.reuse, R12, PT ;  /* 0x0000000c0000720c */ /* 0x040fe20003f04070 */
[----:B------:R-:W3:Y:S01]  /*8190*/  LDL.LU R27, [R1+0x564] ;  /* 0x00056400011b7983 */ /* 0x000ee20000300800 */
[----:B------:R-:W-:-:S07]  /*81a0*/  ISETP.GT.U32.AND P3, PT, R0, R13, PT ;  /* 0x0000000d0000720c */ /* 0x000fce0003f64070 */
[----:B------:R-:W-:Y:S01]  /*81b0*/  @!P5 IMAD.IADD R15, R15, 0x1, -R0 ;  /* 0x000000010f0fd824 */ /* 0x000fe200078e0a00 */
[----:B----4-:R-:W-:-:S03]  /*81c0*/  IABS R16, R22 ;  /* 0x0000001600107213 */ /* 0x010fc60000000000 */
[--C-:B------:R-:W-:Y:S01]  /*81d0*/  @!P0 IMAD.IADD R12, R12, 0x1, -R0.reuse ;  /* 0x000000010c0c8824 */ /* 0x100fe200078e0a00 */
[----:B------:R-:W-:Y:S01]  /*81e0*/  ISETP.GT.U32.AND P5, PT, R0, R15, PT ;  /* 0x0000000f0000720c */ /* 0x000fe20003fa4070 */
[----:B------:R-:W-:Y:S01]  /*81f0*/  @!P3 IMAD.IADD R13, R13, 0x1, -R0 ;  /* 0x000000010d0db824 */ /* 0x000fe200078e0a00 */
[----:B------:R-:W-:Y:S01]  /*8200*/  IABS R18, R23 ;  /* 0x0000001700127213 */ /* 0x000fe20000000000 */
[----:B------:R-:W-:Y:S02]  /*8210*/  @!P4 IMAD.MOV R10, RZ, RZ, -R10 ;  /* 0x000000ffff0ac224 */ /* 0x000fe400078e0a0a */
[----:B------:R-:W-:Y:S02]  /*8220*/  @!P6 IMAD.MOV R12, RZ, RZ, -R12 ;  /* 0x000000ffff0ce224 */ /* 0x000fe400078e0a0c */
[----:B------:R-:W-:Y:S01]  /*8230*/  @!P2 IMAD.MOV R13, RZ, RZ, -R13 ;  /* 0x000000ffff0da224 */ /* 0x000fe200078e0a0d */
[----:B------:R-:W-:Y:S01]  /*8240*/  STL [R1+0x19d4], R10 ;  /* 0x0019d40a01007387 */ /* 0x000fe20000100800 */
[----:B------:R-:W-:Y:S01]  /*8250*/  IMAD.HI.U32 R5, R17, R16, RZ ;  /* 0x0000001011057227 */ /* 0x000fe200078e00ff */
[----:B------:R-:W-:-:S02]  /*8260*/  ISETP.GE.AND P4, PT, R23, RZ, PT ;  /* 0x000000ff1700720c */ /* 0x000fc40003f86270 */
[----:B------:R-:W-:Y:S01]  /*8270*/  STL [R1+0x19d8], R12 ;  /* 0x0019d80c01007387 */ /* 0x000fe20000100800 */
[----:B------:R-:W-:-:S03]  /*8280*/  IMAD.HI.U32 R2, R17, R18, RZ ;  /* 0x0000001211027227 */ /* 0x000fc600078e00ff */
[----:B------:R-:W-:Y:S01]  /*8290*/  STL [R1+0x19dc], R13 ;  /* 0x0019dc0d01007387 */ /* 0x000fe20000100800 */
[----:B------:R-:W-:Y:S02]  /*82a0*/  IMAD.MOV R5, RZ, RZ, -R5 ;  /* 0x000000ffff057224 */ /* 0x000fe400078e0a05 */
[----:B------:R-:W-:Y:S01]  /*82b0*/  IMAD.MOV R2, RZ, RZ, -R2 ;  /* 0x000000ffff027224 */ /* 0x000fe200078e0a02 */
[----:B------:R-:W4:Y:S01]  /*82c0*/  LDL.LU R23, [R1+0x568] ;  /* 0x0005680001177983 */ /* 0x000f220000300800 */
[----:B------:R-:W-:Y:S02]  /*82d0*/  @!P5 IMAD.IADD R15, R15, 0x1, -R0 ;  /* 0x000000010f0fd824 */ /* 0x000fe400078e0a00 */
[C---:B------:R-:W-:Y:S02]  /*82e0*/  IMAD R16, R0.reuse, R5, R16 ;  /* 0x0000000500107224 */ /* 0x040fe400078e0210 */
[----:B------:R-:W-:-:S03]  /*82f0*/  IMAD R18, R0, R2, R18 ;  /* 0x0000000200127224 */ /* 0x000fc600078e0212 */
[C---:B------:R-:W-:Y:S02]  /*8300*/  ISETP.GT.U32.AND P3, PT, R0.reuse, R16, PT ;  /* 0x000000100000720c */ /* 0x040fe40003f64070 */
[----:B------:R-:W-:Y:S01]  /*8310*/  ISETP.GT.U32.AND P6, PT, R0, R18, PT ;  /* 0x000000120000720c */ /* 0x000fe20003fc4070 */
[----:B------:R-:W-:Y:S01]  /*8320*/  @!P1 IMAD.MOV R15, RZ, RZ, -R15 ;  /* 0x000000ffff0f9224 */ /* 0x000fe200078e0a0f */
[----:B------:R-:W-:-:S09]  /*8330*/  ISETP.GE.AND P0, PT, R22, RZ, PT ;  /* 0x000000ff1600720c */ /* 0x000fd20003f06270 */
[--C-:B------:R-:W-:Y:S02]  /*8340*/  @!P3 IMAD.IADD R16, R16, 0x1, -R0.reuse ;  /* 0x000000011010b824 */ /* 0x100fe400078e0a00 */
[----:B------:R-:W-:-:S03]  /*8350*/  @!P6 IMAD.IADD R18, R18, 0x1, -R0 ;  /* 0x000000011212e824 */ /* 0x000fc600078e0a00 */
[C---:B------:R-:W-:Y:S02]  /*8360*/  ISETP.GT.U32.AND P3, PT, R0.reuse, R16, PT ;  /* 0x000000100000720c */ /* 0x040fe40003f64070 */
[----:B------:R-:W-:-:S11]  /*8370*/  ISETP.GT.U32.AND P6, PT, R0, R18, PT ;  /* 0x000000120000720c */ /* 0x000fd60003fc4070 */
[--C-:B------:R-:W-:Y:S02]  /*8380*/  @!P3 IMAD.IADD R16, R16, 0x1, -R0.reuse ;  /* 0x000000011010b824 */ /* 0x100fe400078e0a00 */
[----:B------:R-:W-:Y:S02]  /*8390*/  @!P6 IMAD.IADD R18, R18, 0x1, -R0 ;  /* 0x000000011212e824 */ /* 0x000fe400078e0a00 */
[----:B------:R-:W-:Y:S02]  /*83a0*/  @!P0 IMAD.MOV R16, RZ, RZ, -R16 ;  /* 0x000000ffff108224 */ /* 0x000fe400078e0a10 */
[----:B------:R-:W-:Y:S01]  /*83b0*/  @!P4 IMAD.MOV R18, RZ, RZ, -R18 ;  /* 0x000000ffff12c224 */ /* 0x000fe200078e0a12 */
[----:B--2---:R-:W-:Y:S02]  /*83c0*/  ISETP.GE.AND P5, PT, R26, RZ, PT ;  /* 0x000000ff1a00720c */ /* 0x004fe40003fa6270 */
[----:B------:R-:W-:Y:S02]  /*83d0*/  IABS R21, R26 ;  /* 0x0000001a00157213 */ /* 0x000fe40000000000 */
[----:B------:R-:W2:Y:S04]  /*83e0*/  LDL R26, [R1+0x56c] ;  /* 0x00056c00011a7983 */ /* 0x000ea80000100800 */
[----:B------:R-:W2:Y:S04]  /*83f0*/  LDL.LU R3, [R1+0x570] ;  /* 0x0005700001037983 */ /* 0x000ea80000300800 */
[----:B------:R0:W-:Y:S04]  /*8400*/  STL [R1+0x19e0], R15 ;  /* 0x0019e00f01007387 */ /* 0x0001e80000100800 */
[----:B0-----:R-:W2:Y:S04]  /*8410*/  LDL.LU R15, [R1+0x574] ;  /* 0x00057400010f7983 */ /* 0x001ea80000300800 */
[----:B------:R-:W2:Y:S04]  /*8420*/  LDL.LU R13, [R1+0x578] ;  /* 0x00057800010d7983 */ /* 0x000ea80000300800 */
[----:B------:R-:W2:Y:S04]  /*8430*/  LDL.LU R12, [R1+0x57c] ;  /* 0x00057c00010c7983 */ /* 0x000ea80000300800 */
[----:B------:R-:W2:Y:S04]  /*8440*/  LDL.LU R4, [R1+0x580] ;  /* 0x0005800001047983 */ /* 0x000ea80000300800 */
[----:B------:R-:W-:Y:S04]  /*8450*/  STL [R1+0x19e4], R16 ;  /* 0x0019e41001007387 */ /* 0x000fe80000100800 */
[----:B------:R0:W-:Y:S04]  /*8460*/  STL [R1+0x19e8], R18 ;  /* 0x0019e81201007387 */ /* 0x0001e80000100800 */
[----:B------:R-:W2:Y:S04]  /*8470*/  LDL.LU R7, [R1+0x584] ;  /* 0x0005840001077983 */ /* 0x000ea80000300800 */
[----:B------:R-:W2:Y:S04]  /*8480*/  LDL.LU R10, [R1+0x588] ;  /* 0x00058800010a7983 */ /* 0x000ea80000300800 */
[----:B------:R-:W2:Y:S04]  /*8490*/  LDL.LU R9, [R1+0x58c] ;  /* 0x00058c0001097983 */ /* 0x000ea80000300800 */
[----:B0-----:R-:W2:Y:S04]  /*84a0*/  LDL.LU R18, [R1+0x56c] ;  /* 0x00056c0001127983 */ /* 0x001ea80000300800 */
[----:B------:R-:W2:Y:S01]  /*84b0*/  LDL.LU R6, [R1+0x590] ;  /* 0x0005900001067983 */ /* 0x000ea20000300800 */
[----:B------:R-:W-:-:S02]  /*84c0*/  IABS R19, R24 ;  /* 0x0000001800137213 */ /* 0x000fc40000000000 */
[----:B------:R-:W-:-:S03]  /*84d0*/  IABS R22, R25 ;  /* 0x0000001900167213 */ /* 0x000fc60000000000 */
[----:B------:R-:W-:Y:S01]  /*84e0*/  IMAD.HI.U32 R2, R17, R19, RZ ;  /* 0x0000001311027227 */ /* 0x000fe200078e00ff */
[----:B------:R-:W-:-:S03]  /*84f0*/  ISETP.GE.AND P2, PT, R24, RZ, PT ;  /* 0x000000ff1800720c */ /* 0x000fc60003f46270 */
[----:B------:R-:W-:Y:S02]  /*8500*/  IMAD.MOV R2, RZ, RZ, -R2 ;  /* 0x000000ffff027224 */ /* 0x000fe400078e0a02 */
[----:B------:R-:W-:Y:S01]  /*8510*/  IMAD.HI.U32 R5, R17, R22, RZ ;  /* 0x0000001611057227 */ /* 0x000fe200078e00ff */
[----:B---3--:R-:W-:-:S03]  /*8520*/  IABS R24, R27 ;  /* 0x0000001b00187213 */ /* 0x008fc60000000000 */
[----:B------:R-:W-:Y:S02]  /*8530*/  IMAD R19, R0, R2, R19 ;  /* 0x0000000200137224 */ /* 0x000fe400078e0213 */
[----:B------:R-:W-:Y:S02]  /*8540*/  IMAD.MOV R5, RZ, RZ, -R5 ;  /* 0x000000ffff057224 */ /* 0x000fe400078e0a05 */
[----:B------:R-:W-:-:S04]  /*8550*/  IMAD.HI.U32 R2, R17, R24, RZ ;  /* 0x0000001811027227 */ /* 0x000fc800078e00ff */
[----:B------:R-:W-:Y:S02]  /*8560*/  IMAD.MOV R2, RZ, RZ, -R2 ;  /* 0x000000ffff027224 */ /* 0x000fe400078e0a02 */
[C---:B------:R-:W-:Y:S02]  /*8570*/  IMAD R22, R0.reuse, R5, R22 ;  /* 0x0000000500167224 */ /* 0x040fe400078e0216 */
[----:B------:R-:W-:-:S03]  /*8580*/  IMAD R24, R0, R2, R24 ;  /* 0x0000000200187224 */ /* 0x000fc600078e0218 */
[C---:B------:R-:W-:Y:S02]  /*8590*/  ISETP.GT.U32.AND P0, PT, R0.reuse, R22, PT ;  /* 0x000000160000720c */ /* 0x040fe40003f04070 */
[C---:B------:R-:W-:Y:S02]  /*85a0*/  ISETP.GT.U32.AND P4, PT, R0.reuse, R24, PT ;  /* 0x000000180000720c */ /* 0x040fe40003f84070 */
[----:B------:R-:W-:Y:S01]  /*85b0*/  ISETP.GE.AND P3, PT, R25, RZ, PT ;  /* 0x000000ff1900720c */ /* 0x000fe20003f66270 */
[----:B------:R-:W-:Y:S01]  /*85c0*/  IMAD.HI.U32 R8, R17, R21, RZ ;  /* 0x0000001511087227 */ /* 0x000fe200078e00ff */
[----:B------:R-:W-:-:S07]  /*85d0*/  ISETP.GT.U32.AND P1, PT, R0, R19, PT ;  /* 0x000000130000720c */ /* 0x000fce0003f24070 */
[--C-:B------:R-:W-:Y:S01]  /*85e0*/  @!P0 IMAD.IADD R22, R22, 0x1, -R0.reuse ;  /* 0x0000000116168824 */ /* 0x100fe200078e0a00 */
[----:B----4-:R-:W-:Y:S01]  /*85f0*/  IABS R25, R23 ;  /* 0x0000001700197213 */ /* 0x010fe20000000000 */
[----:B------:R-:W-:-:S04]  /*8600*/  @!P4 IMAD.IADD R24, R24, 0x1, -R0 ;  /* 0x000000011818c824 */ /* 0x000fc800078e0a00 */
[----:B------:R-:W-:Y:S01]  /*8610*/  IMAD.HI.U32 R5, R17, R25, RZ ;  /* 0x0000001911057227 */ /* 0x000fe200078e00ff */
[----:B------:R-:W-:-:S03]  /*8620*/  ISETP.GT.U32.AND P0, PT, R0, R22, PT ;  /* 0x000000160000720c */ /* 0x000fc60003f04070 */
[----:B------:R-:W-:Y:S02]  /*8630*/  IMAD.MOV R5, RZ, RZ, -R5 ;  /* 0x000000ffff057224 */ /* 0x000fe400078e0a05 */
[----:B------:R-:W-:Y:S01]  /*8640*/  IMAD.MOV R8, RZ, RZ, -R8 ;  /* 0x000000ffff087224 */ /* 0x000fe200078e0a08 */
[C---:B------:R-:W-:Y:S01]  /*8650*/  ISETP.GT.U32.AND P4, PT, R0.reuse, R24, PT ;  /* 0x000000180000720c */ /* 0x040fe20003f84070 */
[C---:B------:R-:W-:Y:S02]  /*8660*/  IMAD R25, R0.reuse, R5, R25 ;  /* 0x0000000500197224 */ /* 0x040fe400078e0219 */
[----:B------:R-:W-:Y:S02]  /*8670*/  IMAD R21, R0, R8, R21 ;  /* 0x0000000800157224 */ /* 0x000fe400078e0215 */
[----:B------:R-:W-:-:S03]  /*8680*/  @!P1 IMAD.IADD R19, R19, 0x1, -R0 ;  /* 0x0000000113139824 */ /* 0x000fc600078e0a00 */
[----:B------:R-:W-:Y:S01]  /*8690*/  ISETP.GT.U32.AND P6, PT, R0, R21, PT ;  /* 0x000000150000720c */ /* 0x000fe20003fc4070 */
[----:B------:R-:W-:Y:S01]  /*86a0*/  @!P0 IMAD.IADD R22, R22, 0x1, -R0 ;  /* 0x0000000116168824 */ /* 0x000fe200078e0a00 */
[----:B------:R-:W-:-:S03]  /*86b0*/  ISETP.GT.U32.AND P1, PT, R0, R19, PT ;  /* 0x000000130000720c */ /* 0x000fc60003f24070 */
[----:B------:R-:W-:-:S08]  /*86c0*/  @!P4 IMAD.IADD R24, R24, 0x1, -R0 ;  /* 0x000000011818c824 */ /* 0x000fd000078e0a00 */
[--C-:B------:R-:W-:Y:S02]  /*86d0*/  @!P6 IMAD.IADD R21, R21, 0x1, -R0.reuse ;  /* 0x000000011515e824 */ /* 0x100fe400078e0a00 */
[----:B------:R-:W-:-:S03]  /*86e0*/  @!P1 IMAD.IADD R19, R19, 0x1, -R0 ;  /* 0x0000000113139824 */ /* 0x000fc600078e0a00 */
[----:B------:R-:W-:Y:S02]  /*86f0*/  ISETP.GT.U32.AND P6, PT, R0, R21, PT ;  /* 0x000000150000720c */ /* 0x000fe40003fc4070 */
[----:B------:R-:W-:-:S11]  /*8700*/  ISETP.GE.AND P1, PT, R27, RZ, PT ;  /* 0x000000ff1b00720c */ /* 0x000fd60003f26270 */
[----:B------:R-:W-:Y:S01]  /*8710*/  @!P6 IMAD.IADD R21, R21, 0x1, -R0 ;  /* 0x000000011515e824 */ /* 0x000fe200078e0a00 */
[----:B------:R-:W-:-:S13]  /*8720*/  ISETP.GT.U32.AND P6, PT, R0, R25, PT ;  /* 0x000000190000720c */ /* 0x000fda0003fc4070 */
[----:B------:R-:W-:Y:S01]  /*8730*/  @!P6 IMAD.IADD R25, R25, 0x1, -R0 ;  /* 0x000000011919e824 */ /* 0x000fe200078e0a00 */
[----:B------:R-:W-:Y:S01]  /*8740*/  ISETP.GE.AND P6, PT, R23, RZ, PT ;  /* 0x000000ff1700720c */ /* 0x000fe20003fc6270 */
[----:B------:R-:W-:Y:S02]  /*8750*/  @!P2 IMAD.MOV R19, RZ, RZ, -R19 ;  /* 0x000000ffff13a224 */ /* 0x000fe400078e0a13 */
[----:B------:R-:W-:Y:S01]  /*8760*/  @!P3 IMAD.MOV R22, RZ, RZ, -R22 ;  /* 0x000000ffff16b224 */ /* 0x000fe200078e0a16 */
[----:B--2---:R-:W-:Y:S02]  /*8770*/  IABS R26, R26 ;  /* 0x0000001a001a7213 */ /* 0x004fe40000000000 */
[----:B------:R-:W-:-:S03]  /*8780*/  IABS R2, R3 ;  /* 0x0000000300027213 */ /* 0x000fc60000000000 */
[----:B------:R-:W-:-:S04]  /*8790*/  IMAD.HI.U32 R11, R17, R26, RZ ;  /* 0x0000001a110b7227 */ /* 0x000fc800078e00ff */
[----:B------:R-:W-:Y:S02]  /*87a0*/  IMAD.MOV R11, RZ, RZ, -R11 ;  /* 0x000000ffff0b7224 */ /* 0x000fe400078e0a0b */
[----:B------:R-:W-:-:S04]  /*87b0*/  IMAD.HI.U32 R5, R17, R2, RZ ;  /* 0x0000000211057227 */ /* 0x000fc800078e00ff */
[C---:B------:R-:W-:Y:S02]  /*87c0*/  IMAD R26, R0.reuse, R11, R26 ;  /* 0x0000000b001a7224 */ /* 0x040fe400078e021a */
[----:B------:R-:W-:Y:S01]  /*87d0*/  IMAD.MOV R11, RZ, RZ, -R5 ;  /* 0x000000ffff0b7224 */ /* 0x000fe200078e0a05 */
[----:B------:R-:W-:Y:S02]  /*87e0*/  IABS R8, R15 ;  /* 0x0000000f00087213 */ /* 0x000fe40000000000 */
[C---:B------:R-:W-:Y:S01]  /*87f0*/  ISETP.GT.U32.AND P0, PT, R0.reuse, R26, PT ;  /* 0x0000001a0000720c */ /* 0x040fe20003f04070 */
[----:B------:R-:W-:Y:S02]  /*8800*/  IMAD R2, R0, R11, R2 ;  /* 0x0000000b00027224 */ /* 0x000fe400078e0202 */
[----:B------:R-:W-:-:S03]  /*8810*/  IMAD.MOV.U32 R5, RZ, RZ, R8 ;  /* 0x000000ffff057224 */ /* 0x000fc600078e0008 */
[----:B------:R-:W-:Y:S01]  /*8820*/  ISETP.GT.U32.AND P4, PT, R0, R2, PT ;  /* 0x000000020000720c */ /* 0x000fe20003f84070 */
[----:B------:R-:W-:Y:S01]  /*8830*/  IMAD.HI.U32 R14, R17, R5, RZ ;  /* 0x00000005110e7227 */ /* 0x000fe200078e00ff */
[----:B------:R-:W-:-:S03]  /*8840*/  IABS R8, R13 ;  /* 0x0000000d00087213 */ /* 0x000fc60000000000 */
[----:B------:R-:W-:Y:S02]  /*8850*/  IMAD.MOV R14, RZ, RZ, -R14 ;  /* 0x000000ffff0e7224 */ /* 0x000fe400078e0a0e */
[----:B------:R-:W-:Y:S01]  /*8860*/  @!P0 IMAD.IADD R26, R26, 0x1, -R0 ;  /* 0x000000011a1a8824 */ /* 0x000fe200078e0a00 */
[----:B------:R-:W-:Y:S01]  /*8870*/  IABS R27, R4 ;  /* 0x00000004001b7213 */ /* 0x000fe20000000000 */
[----:B------:R-:W-:Y:S02]  /*8880*/  IMAD R5, R0, R14, R5 ;  /* 0x0000000e00057224 */ /* 0x000fe400078e0205 */
[----:B------:R-:W-:-:S04]  /*8890*/  IMAD.HI.U32 R14, R17, R8, RZ ;  /* 0x00000008110e7227 */ /* 0x000fc800078e00ff */
[----:B------:R-:W-:Y:S01]  /*88a0*/  @!P4 IMAD.IADD R2, R2, 0x1, -R0 ;  /* 0x000000010202c824 */ /* 0x000fe200078e0a00 */
[----:B------:R-:W-:Y:S01]  /*88b0*/  ISETP.GT.U32.AND P4, PT, R0, R26, PT ;  /* 0x0000001a0000720c */ /* 0x000fe20003f84070 */
[----:B------:R-:W-:Y:S02]  /*88c0*/  IMAD.MOV R14, RZ, RZ, -R14 ;  /* 0x000000ffff0e7224 */ /* 0x000fe400078e0a0e */
[----:B------:R-:W-:-:S04]  /*88d0*/  IMAD.HI.U32 R20, R17, R27, RZ ;  /* 0x0000001b11147227 */ /* 0x000fc800078e00ff */
[----:B------:R-:W-:Y:S01]  /*88e0*/  IMAD R8, R0, R14, R8 ;  /* 0x0000000e00087224 */ /* 0x000fe200078e0208 */
[----:B------:R-:W-:Y:S01]  /*88f0*/  IABS R14, R7 ;  /* 0x00000007000e7213 */ /* 0x000fe20000000000 */
[----:B------:R-:W-:-:S04]  /*8900*/  IMAD.MOV R20, RZ, RZ, -R20 ;  /* 0x000000ffff147224 */ /* 0x000fc800078e0a14 */
[----:B------:R-:W-:Y:S01]  /*8910*/  @!P4 IMAD.IADD R26, R26, 0x1, -R0 ;  /* 0x000000011a1ac824 */ /* 0x000fe200078e0a00 */
[C---:B------:R-:W-:Y:S01]  /*8920*/  ISETP.GT.U32.AND P4, PT, R0.reuse, R8, PT ;  /* 0x000000080000720c */ /* 0x040fe20003f84070 */
[----:B------:R-:W-:Y:S02]  /*8930*/  IMAD R27, R0, R20, R27 ;  /* 0x00000014001b7224 */ /* 0x000fe400078e021b */
[----:B------:R-:W-:-:S04]  /*8940*/  IMAD.HI.U32 R20, R17, R14, RZ ;  /* 0x0000000e11147227 */ /* 0x000fc800078e00ff */
[----:B------:R-:W-:-:S04]  /*8950*/  IMAD.MOV R29, RZ, RZ, -R20 ;  /* 0x000000ffff1d7224 */ /* 0x000fc800078e0a14 */
[C---:B------:R-:W-:Y:S01]  /*8960*/  IMAD R14, R0.reuse, R29, R14 ;  /* 0x0000001d000e7224 */ /* 0x040fe200078e020e */
[----:B------:R-:W-:Y:S01]  /*8970*/  ISETP.GT.U32.AND P0, PT, R0, R25, PT ;  /* 0x000000190000720c */ /* 0x000fe20003f04070 */
[----:B------:R-:W-:-:S03]  /*8980*/  @!P4 IMAD.IADD R8, R8, 0x1, -R0 ;  /* 0x000000010808c824 */ /* 0x000fc600078e0a00 */
[C---:B------:R-:W-:Y:S02]  /*8990*/  ISETP.GT.U32.AND P4, PT, R0.reuse, R14, PT ;  /* 0x0000000e0000720c */ /* 0x040fe40003f84070 */
[----:B------:R-:W-:Y:S02]  /*89a0*/  IABS R11, R12 ;  /* 0x0000000c000b7213 */ /* 0x000fe40000000000 */
[----:B------:R-:W-:-:S03]  /*89b0*/  ISETP.GT.U32.AND P2, PT, R0, R2, PT ;  /* 0x000000020000720c */ /* 0x000fc60003f44070 */
[----:B------:R-:W-:-:S04]  /*89c0*/  IMAD.HI.U32 R23, R17, R11, RZ ;  /* 0x0000000b11177227 */ /* 0x000fc800078e00ff */
[--C-:B------:R-:W-:Y:S02]  /*89d0*/  @!P0 IMAD.IADD R25, R25, 0x1, -R0.reuse ;  /* 0x0000000119198824 */ /* 0x100fe400078e0a00 */
[--C-:B------:R-:W-:Y:S01]  /*89e0*/  @!P4 IMAD.IADD R14, R14, 0x1, -R0.reuse ;  /* 0x000000010e0ec824 */ /* 0x100fe200078e0a00 */
[C---:B------:R-:W-:Y:S01]  /*89f0*/  ISETP.GT.U32.AND P0, PT, R0.reuse, R5, PT ;  /* 0x000000050000720c */ /* 0x040fe20003f04070 */
[----:B------:R-:W-:Y:S02]  /*8a00*/  IMAD.MOV R23, RZ, RZ, -R23 ;  /* 0x000000ffff177224 */ /* 0x000fe400078e0a17 */
[----:B------:R-:W-:Y:S01]  /*8a10*/  @!P6 IMAD.MOV R25, RZ, RZ, -R25 ;  /* 0x000000ffff19e224 */ /* 0x000fe200078e0a19 */
[C---:B------:R-:W-:Y:S01]  /*8a20*/  ISETP.GT.U32.AND P6, PT, R0.reuse, R14, PT ;  /* 0x0000000e0000720c */ /* 0x040fe20003fc4070 */
[----:B------:R-:W-:Y:S02]  /*8a30*/  IMAD R11, R0, R23, R11 ;  /* 0x00000017000b7224 */ /* 0x000fe400078e020b */
[----:B------:R-:W-:-:S03]  /*8a40*/  @!P2 IMAD.IADD R2, R2, 0x1, -R0 ;  /* 0x000000010202a824 */ /* 0x000fc600078e0a00 */
[----:B------:R-:W-:-:S03]  /*8a50*/  ISETP.GT.U32.AND P2, PT, R0, R11, PT ;  /* 0x0000000b0000720c */ /* 0x000fc60003f44070 */
[----:B------:R-:W-:Y:S01]  /*8a60*/  @!P0 IMAD.IADD R5, R5, 0x1, -R0 ;  /* 0x0000000105058824 */ /* 0x000fe200078e0a00 */
[----:B------:R-:W-:-:S03]  /*8a70*/  ISETP.GT.U32.AND P0, PT, R0, R27, PT ;  /* 0x0000001b0000720c */ /* 0x000fc60003f04070 */
[--C-:B------:R-:W-:Y:S01]  /*8a80*/  @!P6 IMAD.IADD R14, R14, 0x1, -R0.reuse ;  /* 0x000000010e0ee824 */ /* 0x100fe200078e0a00 */
[----:B------:R-:W-:Y:S02]  /*8a90*/  ISETP.GE.AND P6, PT, R4, RZ, PT ;  /* 0x000000ff0400720c */ /* 0x000fe40003fc6270 */
[----:B------:R-:W-:Y:S01]  /*8aa0*/  IABS R23, R9 ;  /* 0x0000000900177213 */ /* 0x000fe20000000000 */
[----:B------:R-:W0:Y:S01]  /*8ab0*/  S2R R4, SR_TID.X ;  /* 0x0000000000047919 */ /* 0x000e220000002100 */
[----:B------:R-:W-:Y:S01]  /*8ac0*/  IABS R28, R10 ;  /* 0x0000000a001c7213 */ /* 0x000fe20000000000 */
[----:B------:R-:W-:Y:S01]  /*8ad0*/  @!P2 IMAD.IADD R11, R11, 0x1, -R0 ;  /* 0x000000010b0ba824 */ /* 0x000fe200078e0a00 */
[----:B------:R-:W-:Y:S01]  /*8ae0*/  ISETP.GE.AND P2, PT, R18, RZ, PT ;  /* 0x000000ff1200720c */ /* 0x000fe20003f46270 */
[----:B------:R-:W-:Y:S02]  /*8af0*/  IMAD.MOV.U32 R20, RZ, RZ, R23 ;  /* 0x000000ffff147224 */ /* 0x000fe400078e0017 */
[----:B------:R-:W-:Y:S01]  /*8b00*/  IMAD.HI.U32 R29, R17, R28, RZ ;  /* 0x0000001c111d7227 */ /* 0x000fe200078e00ff */
[----:B------:R-:W-:-:S03]  /*8b10*/  IABS R23, R6 ;  /* 0x0000000600177213 */ /* 0x000fc60000000000 */
[----:B------:R-:W-:-:S04]  /*8b20*/  IMAD.HI.U32 R16, R17, R20, RZ ;  /* 0x0000001411107227 */ /* 0x000fc800078e00ff */
[----:B------:R-:W-:Y:S02]  /*8b30*/  IMAD.MOV R29, RZ, RZ, -R29 ;  /* 0x000000ffff1d7224 */ /* 0x000fe400078e0a1d */
[----:B------:R-:W-:Y:S01]  /*8b40*/  @!P0 IMAD.IADD R27, R27, 0x1, -R0 ;  /* 0x000000011b1b8824 */ /* 0x000fe200078e0a00 */
[----:B------:R-:W-:Y:S01]  /*8b50*/  ISETP.GE.AND P0, PT, R3, RZ, PT ;  /* 0x000000ff0300720c */ /* 0x000fe20003f06270 */
[----:B------:R-:W-:Y:S02]  /*8b60*/  IMAD.MOV R18, RZ, RZ, -R16 ;  /* 0x000000ffff127224 */ /* 0x000fe400078e0a10 */
[----:B------:R-:W-:-:S04]  /*8b70*/  IMAD.HI.U32 R16, R17, R23, RZ ;  /* 0x0000001711107227 */ /* 0x000fc800078e00ff */
[C---:B------:R-:W-:Y:S02]  /*8b80*/  IMAD R17, R0.reuse, R29, R28 ;  /* 0x0000001d00117224 */ /* 0x040fe400078e021c */
[----:B------:R-:W-:Y:S01]  /*8b90*/  @!P2 IMAD.MOV R26, RZ, RZ, -R26 ;  /* 0x000000ffff1aa224 */ /* 0x000fe200078e0a1a */
[C---:B------:R-:W-:Y:S02]  /*8ba0*/  ISETP.GT.U32.AND P4, PT, R0.reuse, R5, PT ;  /* 0x000000050000720c */ /* 0x040fe40003f84070 */
[C---:B------:R-:W-:Y:S02]  /*8bb0*/  ISETP.GT.U32.AND P2, PT, R0.reuse, R17, PT ;  /* 0x000000110000720c */ /* 0x040fe40003f44070 */
[----:B------:R-:W-:Y:S01]  /*8bc0*/  ISETP.GT.U32.AND P3, PT, R0, R8, PT ;  /* 0x000000080000720c */ /* 0x000fe20003f64070 */
[----:B------:R-:W-:Y:S01]  /*8bd0*/  @!P0 IMAD.MOV R2, RZ, RZ, -R2 ;  /* 0x000000ffff028224 */ /* 0x000fe200078e0a02 */
[----:B------:R-:W-:Y:S01]  /*8be0*/  ISETP.GE.AND P0, PT, R15, RZ, PT ;  /* 0x000000ff0f00720c */ /* 0x000fe20003f06270 */
[----:B------:R-:W-:Y:S01]  /*8bf0*/  @!P5 IMAD.MOV R21, RZ, RZ, -R21 ;  /* 0x000000ffff15d224 */ /* 0x000fe200078e0a15 */
[----:B------:R-:W-:Y:S01]  /*8c00*/  STL [R1+0x19ec], R19 ;  /* 0x0019ec1301007387 */ /* 0x000fe20000100800 */
[----:B------:R-:W-:-:S02]  /*8c10*/  @!P1 IMAD.MOV R24, RZ, RZ, -R24 ;  /* 0x000000ffff189224 */ /* 0x000fc400078e0a18 */
[----:B------:R-:W-:Y:S01]  /*8c20*/  IMAD.MOV R28, RZ, RZ, -R16 ;  /* 0x000000ffff1c7224 */ /* 0x000fe200078e0a10 */
[----:B------:R-:W2:Y:S01]  /*8c30*/  LDL.LU R3, [R1+0x1a50] ;  /* 0x001a500001037983 */ /* 0x000ea20000300800 */
[----:B0-----:R-:W-:Y:S02]  /*8c40*/  IMAD.SHL.U32 R29, R4, 0x2, RZ ;  /* 0x00000002041d7824 */ /* 0x001fe400078e00ff */
[----:B------:R-:W-:Y:S01]  /*8c50*/  @!P2 IMAD.IADD R17, R17, 0x1, -R0 ;  /* 0x000000011111a824 */ /* 0x000fe200078e0a00 */
[----:B------:R-:W-:Y:S01]  /*8c60*/  STL [R1+0x19f0], R21 ;  /* 0x0019f01501007387 */ /* 0x000fe20000100800 */
[----:B------:R-:W-:Y:S01]  /*8c70*/  ISETP.GE.AND P2, PT, R7, RZ, PT ;  /* 0x000000ff0700720c */ /* 0x000fe20003f46270 */
[----:B------:R-:W-:Y:S01]  /*8c80*/  IMAD R20, R0, R18, R20 ;  /* 0x0000001200147224 */ /* 0x000fe200078e0214 */
[----:B------:R-:W-:Y:S01]  /*8c90*/  LOP3.LUT R7, R4, 0x7, RZ, 0xc0, !PT ;  /* 0x0000000704077812 */ /* 0x000fe200078ec0ff */
[----:B------:R-:W-:Y:S01]  /*8ca0*/  STL [R1+0x19f4], R22 ;  /* 0x0019f41601007387 */ /* 0x000fe20000100800 */
[----:B------:R-:W-:-:S02]  /*8cb0*/  @!P4 IMAD.IADD R5, R5, 0x1, -R0 ;  /* 0x000000010505c824 */ /* 0x000fc400078e0a00 */
[----:B------:R-:W-:Y:S01]  /*8cc0*/  IMAD R23, R0, R28, R23 ;  /* 0x0000001c00177224 */ /* 0x000fe200078e0217 */
[----:B------:R-:W-:Y:S01]  /*8cd0*/  STL [R1+0x19f8], R24 ;  /* 0x0019f81801007387 */ /* 0x000fe20000100800 */
[----:B------:R-:W-:Y:S01]  /*8ce0*/  @!P3 IMAD.IADD R8, R8, 0x1, -R0 ;  /* 0x000000010808b824 */ /* 0x000fe200078e0a00 */
[----:B------:R-:W-:Y:S02]  /*8cf0*/  ISETP.GE.AND P3, PT, R13, RZ, PT ;  /* 0x000000ff0d00720c */ /* 0x000fe40003f66270 */
[----:B------:R-:W-:Y:S01]  /*8d00*/  STL [R1+0x19fc], R25 ;  /* 0x0019fc1901007387 */ /* 0x000fe20000100800 */
[----:B------:R-:W-:Y:S01]  /*8d10*/  LOP3.LUT R28, R29, 0x10, RZ, 0xc0, !PT ;  /* 0x000000101d1c7812 */ /* 0x000fe200078ec0ff */
[----:B------:R-:W-:Y:S02]  /*8d20*/  @!P0 IMAD.MOV R5, RZ, RZ, -R5 ;  /* 0x000000ffff058224 */ /* 0x000fe400078e0a05 */
[----:B------:R-:W-:Y:S01]  /*8d30*/  STL [R1+0x1a00], R26 ;  /* 0x001a001a01007387 */ /* 0x000fe20000100800 */
[----:B------:R-:W-:-:S03]  /*8d40*/  ISETP.GT.U32.AND P4, PT, R0, R20, PT ;  /* 0x000000140000720c */ /* 0x000fc60003f84070 */
[----:B------:R0:W-:Y:S01]  /*8d50*/  STL [R1+0x1a04], R2 ;  /* 0x001a040201007387 */ /* 0x0001e20000100800 */
[----:B------:R-:W-:-:S03]  /*8d60*/  LOP3.LUT R28, R28, 0x20, R4, 0xf8, !PT ;  /* 0x000000201c1c7812 */ /* 0x000fc600078ef804 */
[----:B------:R1:W-:Y:S01]  /*8d70*/  STL [R1+0x1a08], R5 ;  /* 0x001a080501007387 */ /* 0x0003e20000100800 */
[C---:B0-----:R-:W-:Y:S02]  /*8d80*/  IMAD R2, R7.reuse, 0x210, RZ ;  /* 0x0000021007027824 */ /* 0x041fe400078e02ff */
[----:B-1----:R-:W-:-:S03]  /*8d90*/  IMAD R5, R7, 0x90, RZ ;  /* 0x0000009007057824 */ /* 0x002fc600078e02ff */
[----:B------:R-:W-:Y:S01]  /*8da0*/  LOP3.LUT R28, R2, R28, RZ, 0x3c, !PT ;  /* 0x0000001c021c7212 */ /* 0x000fe200078e3cff */
[----:B------:R-:W-:Y:S01]  /*8db0*/  IMAD.SHL.U32 R2, R4, 0x100, RZ ;  /* 0x0000010004027824 */ /* 0x000fe200078e00ff */
[----:B------:R-:W-:Y:S01]  /*8dc0*/  ISETP.GT.U32.AND P5, PT, R0, R27, PT ;  /* 0x0000001b0000720c */ /* 0x000fe20003fa4070 */
[----:B------:R-:W-:Y:S01]  /*8dd0*/  @!P3 IMAD.MOV R8, RZ, RZ, -R8 ;  /* 0x000000ffff08b224 */ /* 0x000fe200078e0a08 */
[----:B------:R-:W-:Y:S02]  /*8de0*/  LOP3.LUT R5, R5, 0x30, R29, 0x78, !PT ;  /* 0x0000003005057812 */ /* 0x000fe400078e781d */
[----:B------:R-:W-:Y:S01]  /*8df0*/  LOP3.LUT R29, R28, 0x1000, R2, 0xf8, !PT ;  /* 0x000010001c1d7812 */ /* 0x000fe200078ef802 */
[--C-:B------:R-:W-:Y:S01]  /*8e00*/  @!P4 IMAD.IADD R20, R20, 0x1, -R0.reuse ;  /* 0x000000011414c824 */ /* 0x100fe200078e0a00 */
[----:B------:R-:W-:Y:S01]  /*8e10*/  ISETP.GT.U32.AND P4, PT, R0, R17, PT ;  /* 0x000000110000720c */ /* 0x000fe20003f84070 */
[----:B------:R-:W-:Y:S04]  /*8e20*/  STL [R1+0x1a0c], R8 ;  /* 0x001a0c0801007387 */ /* 0x000fe80000100800 */
[----:B------:R-:W-:Y:S04]  /*8e30*/  STL [R1+0x1950], R29 ;  /* 0x0019501d01007387 */ /* 0x000fe80000100800 */
[----:B------:R-:W3:Y:S04]  /*8e40*/  LDL.LU R18, [R1+0x144] ;  /* 0x0001440001127983 */ /* 0x000ee80000300800 */
[----:B------:R-:W4:Y:S01]  /*8e50*/  LDL.LU R16, [R1+0x14] ;  /* 0x0000140001107983 */ /* 0x000f220000300800 */
[----:B------:R-:W-:Y:S01]  /*8e60*/  @!P5 IMAD.IADD R27, R27, 0x1, -R0 ;  /* 0x000000011b1bd824 */ /* 0x000fe200078e0a00 */
[----:B------:R-:W-:-:S02]  /*8e70*/  ISETP.GE.AND P5, PT, R12, RZ, PT ;  /* 0x000000ff0c00720c */ /* 0x000fc40003fa6270 */
[----:B------:R-:W4:Y:S04]  /*8e80*/  LDL.LU R15, [R1+0x140] ;  /* 0x00014000010f7983 */ /* 0x000f280000300800 */
[----:B------:R-:W4:Y:S01]  /*8e90*/  LDL.LU R13, [R1+0x13c] ;  /* 0x00013c00010d7983 */ /* 0x000f220000300800 */
[----:B------:R-:W-:-:S03]  /*8ea0*/  ISETP.GE.AND P3, PT, R10, RZ, PT ;  /* 0x000000ff0a00720c */ /* 0x000fc60003f66270 */
[----:B------:R-:W4:Y:S01]  /*8eb0*/  LDL.LU R12, [R1+0x28] ;  /* 0x00002800010c7983 */ /* 0x000f220000300800 */
[----:B------:R-:W-:Y:S01]  /*8ec0*/  @!P4 IMAD.IADD R17, R17, 0x1, -R0 ;  /* 0x000000011111c824 */ /* 0x000fe200078e0a00 */
[----:B------:R-:W-:Y:S02]  /*8ed0*/  ISETP.GE.AND P4, PT, R9, RZ, PT ;  /* 0x000000ff0900720c */ /* 0x000fe40003f86270 */
[----:B------:R-:W4:Y:S04]  /*8ee0*/  LDL.LU R10, [R1+0x30] ;  /* 0x00003000010a7983 */ /* 0x000f280000300800 */
[----:B------:R-:W4:Y:S04]  /*8ef0*/  LDL.LU R9, [R1+0x40] ;  /* 0x0000400001097983 */ /* 0x000f280000300800 */
[----:B------:R-:W4:Y:S01]  /*8f00*/  LDL.LU R7, [R1+0x5c] ;  /* 0x00005c0001077983 */ /* 0x000f220000300800 */
[----:B------:R-:W-:-:S02]  /*8f10*/  ISETP.GT.U32.AND P1, PT, R0, R11, PT ;  /* 0x0000000b0000720c */ /* 0x000fc40003f24070 */
[----:B------:R-:W-:-:S11]  /*8f20*/  ISETP.GT.U32.AND P0, PT, R0, R20, PT ;  /* 0x000000140000720c */ /* 0x000fd60003f04070 */
[--C-:B------:R-:W-:Y:S01]  /*8f30*/  @!P1 IMAD.IADD R11, R11, 0x1, -R0.reuse ;  /* 0x000000010b0b9824 */ /* 0x100fe200078e0a00 */
[----:B------:R-:W-:Y:S01]  /*8f40*/  ISETP.GT.U32.AND P1, PT, R0, R23, PT ;  /* 0x000000170000720c */ /* 0x000fe20003f24070 */
[----:B------:R-:W-:Y:S01]  /*8f50*/  @!P0 IMAD.IADD R20, R20, 0x1, -R0 ;  /* 0x0000000114148824 */ /* 0x000fe200078e0a00 */
[----:B------:R-:W-:-:S11]  /*8f60*/  LOP3.LUT R4, R4, 0x3f, RZ, 0xc0, !PT ;  /* 0x0000003f04047812 */ /* 0x000fd600078ec0ff */
[----:B------:R-:W-:-:S05]  /*8f70*/  @!P1 IMAD.IADD R23, R23, 0x1, -R0 ;  /* 0x0000000117179824 */ /* 0x000fca00078e0a00 */
[----:B------:R-:W-:Y:S02]  /*8f80*/  ISETP.GT.U32.AND P1, PT, R0, R23, PT ;  /* 0x000000170000720c */ /* 0x000fe40003f24070 */
[----:B------:R-:W-:Y:S01]  /*8f90*/  ISETP.GE.AND P0, PT, R6, RZ, PT ;  /* 0x000000ff0600720c */ /* 0x000fe20003f06270 */
[----:B------:R-:W-:Y:S01]  /*8fa0*/  IMAD R2, R4, UR6, RZ ;  /* 0x0000000604027c24 */ /* 0x000fe2000f8e02ff */
[----:B------:R-:W4:Y:S01]  /*8fb0*/  LDL.LU R6, [R1+0x6c] ;  /* 0x00006c0001067983 */ /* 0x000f220000300800 */
[----:B------:R-:W-:Y:S02]  /*8fc0*/  @!P5 IMAD.MOV R11, RZ, RZ, -R11 ;  /* 0x000000ffff0bd224 */ /* 0x000fe400078e0a0b */
[----:B------:R-:W-:Y:S01]  /*8fd0*/  @!P6 IMAD.MOV R27, RZ, RZ, -R27 ;  /* 0x000000ffff1be224 */ /* 0x000fe200078e0a1b */
[----:B------:R-:W4:Y:S01]  /*8fe0*/  LDL.LU R4, [R1+0x84] ;  /* 0x0000840001047983 */ /* 0x000f220000300800 */
[----:B------:R-:W-:-:S04]  /*8ff0*/  @!P2 IMAD.MOV R14, RZ, RZ, -R14 ;  /* 0x000000ffff0ea224 */ /* 0x000fc800078e0a0e */
[----:B------:R-:W-:Y:S01]  /*9000*/  @!P1 IMAD.IADD R23, R23, 0x1, -R0 ;  /* 0x0000000117179824 */ /* 0x000fe200078e0a00 */
[----:B------:R-:W-:Y:S01]  /*9010*/  LEA R0, P5, R2, UR14, 0x1 ;  /* 0x0000000e02007c11 */ /* 0x000fe2000f8a08ff */
[----:B------:R-:W-:Y:S01]  /*9020*/  @!P3 IMAD.MOV R17, RZ, RZ, -R17 ;  /* 0x000000ffff11b224 */ /* 0x000fe200078e0a11 */
[----:B------:R-:W-:Y:S01]  /*9030*/  STL [R1+0x1a10], R11 ;  /* 0x001a100b01007387 */ /* 0x000fe20000100800 */
[----:B------:R-:W-:Y:S02]  /*9040*/  @!P4 IMAD.MOV R20, RZ, RZ, -R20 ;  /* 0x000000ffff14c224 */ /* 0x000fe400078e0a14 */
[----:B------:R-:W-:Y:S01]  /*9050*/  @!P0 IMAD.MOV R23, RZ, RZ, -R23 ;  /* 0x000000ffff178224 */ /* 0x000fe200078e0a17 */
[----:B------:R0:W-:Y:S04]  /*9060*/  STL [R1+0x1998], R0 ;  /* 0x0019980001007387 */ /* 0x0001e80000100800 */
[----:B------:R-:W-:Y:S04]  /*9070*/  STL [R1+0x1a14], R27 ;  /* 0x001a141b01007387 */ /* 0x000fe80000100800 */
[----:B------:R-:W-:Y:S04]  /*9080*/  STL [R1+0x1a18], R14 ;  /* 0x001a180e01007387 */ /* 0x000fe80000100800 */
[----:B------:R-:W-:Y:S04]  /*9090*/  STL [R1+0x1a1c], R17 ;  /* 0x001a1c1101007387 */ /* 0x000fe80000100800 */
[----:B------:R-:W-:Y:S04]  /*90a0*/  STL [R1+0x1a20], R20 ;  /* 0x001a201401007387 */ /* 0x000fe80000100800 */
[----:B------:R-:W-:Y:S01]  /*90b0*/  STL [R1+0x1a24], R23 ;  /* 0x001a241701007387 */ /* 0x000fe20000100800 */
[----:B--2---:R-:W-:-:S02]  /*90c0*/  ISETP.NE.AND P1, PT, R3, RZ, PT ;  /* 0x000000ff0300720c */ /* 0x004fc40003f25270 */
[----:B------:R-:W-:-:S04]  /*90d0*/  LOP3.LUT R3, RZ, R3, RZ, 0x33, !PT ;  /* 0x00000003ff037212 */ /* 0x000fc800078e33ff */
[C---:B---3--:R-:W-:Y:S02]  /*90e0*/  SEL R28, R3.reuse, R18, !P1 ;  /* 0x00000012031c7207 */ /* 0x048fe40004800000 */
[----:B----4-:R-:W-:-:S03]  /*90f0*/  SEL R5, R3, R16, !P1 ;  /* 0x0000001003057207 */ /* 0x010fc60004800000 */
[----:B------:R-:W-:Y:S01]  /*9100*/  STL [R1+0x1a28], R28 ;  /* 0x001a281c01007387 */ /* 0x000fe20000100800 */
[----:B------:R-:W-:-:S03]  /*9110*/  SEL R2, R3, R15, !P1 ;  /* 0x0000000f03027207 */ /* 0x000fc60004800000 */
[----:B------:R1:W-:Y:S01]  /*9120*/  STL [R1+0x14], R5 ;  /* 0x0000140501007387 */ /* 0x0003e20000100800 */
[----:B0-----:R-:W-:-:S03]  /*9130*/  SEL R0, R3, R13, !P1 ;  /* 0x0000000d03007207 */ /* 0x001fc60004800000 */
[----:B------:R0:W-:Y:S01]  /*9140*/  STL [R1+0x8], R2 ;  /* 0x0000080201007387 */ /* 0x0001e20000100800 */
[----:B-1----:R-:W-:-:S03]  /*9150*/  SEL R5, R3, R12, !P1 ;  /* 0x0000000c03057207 */ /* 0x002fc60004800000 */
[----:B------:R1:W-:Y:S01]  /*9160*/  STL [R1+0x4], R0 ;  /* 0x0000040001007387 */ /* 0x0003e20000100800 */
[----:B0-----:R-:W-:-:S03]  /*9170*/  SEL R2, R3, R10, !P1 ;  /* 0x0000000a03027207 */ /* 0x001fc60004800000 */
[----:B------:R0:W-:Y:S01]  /*9180*/  STL [R1+0x28], R5 ;  /* 0x0000280501007387 */ /* 0x0001e20000100800 */
[----:B-1----:R-:W-:-:S03]  /*9190*/  SEL R0, R3, R9, !P1 ;  /* 0x0000000903007207 */ /* 0x002fc60004800000 */
[----:B------:R1:W-:Y:S01]  /*91a0*/  STL [R1+0x30], R2 ;  /* 0x0000300201007387 */ /* 0x0003e20000100800 */
[----:B0-----:R-:W-:-:S03]  /*91b0*/  SEL R5, R3, R7, !P1 ;  /* 0x0000000703057207 */ /* 0x001fc60004800000 */
[----:B------:R0:W-:Y:S04]  /*91c0*/  STL [R1+0x40], R0 ;  /* 0x0000400001007387 */ /* 0x0001e80000100800 */
[----:B------:R-:W-:Y:S04]  /*91d0*/  STL [R1+0x5c], R5 ;  /* 0x00005c0501007387 */ /* 0x000fe80000100800 */
[----:B------:R-:W2:Y:S01]  /*91e0*/  LDL.LU R28, [R1+0xc4] ;  /* 0x0000c400011c7983 */ /* 0x000ea20000300800 */
[C---:B-1----:R-:W-:Y:S02]  /*91f0*/  SEL R2, R3.reuse, R6, !P1 ;  /* 0x0000000603027207 */ /* 0x042fe40004800000 */
[----:B0-----:R-:W-:-:S03]  /*9200*/  SEL R0, R3, R4, !P1 ;  /* 0x0000000403007207 */ /* 0x001fc60004800000 */
[----:B------:R-:W-:Y:S04]  /*9210*/  STL [R1+0x6c], R2 ;  /* 0x00006c0201007387 */ /* 0x000fe80000100800 */
[----:B--2---:R0:W-:Y:S04]  /*9220*/  STL [R1+0x1a44], R28 ;  /* 0x001a441c01007387 */ /* 0x0041e80000100800 */
[----:B------:R-:W-:Y:S04]  /*9230*/  STL [R1+0x84], R0 ;  /* 0x0000840001007387 */ /* 0x000fe80000100800 */
[----:B0-----:R-:W2:Y:S04]  /*9240*/  LDL.LU R28, [R1+0xb0] ;  /* 0x0000b000011c7983 */ /* 0x001ea80000300800 */
[----:B--2---:R0:W-:Y:S04]  /*9250*/  STL [R1+0x1a48], R28 ;  /* 0x001a481c01007387 */ /* 0x0041e80000100800 */
[----:B0-----:R-:W2:Y:S04]  /*9260*/  LDL.LU R28, [R1+0xa8] ;  /* 0x0000a800011c7983 */ /* 0x001ea80000300800 */
[----:B--2---:R0:W-:Y:S04]  /*9270*/  STL [R1+0x1a4c], R28 ;  /* 0x001a4c1c01007387 */ /* 0x0041e80000100800 */
[----:B0-----:R-:W2:Y:S04]  /*9280*/  LDL.LU R28, [R1+0x8c] ;  /* 0x00008c00011c7983 */ /* 0x001ea80000300800 */
[----:B------:R-:W3:Y:S04]  /*9290*/  LDL.LU R23, [R1+0xd4] ;  /* 0x0000d40001177983 */ /* 0x000ee80000300800 */
[----:B------:R-:W4:Y:S04]  /*92a0*/  LDL.LU R20, [R1+0xe8] ;  /* 0x0000e80001147983 */ /* 0x000f280000300800 */
[----:B------:R-:W3:Y:S04]  /*92b0*/  LDL.LU R17, [R1+0x100] ;  /* 0x0001000001117983 */ /* 0x000ee80000300800 */
        /* <DEDUP_REMOVED lines=23> */
[----:B------:R-:W3:Y:S01]  /*9430*/  LDL.LU R4, [R1+0x190] ;  /* 0x0001900001047983 */ /* 0x000ee20000300800 */
[----:B--2---:R-:W-:-:S05]  /*9440*/  SEL R28, R3, R28, !P1 ;  /* 0x0000001c031c7207 */ /* 0x004fca0004800000 */
[----:B------:R0:W-:Y:S04]  /*9450*/  STL [R1+0x8c], R28 ;  /* 0x00008c1c01007387 */ /* 0x0001e80000100800 */
[----:B0-----:R-:W2:Y:S02]  /*9460*/  LDL.LU R28, [R1+0x1a4c] ;  /* 0x001a4c00011c7983 */ /* 0x001ea40000300800 */
[----:B--2---:R-:W-:-:S05]  /*9470*/  SEL R28, R3, R28, !P1 ;  /* 0x0000001c031c7207 */ /* 0x004fca0004800000 */
[----:B------:R0:W-:Y:S04]  /*9480*/  STL [R1+0xa8], R28 ;  /* 0x0000a81c01007387 */ /* 0x0001e80000100800 */
[----:B0-----:R-:W2:Y:S02]  /*9490*/  LDL.LU R28, [R1+0x1a48] ;  /* 0x001a4800011c7983 */ /* 0x001ea40000300800 */
[----:B--2---:R-:W-:-:S05]  /*94a0*/  SEL R28, R3, R28, !P1 ;  /* 0x0000001c031c7207 */ /* 0x004fca0004800000 */
[----:B------:R0:W-:Y:S04]  /*94b0*/  STL [R1+0xb0], R28 ;  /* 0x0000b01c01007387 */ /* 0x0001e80000100800 */
[----:B0-----:R-:W2:Y:S01]  /*94c0*/  LDL.LU R28, [R1+0x1a44] ;  /* 0x001a4400011c7983 */ /* 0x001ea20000300800 */
[C---:B---3--:R-:W-:Y:S02]  /*94d0*/  SEL R14, R3.reuse, R14, !P1 ;  /* 0x0000000e030e7207 */ /* 0x048fe40004800000 */
[C---:B------:R-:W-:Y:S02]  /*94e0*/  SEL R0, R3.reuse, R0, !P1 ;  /* 0x0000000003007207 */ /* 0x040fe40004800000 */
[C---:B------:R-:W-:Y:S02]  /*94f0*/  SEL R5, R3.reuse, R5, !P1 ;  /* 0x0000000503057207 */ /* 0x040fe40004800000 */
[----:B------:R-:W-:-:S02]  /*9500*/  SEL R2, R3, R2, !P1 ;  /* 0x0000000203027207 */ /* 0x000fc40004800000 */
[----:B--2---:R-:W-:-:S05]  /*9510*/  SEL R28, R3, R28, !P1 ;  /* 0x0000001c031c7207 */ /* 0x004fca0004800000 */
[----:B------:R0:W-:Y:S02]  /*9520*/  STL [R1+0xc4], R28 ;  /* 0x0000c41c01007387 */ /* 0x0001e40000100800 */
[C---:B0-----:R-:W-:Y:S02]  /*9530*/  SEL R28, R3.reuse, R23, !P1 ;  /* 0x00000017031c7207 */ /* 0x041fe40004800000 */
[C---:B----4-:R-:W-:Y:S02]  /*9540*/  SEL R23, R3.reuse, R20, !P1 ;  /* 0x0000001403177207 */ /* 0x050fe40004800000 */
[C---:B------:R-:W-:Y:S01]  /*9550*/  SEL R20, R3.reuse, R17, !P1 ;  /* 0x0000001103147207 */ /* 0x040fe20004800000 */
[----:B------:R-:W-:Y:S01]  /*9560*/  STL [R1+0xd4], R28 ;  /* 0x0000d41c01007387 */ /* 0x000fe20000100800 */
[----:B------:R-:W-:-:S03]  /*9570*/  SEL R17, R3, R27, !P1 ;  /* 0x0000001b03117207 */ /* 0x000fc60004800000 */
[----:B------:R-:W-:Y:S04]  /*9580*/  STL [R1+0xe8], R23 ;  /* 0x0000e81701007387 */ /* 0x000fe80000100800 */
[----:B------:R-:W-:Y:S04]  /*9590*/  STL [R1+0x100], R20 ;  /* 0x0001001401007387 */ /* 0x000fe80000100800 */
[----:B------:R0:W-:Y:S04]  /*95a0*/  STL [R1+0x130], R14 ;  /* 0x0001300e01007387 */ /* 0x0001e80000100800 */
[----:B------:R-:W-:Y:S04]  /*95b0*/  STL [R1+0x134], R17 ;  /* 0x0001341101007387 */ /* 0x000fe80000100800 */
[----:B------:R1:W-:Y:S01]  /*95c0*/  STL [R1+0x148], R0 ;  /* 0x0001480001007387 */ /* 0x0003e20000100800 */
[----:B0-----:R-:W-:-:S02]  /*95d0*/  SEL R14, R3, R11, !P1 ;  /* 0x0000000b030e7207 */ /* 0x001fc40004800000 */
[----:B------:R-:W-:-:S03]  /*95e0*/  SEL R11, R3, R29, !P1 ;  /* 0x0000001d030b7207 */ /* 0x000fc60004800000 */
[----:B------:R-:W-:Y:S01]  /*95f0*/  STL [R1+0x144], R14 ;  /* 0x0001440e01007387 */ /* 0x000fe20000100800 */
[----:B-1----:R-:W-:-:S03]  /*9600*/  SEL R0, R3, R8, !P1 ;  /* 0x0000000803007207 */ /* 0x002fc60004800000 */
[----:B------:R-:W-:Y:S04]  /*9610*/  STL [R1+0x140], R11 ;  /* 0x0001400b01007387 */ /* 0x000fe80000100800 */
[----:B------:R0:W-:Y:S04]  /*9620*/  STL [R1+0x13c], R0 ;  /* 0x00013c0001007387 */ /* 0x0001e80000100800 */
[----:B------:R1:W-:Y:S01]  /*9630*/  STL [R1+0x138], R5 ;  /* 0x0001380501007387 */ /* 0x0003e20000100800 */
[----:B0-----:R-:W-:-:S03]  /*9640*/  SEL R0, R3, R26, !P1 ;  /* 0x0000001a03007207 */ /* 0x001fc60004800000 */
[----:B------:R0:W-:Y:S01]  /*9650*/  STL [R1+0x14c], R2 ;  /* 0x00014c0201007387 */ /* 0x0001e20000100800 */
[----:B-1----:R-:W-:-:S03]  /*9660*/  SEL R5, R3, R25, !P1 ;  /* 0x0000001903057207 */ /* 0x002fc60004800000 */
[----:B------:R1:W-:Y:S04]  /*9670*/  STL [R1+0x150], R0 ;  /* 0x0001500001007387 */ /* 0x0003e80000100800 */
[----:B------:R2:W-:Y:S01]  /*9680*/  STL [R1+0x158], R5 ;  /* 0x0001580501007387 */ /* 0x0005e20000100800 */
[C---:B0-----:R-:W-:Y:S02]  /*9690*/  SEL R2, R3.reuse, R24, !P1 ;  /* 0x0000001803027207 */ /* 0x041fe40004800000 */
[----:B-1----:R-:W-:-:S03]  /*96a0*/  SEL R0, R3, R22, !P1 ;  /* 0x0000001603007207 */ /* 0x002fc60004800000 */
[----:B------:R0:W-:Y:S01]  /*96b0*/  STL [R1+0x160], R2 ;  /* 0x0001600201007387 */ /* 0x0001e20000100800 */
[----:B--2---:R-:W-:-:S03]  /*96c0*/  SEL R5, R3, R21, !P1 ;  /* 0x0000001503057207 */ /* 0x004fc60004800000 */
        /* <DEDUP_REMOVED lines=19> */
[----:B------:R-:W-:Y:S04]  /*9800*/  STL [R1+0x1bc], R5 ;  /* 0x0001bc0501007387 */ /* 0x000fe80000100800 */
[----:B------:R-:W2:Y:S01]  /*9810*/  LDL.LU R28, [R1+0x16c] ;  /* 0x00016c00011c7983 */ /* 0x000ea20000300800 */
[C---:B0-----:R-:W-:Y:S02]  /*9820*/  SEL R2, R3.reuse, R6, !P1 ;  /* 0x0000000603027207 */ /* 0x041fe40004800000 */
[----:B-1----:R-:W-:-:S03]  /*9830*/  SEL R0, R3, R4, !P1 ;  /* 0x0000000403007207 */ /* 0x002fc60004800000 */
        /* <DEDUP_REMOVED lines=133> */
[----:B------:R-:W3:Y:S01]  /*a090*/  LDL.LU R29, [R1] ;  /* 0x00000000011d7983 */ /* 0x000ee20000300800 */
        /* <DEDUP_REMOVED lines=10> */
[C---:B----4-:R-:W-:Y:S02]  /*a140*/  SEL R20, R3.reuse, R20, !P1 ;  /* 0x0000001403147207 */ /* 0x050fe40004800000 */
[C---:B------:R-:W-:Y:S02]  /*a150*/  SEL R17, R3.reuse, R17, !P1 ;  /* 0x0000001103117207 */ /* 0x040fe40004800000 */
[----:B------:R-:W-:-:S02]  /*a160*/  SEL R14, R3, R14, !P1 ;  /* 0x0000000e030e7207 */ /* 0x000fc40004800000 */
[C---:B------:R-:W-:Y:S02]  /*a170*/  SEL R27, R3.reuse, R27, !P1 ;  /* 0x0000001b031b7207 */ /* 0x040fe40004800000 */
[C---:B------:R-:W-:Y:S02]  /*a180*/  SEL R11, R3.reuse, R11, !P1 ;  /* 0x0000000b030b7207 */ /* 0x040fe40004800000 */
[C---:B------:R-:W-:Y:S02]  /*a190*/  SEL R8, R3.reuse, R8, !P1 ;  /* 0x0000000803087207 */ /* 0x040fe40004800000 */
[C---:B------:R-:W-:Y:S02]  /*a1a0*/  SEL R5, R3.reuse, R5, !P1 ;  /* 0x0000000503057207 */ /* 0x040fe40004800000 */
        /* <DEDUP_REMOVED lines=17> */
[----:B--2---:R-:W-:-:S05]  /*a2c0*/  SEL R28, R3, R28, !P1 ;  /* 0x0000001c031c7207 */ /* 0x004fca0004800000 */
[----:B------:R0:W-:Y:S04]  /*a2d0*/  STL [R1+0x118], R28 ;  /* 0x0001181c01007387 */ /* 0x0001e80000100800 */
[----:B0-----:R-:W2:Y:S04]  /*a2e0*/  LDL.LU R28, [R1+0x1a28] ;  /* 0x001a2800011c7983 */ /* 0x001ea80000300800 */
[----:B------:R0:W-:Y:S04]  /*a2f0*/  STL [R1+0x114], R23 ;  /* 0x0001141701007387 */ /* 0x0001e80000100800 */
[----:B0-----:R-:W3:Y:S04]  /*a300*/  LDL.LU R23, [R1+0x1a24] ;  /* 0x001a240001177983 */ /* 0x001ee80000300800 */
[----:B------:R0:W-:Y:S04]  /*a310*/  STL [R1+0x110], R20 ;  /* 0x0001101401007387 */ /* 0x0001e80000100800 */
[----:B0-----:R-:W4:Y:S04]  /*a320*/  LDL.LU R20, [R1+0x1a20] ;  /* 0x001a200001147983 */ /* 0x001f280000300800 */
[----:B------:R0:W-:Y:S04]  /*a330*/  STL [R1+0x10c], R17 ;  /* 0x00010c1101007387 */ /* 0x0001e80000100800 */
[----:B0-----:R-:W2:Y:S04]  /*a340*/  LDL.LU R17, [R1+0x1a1c] ;  /* 0x001a1c0001117983 */ /* 0x001ea80000300800 */
        /* <DEDUP_REMOVED lines=43> */
[----:B0-----:R-:W2:Y:S01]  /*a600*/  LDL.LU R4, [R1+0x19c4] ;  /* 0x0019c40001047983 */ /* 0x001ea20000300800 */
[----:B------:R-:W-:-:S02]  /*a610*/  SEL R0, R3, R0, !P1 ;  /* 0x0000000003007207 */ /* 0x000fc40004800000 */
[----:B------:R-:W-:-:S03]  /*a620*/  SEL R29, R3, R29, !P1 ;  /* 0x0000001d031d7207 */ /* 0x000fc60004800000 */
[----:B------:R2:W-:Y:S04]  /*a630*/  STL [R1+0x98], R0 ;  /* 0x0000980001007387 */ /* 0x0005e80000100800 */
[----:B------:R-:W-:Y:S01]  /*a640*/  STL [R1+0x94], R29 ;  /* 0x0000941d01007387 */ /* 0x000fe20000100800 */
[C---:B--2---:R-:W-:Y:S02]  /*a650*/  SEL R0, R3.reuse, R4, !P1 ;  /* 0x0000000403007207 */ /* 0x044fe40004800000 */
[C---:B------:R-:W-:Y:S02]  /*a660*/  SEL R4, R3.reuse, R6, !P1 ;  /* 0x0000000603047207 */ /* 0x040fe40004800000 */
[C---:B------:R-:W-:Y:S01]  /*a670*/  SEL R6, R3.reuse, R7, !P1 ;  /* 0x0000000703067207 */ /* 0x040fe20004800000 */
        /* <DEDUP_REMOVED lines=27> */
[----:B------:R-:W-:Y:S01]  /*a830*/  STL [R1+0x48], R6 ;  /* 0x0000480601007387 */ /* 0x000fe20000100800 */
[----:B--2---:R-:W-:-:S03]  /*a840*/  SEL R4, R3, R2, !P1 ;  /* 0x0000000203047207 */ /* 0x004fc60004800000 */
[----:B------:R0:W-:Y:S01]  /*a850*/  STL [R1+0x3c], R0 ;  /* 0x00003c0001007387 */ /* 0x0001e20000100800 */
[----:B------:R-:W-:-:S03]  /*a860*/  SEL R2, R3, R5, !P1 ;  /* 0x0000000503027207 */ /* 0x000fc60004800000 */
[----:B------:R1:W-:Y:S04]  /*a870*/  STL [R1+0x34], R4 ;  /* 0x0000340401007387 */ /* 0x0003e80000100800 */
[----:B------:R-:W2:Y:S01]  /*a880*/  LDL.LU R12, [R1+0x23c] ;  /* 0x00023c00010c7983 */ /* 0x000ea20000300800 */
[----:B0-----:R-:W-:-:S03]  /*a890*/  SEL R0, R3, R8, !P1 ;  /* 0x0000000803007207 */ /* 0x001fc60004800000 */
[----:B------:R-:W-:Y:S04]  /*a8a0*/  STL [R1+0x2c], R2 ;  /* 0x00002c0201007387 */ /* 0x000fe80000100800 */
[----:B------:R-:W2:Y:S04]  /*a8b0*/  LDL.LU R29, [R1+0x238] ;  /* 0x00023800011d7983 */ /* 0x000ea80000300800 */
[----:B------:R0:W-:Y:S04]  /*a8c0*/  STL [R1+0x20], R0 ;  /* 0x0000200001007387 */ /* 0x0001e80000100800 */
[----:B-1----:R-:W2:Y:S04]  /*a8d0*/  LDL.LU R4, [R1+0x234] ;  /* 0x0002340001047983 */ /* 0x002ea80000300800 */
[----:B------:R-:W2:Y:S04]  /*a8e0*/  LDL.LU R8, [R1+0x8] ;  /* 0x0000080001087983 */ /* 0x000ea80000300800 */
[----:B------:R-:W2:Y:S04]  /*a8f0*/  LDL.LU R5, [R1+0x4] ;  /* 0x0000040001057983 */ /* 0x000ea80000300800 */
[----:B------:R-:W2:Y:S01]  /*a900*/  LDL.LU R7, [R1+0x28] ;  /* 0x0000280001077983 */ /* 0x000ea20000300800 */
[----:B0-----:R-:W-:-:S03]  /*a910*/  SEL R0, R3, R11, !P1 ;  /* 0x0000000b03007207 */ /* 0x001fc60004800000 */
[----:B------:R-:W2:Y:S04]  /*a920*/  LDL.LU R6, [R1+0x30] ;  /* 0x0000300001067983 */ /* 0x000ea80000300800 */
[----:B------:R-:W2:Y:S04]  /*a930*/  LDL.LU R26, [R1+0x40] ;  /* 0x00004000011a7983 */ /* 0x000ea80000300800 */
[----:B------:R-:W2:Y:S04]  /*a940*/  LDL.LU R18, [R1+0x5c] ;  /* 0x00005c0001127983 */ /* 0x000ea80000300800 */
[----:B------:R-:W2:Y:S04]  /*a950*/  LDL.LU R9, [R1+0x6c] ;  /* 0x00006c0001097983 */ /* 0x000ea80000300800 */
[----:B------:R-:W2:Y:S04]  /*a960*/  LDL.LU R19, [R1+0x84] ;  /* 0x0000840001137983 */ /* 0x000ea80000300800 */
[----:B------:R-:W2:Y:S04]  /*a970*/  LDL.LU R16, [R1+0x8c] ;  /* 0x00008c0001107983 */ /* 0x000ea80000300800 */
[----:B------:R-:W2:Y:S04]  /*a980*/  LDL.LU R15, [R1+0xa8] ;  /* 0x0000a800010f7983 */ /* 0x000ea80000300800 */
[----:B------:R-:W2:Y:S04]  /*a990*/  LDL.LU R11, [R1+0x14] ;  /* 0x00001400010b7983 */ /* 0x000ea80000300800 */
[----:B------:R0:W-:Y:S04]  /*a9a0*/  STL [R1+0x199c], R0 ;  /* 0x00199c0001007387 */ /* 0x0001e80000100800 */
[----:B0-----:R-:W2:Y:S01]  /*a9b0*/  LDL.LU R0, [R1+0x230] ;  /* 0x0002300001007983 */ /* 0x001ea20000300800 */
[----:B------:R-:W0:Y:S01]  /*a9c0*/  S2R R10, SR_TID.X ;  /* 0x00000000000a7919 */ /* 0x000e220000002100 */
[----:B------:R-:W-:-:S02]  /*a9d0*/  SEL R27, R3, R27, !P1 ;  /* 0x0000001b031b7207 */ /* 0x000fc40004800000 */
[C---:B------:R-:W-:Y:S02]  /*a9e0*/  SEL R21, R3.reuse, R14, !P1 ;  /* 0x0000000e03157207 */ /* 0x040fe40004800000 */
[C---:B------:R-:W-:Y:S02]  /*a9f0*/  SEL R22, R3.reuse, R17, !P1 ;  /* 0x0000001103167207 */ /* 0x040fe40004800000 */
[C---:B----4-:R-:W-:Y:S01]  /*aa00*/  SEL R24, R3.reuse, R20, !P1 ;  /* 0x0000001403187207 */ /* 0x050fe20004800000 */
[----:B------:R-:W-:Y:S01]  /*aa10*/  STL [R1+0x19a0], R27 ;  /* 0x0019a01b01007387 */ /* 0x000fe20000100800 */
[----:B---3--:R-:W-:-:S03]  /*aa20*/  SEL R25, R3, R23, !P1 ;  /* 0x0000001703197207 */ /* 0x008fc60004800000 */
[----:B------:R-:W-:Y:S04]  /*aa30*/  STL [R1+0x19a4], R21 ;  /* 0x0019a41501007387 */ /* 0x000fe80000100800 */
[----:B------:R-:W-:Y:S04]  /*aa40*/  STL [R1+0x19a8], R22 ;  /* 0x0019a81601007387 */ /* 0x000fe80000100800 */
[----:B------:R-:W-:Y:S04]  /*aa50*/  STL [R1+0x19ac], R24 ;  /* 0x0019ac1801007387 */ /* 0x000fe80000100800 */
[----:B------:R-:W-:Y:S04]  /*aa60*/  STL [R1+0x19b0], R25 ;  /* 0x0019b01901007387 */ /* 0x000fe80000100800 */
[----:B------:R-:W3:Y:S01]  /*aa70*/  LDL.LU R13, [R1+0xb0] ;  /* 0x0000b000010d7983 */ /* 0x000ee20000300800 */
[----:B0-----:R-:W-:-:S05]  /*aa80*/  LOP3.LUT R10, R10, 0x3f, RZ, 0xc0, !PT ;  /* 0x0000003f0a0a7812 */ /* 0x001fca00078ec0ff */
[----:B------:R-:W-:-:S05]  /*aa90*/  IMAD R10, R10, UR6, RZ ;  /* 0x000000060a0a7c24 */ /* 0x000fca000f8e02ff */
[----:B------:R-:W-:Y:S02]  /*aaa0*/  LEA.HI.X.SX32 R2, R10, UR15, 0x1, P5 ;  /* 0x0000000f0a027c11 */ /* 0x000fe4000a8f0eff */
[----:B------:R-:W4:Y:S04]  /*aab0*/  LDL.LU R10, [R1+0xc4] ;  /* 0x0000c400010a7983 */ /* 0x000f280000300800 */
[----:B------:R2:W-:Y:S02]  /*aac0*/  STL [R1+0x1994], R2 ;  /* 0x0019940201007387 */ /* 0x0005e40000100800 */
[----:B--2---:R-:W-:Y:S02]  /*aad0*/  IMAD R2, R12, UR7, RZ ;  /* 0x000000070c027c24 */ /* 0x004fe4000f8e02ff */
[----:B------:R-:W2:Y:S04]  /*aae0*/  LDL.LU R12, [R1+0xd4] ;  /* 0x0000d400010c7983 */ /* 0x000ea80000300800 */
[----:B------:R0:W-:Y:S01]  /*aaf0*/  STL [R1+0x20c], R2 ;  /* 0x00020c0201007387 */ /* 0x0001e20000100800 */
[----:B------:R-:W-:-:S05]  /*ab00*/  IMAD R29, R29, UR7, RZ ;  /* 0x000000071d1d7c24 */ /* 0x000fca000f8e02ff */
[----:B------:R-:W-:Y:S01]  /*ab10*/  STL [R1+0x19b4], R29 ;  /* 0x0019b41d01007387 */ /* 0x000fe20000100800 */
[----:B0-----:R-:W-:-:S03]  /*ab20*/  IMAD R2, R4, UR7, RZ ;  /* 0x0000000704027c24 */ /* 0x001fc6000f8e02ff */
[----:B------:R-:W2:Y:S04]  /*ab30*/  LDL.LU R4, [R1+0xe8] ;  /* 0x0000e80001047983 */ /* 0x000ea80000300800 */
[----:B------:R0:W-:Y:S02]  /*ab40*/  STL [R1+0x204], R2 ;  /* 0x0002040201007387 */ /* 0x0001e40000100800 */
[----:B0-----:R-:W-:Y:S02]  /*ab50*/  IMAD R2, R11, UR10, RZ ;  /* 0x0000000a0b027c24 */ /* 0x001fe4000f8e02ff */
[----:B------:R-:W-:Y:S02]  /*ab60*/  IMAD R3, R0, UR7, RZ ;  /* 0x0000000700037c24 */ /* 0x000fe4000f8e02ff */
[----:B------:R-:W-:-:S03]  /*ab70*/  IMAD R0, R28, UR10, RZ ;  /* 0x0000000a1c007c24 */ /* 0x000fc6000f8e02ff */
[----:B------:R0:W-:Y:S04]  /*ab80*/  STL [R1+0x44], R3 ;  /* 0x0000440301007387 */ /* 0x0001e80000100800 */
[----:B------:R1:W-:Y:S04]  /*ab90*/  STL [R1+0x38], R0 ;  /* 0x0000380001007387 */ /* 0x0003e80000100800 */
[----:B------:R1:W-:Y:S01]  /*aba0*/  STL [R1+0x24], R2 ;  /* 0x0000240201007387 */ /* 0x0003e20000100800 */
[----:B0-----:R-:W-:Y:S02]  /*abb0*/  IMAD R3, R8, UR10, RZ ;  /* 0x0000000a08037c24 */ /* 0x001fe4000f8e02ff */
[----:B-1----:R-:W-:-:S03]  /*abc0*/  IMAD R0, R5, UR10, RZ ;  /* 0x0000000a05007c24 */ /* 0x002fc6000f8e02ff */
[----:B------:R-:W-:Y:S01]  /*abd0*/  STL [R1+0x1c], R3 ;  /* 0x00001c0301007387 */ /* 0x000fe20000100800 */
[----:B------:R-:W-:-:S03]  /*abe0*/  IMAD R2, R7, UR10, RZ ;  /* 0x0000000a07027c24 */ /* 0x000fc6000f8e02ff */
[----:B------:R-:W2:Y:S04]  /*abf0*/  LDL.LU R5, [R1+0x100] ;  /* 0x0001000001057983 */ /* 0x000ea80000300800 */
[----:B------:R0:W-:Y:S04]  /*ac00*/  STL [R1+0x14], R0 ;  /* 0x0000140001007387 */ /* 0x0001e80000100800 */
[----:B------:R1:W-:Y:S01]  /*ac10*/  STL [R1+0x10], R2 ;  /* 0x0000100201007387 */ /* 0x0003e20000100800 */
[----:B0-----:R-:W-:-:S03]  /*ac20*/  IMAD R0, R6, UR10, RZ ;  /* 0x0000000a06007c24 */ /* 0x001fc6000f8e02ff */
[----:B------:R-:W2:Y:S04]  /*ac30*/  LDL.LU R6, [R1+0x130] ;  /* 0x0001300001067983 */ /* 0x000ea80000300800 */
[----:B------:R-:W2:Y:S01]  /*ac40*/  LDL.LU R7, [R1+0x134] ;  /* 0x0001340001077983 */ /* 0x000ea20000300800 */
[----:B-1----:R-:W-:-:S03]  /*ac50*/  IMAD R2, R18, UR10, RZ ;  /* 0x0000000a12027c24 */ /* 0x002fc6000f8e02ff */
[----:B------:R0:W-:Y:S04]  /*ac60*/  STL [R1+0xc], R0 ;  /* 0x00000c0001007387 */ /* 0x0001e80000100800 */
[----:B------:R-:W2:Y:S01]  /*ac70*/  LDL.LU R18, [R1+0x148] ;  /* 0x0001480001127983 */ /* 0x000ea20000300800 */
[----:B0-----:R-:W-:-:S05]  /*ac80*/  IMAD R0, R26, UR10, RZ ;  /* 0x0000000a1a007c24 */ /* 0x001fca000f8e02ff */
[----:B------:R0:W-:Y:S04]  /*ac90*/  STL [R1+0x8], R0 ;  /* 0x0000080001007387 */ /* 0x0001e80000100800 */
[----:B------:R-:W-:Y:S01]  /*aca0*/  STL [R1+0x4], R2 ;  /* 0x0000040201007387 */ /* 0x000fe20000100800 */
[----:B0-----:R-:W-:-:S03]  /*acb0*/  IMAD R0, R9, UR10, RZ ;  /* 0x0000000a09007c24 */ /* 0x001fc6000f8e02ff */
[----:B------:R-:W2:Y:S01]  /*acc0*/  LDL.LU R9, [R1+0x144] ;  /* 0x0001440001097983 */ /* 0x000ea20000300800 */
[----:B------:R-:W-:Y:S02]  /*acd0*/  IMAD R28, R19, UR10, RZ ;  /* 0x0000000a131c7c24 */ /* 0x000fe4000f8e02ff */
[----:B------:R-:W-:Y:S02]  /*ace0*/  IMAD R26, R16, UR10, RZ ;  /* 0x0000000a101a7c24 */ /* 0x000fe4000f8e02ff */
[----:B------:R-:W-:Y:S01]  /*acf0*/  IMAD R23, R15, UR10, RZ ;  /* 0x0000000a0f177c24 */ /* 0x000fe2000f8e02ff */
[----:B------:R-:W-:Y:S01]  /*ad00*/  STL [R1], R0 ;  /* 0x0000000001007387 */ /* 0x000fe20000100800 */
[----:B---3--:R-:W-:-:S03]  /*ad10*/  IMAD R20, R13, UR10, RZ ;  /* 0x0000000a0d147c24 */ /* 0x008fc6000f8e02ff */
[----:B------:R-:W-:Y:S01]  /*ad20*/  STL [R1+0x1970], R28 ;  /* 0x0019701c01007387 */ /* 0x000fe20000100800 */
[----:B----4-:R-:W-:-:S03]  /*ad30*/  IMAD R19, R10, UR10, RZ ;  /* 0x0000000a0a137c24 */ /* 0x010fc6000f8e02ff */
[----:B------:R-:W-:Y:S04]  /*ad40*/  STL [R1+0x196c], R26 ;  /* 0x00196c1a01007387 */ /* 0x000fe80000100800 */
[----:B------:R-:W-:Y:S04]  /*ad50*/  STL [R1+0x1968], R23 ;  /* 0x0019681701007387 */ /* 0x000fe80000100800 */
[----:B------:R0:W-:Y:S04]  /*ad60*/  STL [R1+0x1974], R20 ;  /* 0x0019741401007387 */ /* 0x0001e80000100800 */
[----:B------:R-:W3:Y:S04]  /*ad70*/  LDL.LU R10, [R1+0x140] ;  /* 0x00014000010a7983 */ /* 0x000ee80000300800 */
[----:B------:R-:W-:Y:S04]  /*ad80*/  STL [R1+0x1978], R19 ;  /* 0x0019781301007387 */ /* 0x000fe80000100800 */
[----:B------:R-:W4:Y:S01]  /*ad90*/  LDL.LU R11, [R1+0x13c] ;  /* 0x00013c00010b7983 */ /* 0x000f220000300800 */
[----:B--2---:R-:W-:-:S03]  /*ada0*/  IMAD R3, R12, UR10, RZ ;  /* 0x0000000a0c037c24 */ /* 0x004fc6000f8e02ff */
[----:B------:R-:W2:Y:S04]  /*adb0*/  LDL.LU R12, [R1+0x138] ;  /* 0x00013800010c7983 */ /* 0x000ea80000300800 */
[----:B------:R-:W-:Y:S04]  /*adc0*/  STL [R1+0x197c], R3 ;  /* 0x00197c0301007387 */ /* 0x000fe80000100800 */
[----:B------:R-:W2:Y:S04]  /*add0*/  LDL.LU R13, [R1+0x14c] ;  /* 0x00014c00010d7983 */ /* 0x000ea80000300800 */
[----:B------:R-:W2:Y:S01]  /*ade0*/  LDL.LU R14, [R1+0x150] ;  /* 0x00015000010e7983 */ /* 0x000ea20000300800 */
[----:B------:R-:W-:-:S03]  /*adf0*/  IMAD R4, R4, UR10, RZ ;  /* 0x0000000a04047c24 */ /* 0x000fc6000f8e02ff */
[----:B------:R-:W2:Y:S04]  /*ae00*/  LDL.LU R15, [R1+0x158] ;  /* 0x00015800010f7983 */ /* 0x000ea80000300800 */
[----:B------:R-:W2:Y:S04]  /*ae10*/  LDL.LU R16, [R1+0x160] ;  /* 0x0001600001107983 */ /* 0x000ea80000300800 */
[----:B------:R-:W2:Y:S04]  /*ae20*/  LDL.LU R17, [R1+0x164] ;  /* 0x0001640001117983 */ /* 0x000ea80000300800 */
[----:B------:R-:W-:Y:S01]  /*ae30*/  STL [R1+0x1980], R4 ;  /* 0x0019800401007387 */ /* 0x000fe20000100800 */
[----:B------:R-:W-:-:S05]  /*ae40*/  IMAD R5, R5, UR10, RZ ;  /* 0x0000000a05057c24 */ /* 0x000fca000f8e02ff */
[----:B------:R-:W-:Y:S01]  /*ae50*/  STL [R1+0x1984], R5 ;  /* 0x0019840501007387 */ /* 0x000fe20000100800 */
[----:B------:R-:W-:Y:S02]  /*ae60*/  IMAD R6, R6, UR10, RZ ;  /* 0x0000000a06067c24 */ /* 0x000fe4000f8e02ff */
[----:B------:R-:W-:-:S05]  /*ae70*/  IMAD R7, R7, UR10, RZ ;  /* 0x0000000a07077c24 */ /* 0x000fca000f8e02ff */
[----:B------:R-:W-:Y:S01]  /*ae80*/  STL.64 [R1+0x1960], R6 ;  /* 0x0019600601007387 */ /* 0x000fe20000100a00 */
[----:B------:R-:W-:-:S03]  /*ae90*/  IMAD R8, R18, UR10, RZ ;  /* 0x0000000a12087c24 */ /* 0x000fc6000f8e02ff */
[----:B------:R-:W-:Y:S04]  /*aea0*/  STL [R1+0x19b8], R7 ;  /* 0x0019b80701007387 */ /* 0x000fe80000100800 */
[----:B------:R-:W2:Y:S04]  /*aeb0*/  LDL.LU R18, [R1+0x178] ;  /* 0x0001780001127983 */ /* 0x000ea80000300800 */
[----:B------:R-:W2:Y:S04]  /*aec0*/  LDL.LU R22, [R1+0x180] ;  /* 0x0001800001167983 */ /* 0x000ea80000300800 */
[----:B0-----:R-:W4:Y:S04]  /*aed0*/  LDL.LU R20, [R1+0x184] ;  /* 0x0001840001147983 */ /* 0x001f280000300800 */
[----:B------:R-:W4:Y:S04]  /*aee0*/  LDL.LU R23, [R1+0x188] ;  /* 0x0001880001177983 */ /* 0x000f280000300800 */
[----:B------:R-:W4:Y:S04]  /*aef0*/  LDL.LU R26, [R1+0x194] ;  /* 0x00019400011a7983 */ /* 0x000f280000300800 */
[----:B------:R-:W4:Y:S01]  /*af00*/  LDL.LU R21, [R1+0x1a0] ;  /* 0x0001a00001157983 */ /* 0x000f220000300800 */
[----:B------:R-:W-:-:S03]  /*af10*/  IMAD R9, R9, UR10, RZ ;  /* 0x0000000a09097c24 */ /* 0x000fc6000f8e02ff */
[----:B------:R-:W4:Y:S04]  /*af20*/  LDL.LU R27, [R1+0x1a4] ;  /* 0x0001a400011b7983 */ /* 0x000f280000300800 */
[----:B------:R-:W-:Y:S04]  /*af30*/  STL.64 [R1+0x1988], R8 ;  /* 0x0019880801007387 */ /* 0x000fe80000100a00 */
[----:B------:R-:W-:Y:S04]  /*af40*/  STL [R1+0x1990], R9 ;  /* 0x0019900901007387 */ /* 0x000fe80000100800 */
[----:B------:R-:W-:Y:S04]  /*af50*/  STL [R1+0x19bc], R9 ;  /* 0x0019bc0901007387 */ /* 0x000fe80000100800 */
[----:B------:R-:W4:Y:S01]  /*af60*/  LDL.LU R0, [R1+0x1ac] ;  /* 0x0001ac0001007983 */ /* 0x000f220000300800 */
[----:B---3--:R-:W-:-:S03]  /*af70*/  IMAD R10, R10, UR10, RZ ;  /* 0x0000000a0a0a7c24 */ /* 0x008fc6000f8e02ff */
[----:B------:R-:W3:Y:S04]  /*af80*/  LDL.LU R25, [R1+0x1b4] ;  /* 0x0001b40001197983 */ /* 0x000ee80000300800 */
[----:B------:R0:W-:Y:S04]  /*af90*/  STL [R1+0x19c0], R10 ;  /* 0x0019c00a01007387 */ /* 0x0001e80000100800 */
[----:B------:R-:W3:Y:S04]  /*afa0*/  LDL.LU R28, [R1+0x1bc] ;  /* 0x0001bc00011c7983 */ /* 0x000ee80000300800 */
[----:B0-----:R-:W3:Y:S04]  /*afb0*/  LDL.LU R10, [R1+0x1c0] ;  /* 0x0001c000010a7983 */ /* 0x001ee80000300800 */
        /* <DEDUP_REMOVED lines=9> */
[----:B--2---:R-:W-:-:S03]  /*b050*/  IMAD R4, R22, UR10, RZ ;  /* 0x0000000a16047c24 */ /* 0x004fc6000f8e02ff */
[----:B------:R-:W2:Y:S01]  /*b060*/  LDL.LU R22, [R1+0x1e0] ;  /* 0x0001e00001167983 */ /* 0x000ea20000300800 */
[----:B----4-:R-:W-:Y:S02]  /*b070*/  IMAD R5, R20, UR10, RZ ;  /* 0x0000000a14057c24 */ /* 0x010fe4000f8e02ff */
[----:B------:R-:W-:Y:S01]  /*b080*/  IMAD R20, R23, UR10, RZ ;  /* 0x0000000a17147c24 */ /* 0x000fe2000f8e02ff */
[----:B------:R0:W-:Y:S04]  /*b090*/  STL [R1+0x28], R4 ;  /* 0x0000280401007387 */ /* 0x0001e80000100800 */
[----:B------:R1:W-:Y:S04]  /*b0a0*/  STL [R1+0x30], R5 ;  /* 0x0000300501007387 */ /* 0x0003e80000100800 */
[----:B------:R-:W-:Y:S01]  /*b0b0*/  STL [R1+0x40], R20 ;  /* 0x0000401401007387 */ /* 0x000fe20000100800 */
[----:B0-----:R-:W-:-:S02]  /*b0c0*/  IMAD R4, R26, UR10, RZ ;  /* 0x0000000a1a047c24 */ /* 0x001fc4000f8e02ff */
[----:B-1----:R-:W-:Y:S02]  /*b0d0*/  IMAD R5, R21, UR10, RZ ;  /* 0x0000000a15057c24 */ /* 0x002fe4000f8e02ff */
[----:B------:R-:W4:Y:S04]  /*b0e0*/  LDL.LU R21, [R1+0x1dc] ;  /* 0x0001dc0001157983 */ /* 0x000f280000300800 */
[----:B------:R0:W-:Y:S04]  /*b0f0*/  STL [R1+0x5c], R4 ;  /* 0x00005c0401007387 */ /* 0x0001e80000100800 */
[----:B------:R1:W-:Y:S01]  /*b100*/  STL [R1+0x6c], R5 ;  /* 0x00006c0501007387 */ /* 0x0003e20000100800 */
[----:B0-----:R-:W-:-:S03]  /*b110*/  IMAD R4, R27, UR10, RZ ;  /* 0x0000000a1b047c24 */ /* 0x001fc6000f8e02ff */
[----:B------:R-:W4:Y:S01]  /*b120*/  LDL.LU R27, [R1+0x1d8] ;  /* 0x0001d800011b7983 */ /* 0x000f220000300800 */
[----:B-1----:R-:W-:-:S03]  /*b130*/  IMAD R5, R0, UR10, RZ ;  /* 0x0000000a00057c24 */ /* 0x002fc6000f8e02ff */
[----:B------:R3:W-:Y:S04]  /*b140*/  STL [R1+0x84], R4 ;  /* 0x0000840401007387 */ /* 0x0007e80000100800 */
[----:B------:R-:W4:Y:S04]  /*b150*/  LDL.LU R0, [R1+0x1d4] ;  /* 0x0001d40001007983 */ /* 0x000f280000300800 */
[----:B------:R0:W-:Y:S01]  /*b160*/  STL [R1+0x8c], R5 ;  /* 0x00008c0501007387 */ /* 0x0001e20000100800 */
[----:B---3--:R-:W-:Y:S02]  /*b170*/  IMAD R4, R25, UR10, RZ ;  /* 0x0000000a19047c24 */ /* 0x008fe4000f8e02ff */
[----:B------:R-:W-:Y:S01]  /*b180*/  IMAD R23, R28, UR10, RZ ;  /* 0x0000000a1c177c24 */ /* 0x000fe2000f8e02ff */
[----:B0-----:R-:W3:Y:S04]  /*b190*/  LDL.LU R5, [R1+0x1d0] ;  /* 0x0001d00001057983 */ /* 0x001ee80000300800 */
[----:B------:R-:W3:Y:S04]  /*b1a0*/  LDL.LU R25, [R1+0x1cc] ;  /* 0x0001cc0001197983 */ /* 0x000ee80000300800 */
[----:B------:R0:W-:Y:S01]  /*b1b0*/  STL [R1+0xa8], R4 ;  /* 0x0000a80401007387 */ /* 0x0001e20000100800 */
[----:B------:R-:W-:-:S03]  /*b1c0*/  IMAD R10, R10, UR10, RZ ;  /* 0x0000000a0a0a7c24 */ /* 0x000fc6000f8e02ff */
[----:B0-----:R-:W3:Y:S04]  /*b1d0*/  LDL.LU R4, [R1+0x1c4] ;  /* 0x0001c40001047983 */ /* 0x001ee80000300800 */
[----:B------:R-:W3:Y:S04]  /*b1e0*/  LDL.LU R20, [R1+0x1b8] ;  /* 0x0001b80001147983 */ /* 0x000ee80000300800 */
[----:B------:R0:W-:Y:S01]  /*b1f0*/  STL [R1+0xb0], R23 ;  /* 0x0000b01701007387 */ /* 0x0001e20000100800 */
[----:B------:R-:W-:-:S03]  /*b200*/  IMAD R9, R9, UR10, RZ ;  /* 0x0000000a09097c24 */ /* 0x000fc6000f8e02ff */
[----:B0-----:R-:W3:Y:S04]  /*b210*/  LDL.LU R23, [R1+0x1b0] ;  /* 0x0001b00001177983 */ /* 0x001ee80000300800 */
[----:B------:R-:W3:Y:S04]  /*b220*/  LDL.LU R26, [R1+0x1a8] ;  /* 0x0001a800011a7983 */ /* 0x000ee80000300800 */
[----:B------:R-:W3:Y:S04]  /*b230*/  LDL.LU R28, [R1+0x19c] ;  /* 0x00019c00011c7983 */ /* 0x000ee80000300800 */
[----:B------:R0:W-:Y:S04]  /*b240*/  STL [R1+0xc4], R10 ;  /* 0x0000c40a01007387 */ /* 0x0001e80000100800 */
[----:B------:R1:W-:Y:S01]  /*b250*/  STL [R1+0xd4], R9 ;  /* 0x0000d40901007387 */ /* 0x0003e20000100800 */
[----:B0-----:R-:W-:-:S02]  /*b260*/  IMAD R10, R8, UR10, RZ ;  /* 0x0000000a080a7c24 */ /* 0x001fc4000f8e02ff */
[----:B------:R-:W-:Y:S02]  /*b270*/  IMAD R8, R6, UR10, RZ ;  /* 0x0000000a06087c24 */ /* 0x000fe4000f8e02ff */
[----:B-1----:R-:W-:Y:S02]  /*b280*/  IMAD R9, R7, UR10, RZ ;  /* 0x0000000a07097c24 */ /* 0x002fe4000f8e02ff */
[----:B------:R-:W-:Y:S01]  /*b290*/  IMAD R7, R3, UR10, RZ ;  /* 0x0000000a03077c24 */ /* 0x000fe2000f8e02ff */
[----:B------:R-:W-:Y:S01]  /*b2a0*/  STL [R1+0xe8], R10 ;  /* 0x0000e80a01007387 */ /* 0x000fe20000100800 */
[----:B------:R-:W-:Y:S02]  /*b2b0*/  IMAD R6, R19, UR10, RZ ;  /* 0x0000000a13067c24 */ /* 0x000fe4000f8e02ff */
[----:B------:R-:W-:Y:S01]  /*b2c0*/  IMAD R3, R2, UR10, RZ ;  /* 0x0000000a02037c24 */ /* 0x000fe2000f8e02ff */
[----:B------:R-:W-:Y:S04]  /*b2d0*/  STL [R1+0x100], R9 ;  /* 0x0001000901007387 */ /* 0x000fe80000100800 */
[----:B------:R-:W-:Y:S04]  /*b2e0*/  STL [R1+0x130], R8 ;  /* 0x0001300801007387 */ /* 0x000fe80000100800 */
[----:B------:R-:W-:Y:S04]  /*b2f0*/  STL [R1+0x134], R7 ;  /* 0x0001340701007387 */ /* 0x000fe80000100800 */
[----:B------:R-:W3:Y:S04]  /*b300*/  LDL.LU R2, [R1+0x198] ;  /* 0x0001980001027983 */ /* 0x000ee80000300800 */
[----:B------:R0:W-:Y:S04]  /*b310*/  STL [R1+0x138], R6 ;  /* 0x0001380601007387 */ /* 0x0001e80000100800 */
[----:B------:R1:W-:Y:S01]  /*b320*/  STL [R1+0x13c], R3 ;  /* 0x00013c0301007387 */ /* 0x0003e20000100800 */
[----:B0-----:R-:W-:-:S02]  /*b330*/  IMAD R6, R29, UR10, RZ ;  /* 0x0000000a1d067c24 */ /* 0x001fc4000f8e02ff */
[----:B-1----:R-:W-:Y:S02]  /*b340*/  IMAD R3, R24, UR10, RZ ;  /* 0x0000000a18037c24 */ /* 0x002fe4000f8e02ff */
[----:B------:R-:W3:Y:S04]  /*b350*/  LDL.LU R24, [R1+0x190] ;  /* 0x0001900001187983 */ /* 0x000ee80000300800 */
[----:B------:R-:W-:Y:S04]  /*b360*/  STL [R1+0x140], R6 ;  /* 0x0001400601007387 */ /* 0x000fe80000100800 */
[----:B------:R0:W-:Y:S04]  /*b370*/  STL [R1+0x144], R3 ;  /* 0x0001440301007387 */ /* 0x0001e80000100800 */
[----:B0-----:R-:W3:Y:S04]  /*b380*/  LDL.LU R3, [R1+0x18c] ;  /* 0x00018c0001037983 */ /* 0x001ee80000300800 */
[----:B------:R-:W3:Y:S01]  /*b390*/  LDL.LU R19, [R1+0x17c] ;  /* 0x00017c0001137983 */ /* 0x000ee20000300800 */
[----:B--2---:R-:W-:-:S05]  /*b3a0*/  IMAD R6, R22, UR10, RZ ;  /* 0x0000000a16067c24 */ /* 0x004fca000f8e02ff */
[----:B------:R4:W-:Y:S04]  /*b3b0*/  STL [R1+0x148], R6 ;  /* 0x0001480601007387 */ /* 0x0009e80000100800 */
[----:B------:R-:W2:Y:S04]  /*b3c0*/  LDL.LU R29, [R1+0x174] ;  /* 0x00017400011d7983 */ /* 0x000ea80000300800 */
[----:B------:R-:W2:Y:S01]  /*b3d0*/  LDL.LU R22, [R1+0x170] ;  /* 0x0001700001167983 */ /* 0x000ea20000300800 */
[----:B----4-:R-:W-:-:S03]  /*b3e0*/  IMAD R6, R21, UR10, RZ ;  /* 0x0000000a15067c24 */ /* 0x010fc6000f8e02ff */
[----:B------:R-:W4:Y:S04]  /*b3f0*/  LDL.LU R21, [R1+0x16c] ;  /* 0x00016c0001157983 */ /* 0x000f280000300800 */
[----:B------:R0:W-:Y:S01]  /*b400*/  STL [R1+0x14c], R6 ;  /* 0x00014c0601007387 */ /* 0x0001e20000100800 */
[----:B------:R-:W-:-:S03]  /*b410*/  IMAD R7, R27, UR10, RZ ;  /* 0x0000000a1b077c24 */ /* 0x000fc6000f8e02ff */
[----:B------:R-:W4:Y:S04]  /*b420*/  LDL.LU R27, [R1+0x168] ;  /* 0x00016800011b7983 */ /* 0x000f280000300800 */
[----:B------:R-:W-:Y:S01]  /*b430*/  STL [R1+0x150], R7 ;  /* 0x0001500701007387 */ /* 0x000fe20000100800 */
[----:B0-----:R-:W-:-:S03]  /*b440*/  IMAD R6, R0, UR10, RZ ;  /* 0x0000000a00067c24 */ /* 0x001fc6000f8e02ff */
[----:B------:R-:W4:Y:S04]  /*b450*/  LDL.LU R0, [R1+0x15c] ;  /* 0x00015c0001007983 */ /* 0x000f280000300800 */
[----:B------:R0:W-:Y:S01]  /*b460*/  STL [R1+0x158], R6 ;  /* 0x0001580601007387 */ /* 0x0001e20000100800 */
[----:B---3--:R-:W-:Y:S02]  /*b470*/  IMAD R5, R5, UR10, RZ ;  /* 0x0000000a05057c24 */ /* 0x008fe4000f8e02ff */
[----:B0-----:R-:W-:Y:S02]  /*b480*/  IMAD R6, R25, UR10, RZ ;  /* 0x0000000a19067c24 */ /* 0x001fe4000f8e02ff */
[----:B------:R-:W3:Y:S04]  /*b490*/  LDL.LU R25, [R1+0x154] ;  /* 0x0001540001197983 */ /* 0x000ee80000300800 */
[----:B------:R0:W-:Y:S04]  /*b4a0*/  STL [R1+0x160], R5 ;  /* 0x0001600501007387 */ /* 0x0001e80000100800 */
[----:B------:R1:W-:Y:S01]  /*b4b0*/  STL [R1+0x164], R6 ;  /* 0x0001640601007387 */ /* 0x0003e20000100800 */
[----:B0-----:R-:W-:-:S02]  /*b4c0*/  IMAD R5, R4, UR10, RZ ;  /* 0x0000000a04057c24 */ /* 0x001fc4000f8e02ff */
[----:B------:R-:W-:-:S03]  /*b4d0*/  IMAD R4, R20, UR10, RZ ;  /* 0x0000000a14047c24 */ /* 0x000fc6000f8e02ff */
[----:B------:R0:W-:Y:S04]  /*b4e0*/  STL [R1+0x178], R5 ;  /* 0x0001780501007387 */ /* 0x0001e80000100800 */
[----:B------:R0:W-:Y:S01]  /*b4f0*/  STL [R1+0x180], R4 ;  /* 0x0001800401007387 */ /* 0x0001e20000100800 */
[----:B-1----:R-:W-:Y:S02]  /*b500*/  IMAD R6, R23, UR10, RZ ;  /* 0x0000000a17067c24 */ /* 0x002fe4000f8e02ff */
[----:B0-----:R-:W-:-:S03]  /*b510*/  IMAD R5, R26, UR10, RZ ;  /* 0x0000000a1a057c24 */ /* 0x001fc6000f8e02ff */
[----:B------:R0:W-:Y:S01]  /*b520*/  STL [R1+0x184], R6 ;  /* 0x0001840601007387 */ /* 0x0001e20000100800 */
[----:B------:R-:W-:-:S03]  /*b530*/  IMAD R4, R28, UR10, RZ ;  /* 0x0000000a1c047c24 */ /* 0x000fc6000f8e02ff */
[----:B------:R-:W3:Y:S04]  /*b540*/  LDL.LU R10, [R1+0x12c] ;  /* 0x00012c00010a7983 */ /* 0x000ee80000300800 */
[----:B------:R-:W-:Y:S04]  /*b550*/  STL [R1+0x188], R5 ;  /* 0x0001880501007387 */ /* 0x000fe80000100800 */
[----:B------:R-:W3:Y:S04]  /*b560*/  LDL.LU R9, [R1+0x128] ;  /* 0x0001280001097983 */ /* 0x000ee80000300800 */
[----:B------:R1:W-:Y:S04]  /*b570*/  STL [R1+0x194], R4 ;  /* 0x0001940401007387 */ /* 0x0003e80000100800 */
[----:B------:R-:W3:Y:S04]  /*b580*/  LDL.LU R8, [R1+0x124] ;  /* 0x0001240001087983 */ /* 0x000ee80000300800 */
[----:B------:R-:W3:Y:S04]  /*b590*/  LDL.LU R7, [R1+0x120] ;  /* 0x0001200001077983 */ /* 0x000ee80000300800 */
[----:B0-----:R-:W3:Y:S04]  /*b5a0*/  LDL.LU R6, [R1+0x11c] ;  /* 0x00011c0001067983 */ /* 0x001ee80000300800 */
[----:B------:R-:W3:Y:S04]  /*b5b0*/  LDL.LU R20, [R1+0x118] ;  /* 0x0001180001147983 */ /* 0x000ee80000300800 */
[----:B------:R-:W3:Y:S04]  /*b5c0*/  LDL.LU R23, [R1+0x114] ;  /* 0x0001140001177983 */ /* 0x000ee80000300800 */
[----:B------:R-:W3:Y:S01]  /*b5d0*/  LDL.LU R26, [R1+0x110] ;  /* 0x00011000011a7983 */ /* 0x000ee20000300800 */
[----:B-1----:R-:W-:-:S03]  /*b5e0*/  IMAD R4, R2, UR10, RZ ;  /* 0x0000000a02047c24 */ /* 0x002fc6000f8e02ff */
[----:B------:R-:W3:Y:S04]  /*b5f0*/  LDL.LU R28, [R1+0x10c] ;  /* 0x00010c00011c7983 */ /* 0x000ee80000300800 */
[----:B------:R-:W3:Y:S04]  /*b600*/  LDL.LU R2, [R1+0x108] ;  /* 0x0001080001027983 */ /* 0x000ee80000300800 */
[----:B------:R0:W-:Y:S01]  /*b610*/  STL [R1+0x198], R4 ;  /* 0x0001980401007387 */ /* 0x0001e20000100800 */
[----:B------:R-:W-:-:S03]  /*b620*/  IMAD R5, R24, UR10, RZ ;  /* 0x0000000a18057c24 */ /* 0x000fc6000f8e02ff */
[----:B------:R-:W3:Y:S04]  /*b630*/  LDL.LU R24, [R1+0x104] ;  /* 0x0001040001187983 */ /* 0x000ee80000300800 */
[----:B------:R1:W-:Y:S01]  /*b640*/  STL [R1+0x190], R5 ;  /* 0x0001900501007387 */ /* 0x0003e20000100800 */
[----:B0-----:R-:W-:Y:S02]  /*b650*/  IMAD R4, R3, UR10, RZ ;  /* 0x0000000a03047c24 */ /* 0x001fe4000f8e02ff */
[----:B-1----:R-:W-:-:S03]  /*b660*/  IMAD R5, R19, UR10, RZ ;  /* 0x0000000a13057c24 */ /* 0x002fc6000f8e02ff */
[----:B------:R0:W-:Y:S04]  /*b670*/  STL [R1+0x18c], R4 ;  /* 0x00018c0401007387 */ /* 0x0001e80000100800 */
[----:B------:R-:W-:Y:S01]  /*b680*/  STL [R1+0x17c], R5 ;  /* 0x00017c0501007387 */ /* 0x000fe20000100800 */
[----:B--2---:R-:W-:Y:S02]  /*b690*/  IMAD R3, R29, UR10, RZ ;  /* 0x0000000a1d037c24 */ /* 0x004fe4000f8e02ff */
[----:B0-----:R-:W-:Y:S02]  /*b6a0*/  IMAD R4, R22, UR10, RZ ;  /* 0x0000000a16047c24 */ /* 0x001fe4000f8e02ff */
[----:B------:R-:W2:Y:S04]  /*b6b0*/  LDL.LU R22, [R1+0xfc] ;  /* 0x0000fc0001167983 */ /* 0x000ea80000300800 */
[----:B------:R4:W-:Y:S04]  /*b6c0*/  STL [R1+0x174], R3 ;  /* 0x0001740301007387 */ /* 0x0009e80000100800 */
[----:B------:R0:W-:Y:S01]  /*b6d0*/  STL [R1+0x170], R4 ;  /* 0x0001700401007387 */ /* 0x0001e20000100800 */
[----:B----4-:R-:W-:-:S03]  /*b6e0*/  IMAD R3, R21, UR10, RZ ;  /* 0x0000000a15037c24 */ /* 0x010fc6000f8e02ff */
[----:B------:R-:W4:Y:S04]  /*b6f0*/  LDL.LU R21, [R1+0xf8] ;  /* 0x0000f80001157983 */ /* 0x000f280000300800 */
[----:B------:R1:W-:Y:S01]  /*b700*/  STL [R1+0x16c], R3 ;  /* 0x00016c0301007387 */ /* 0x0003e20000100800 */
[----:B0-----:R-:W-:-:S03]  /*b710*/  IMAD R4, R27, UR10, RZ ;  /* 0x0000000a1b047c24 */ /* 0x001fc6000f8e02ff */
[----:B------:R-:W4:Y:S04]  /*b720*/  LDL.LU R27, [R1+0xf4] ;  /* 0x0000f400011b7983 */ /* 0x000f280000300800 */
[----:B------:R0:W-:Y:S01]  /*b730*/  STL [R1+0x168], R4 ;  /* 0x0001680401007387 */ /* 0x0001e20000100800 */
[----:B-1----:R-:W-:-:S03]  /*b740*/  IMAD R3, R0, UR10, RZ ;  /* 0x0000000a00037c24 */ /* 0x002fc6000f8e02ff */
[----:B------:R-:W4:Y:S04]  /*b750*/  LDL.LU R5, [R1+0xf0] ;  /* 0x0000f00001057983 */ /* 0x000f280000300800 */
[----:B------:R-:W4:Y:S04]  /*b760*/  LDL.LU R0, [R1+0xec] ;  /* 0x0000ec0001007983 */ /* 0x000f280000300800 */
[----:B------:R1:W-:Y:S04]  /*b770*/  STL [R1+0x15c], R3 ;  /* 0x00015c0301007387 */ /* 0x0003e80000100800 */
[----:B0-----:R-:W4:Y:S01]  /*b780*/  LDL.LU R4, [R1+0xe4] ;  /* 0x0000e40001047983 */ /* 0x001f220000300800 */
[----:B---3--:R-:W-:-:S03]  /*b790*/  IMAD R19, R25, UR10, RZ ;  /* 0x0000000a19137c24 */ /* 0x008fc6000f8e02ff */
[----:B-1----:R-:W3:Y:S04]  /*b7a0*/  LDL.LU R3, [R1+0xe0] ;  /* 0x0000e00001037983 */ /* 0x002ee80000300800 */
[----:B------:R0:W-:Y:S04]  /*b7b0*/  STL [R1+0x154], R19 ;  /* 0x0001541301007387 */ /* 0x0001e80000100800 */
[----:B0-----:R-:W3:Y:S04]  /*b7c0*/  LDL.LU R19, [R1+0xdc] ;  /* 0x0000dc0001137983 */ /* 0x001ee80000300800 */
[----:B------:R-:W3:Y:S04]  /*b7d0*/  LDL.LU R29, [R1+0xd8] ;  /* 0x0000d800011d7983 */ /* 0x000ee80000300800 */
[----:B------:R-:W3:Y:S01]  /*b7e0*/  LDL.LU R25, [R1+0xd0] ;  /* 0x0000d00001197983 */ /* 0x000ee20000300800 */
[----:B------:R-:W-:-:S02]  /*b7f0*/  IMAD R10, R10, UR10, RZ ;  /* 0x0000000a0a0a7c24 */ /* 0x000fc4000f8e02ff */
[----:B------:R-:W-:-:S03]  /*b800*/  IMAD R9, R9, UR10, RZ ;  /* 0x0000000a09097c24 */ /* 0x000fc6000f8e02ff */
[----:B------:R-:W-:Y:S01]  /*b810*/  STL [R1+0x12c], R10 ;  /* 0x00012c0a01007387 */ /* 0x000fe20000100800 */
[----:B------:R-:W-:-:S03]  /*b820*/  IMAD R8, R8, UR10, RZ ;  /* 0x0000000a08087c24 */ /* 0x000fc6000f8e02ff */
[----:B------:R-:W-:Y:S01]  /*b830*/  STL [R1+0x128], R9 ;  /* 0x0001280901007387 */ /* 0x000fe20000100800 */
[----:B------:R-:W-:-:S03]  /*b840*/  IMAD R7, R7, UR10, RZ ;  /* 0x0000000a07077c24 */ /* 0x000fc6000f8e02ff */
[----:B------:R0:W-:Y:S01]  /*b850*/  STL [R1+0x124], R8 ;  /* 0x0001240801007387 */ /* 0x0001e20000100800 */
[----:B------:R-:W-:-:S03]  /*b860*/  IMAD R6, R6, UR10, RZ ;  /* 0x0000000a06067c24 */ /* 0x000fc6000f8e02ff */
[----:B------:R1:W-:Y:S04]  /*b870*/  STL [R1+0x120], R7 ;  /* 0x0001200701007387 */ /* 0x0003e80000100800 */
[----:B------:R1:W-:Y:S01]  /*b880*/  STL [R1+0x11c], R6 ;  /* 0x00011c0601007387 */ /* 0x0003e20000100800 */
[----:B0-----:R-:W-:Y:S02]  /*b890*/  IMAD R8, R20, UR10, RZ ;  /* 0x0000000a14087c24 */ /* 0x001fe4000f8e02ff */
[----:B-1----:R-:W-:-:S03]  /*b8a0*/  IMAD R7, R23, UR10, RZ ;  /* 0x0000000a17077c24 */ /* 0x002fc6000f8e02ff */
[----:B------:R-:W-:Y:S01]  /*b8b0*/  STL [R1+0x118], R8 ;  /* 0x0001180801007387 */ /* 0x000fe20000100800 */
[----:B------:R-:W-:-:S03]  /*b8c0*/  IMAD R6, R26, UR10, RZ ;  /* 0x0000000a1a067c24 */ /* 0x000fc6000f8e02ff */
[----:B------:R-:W3:Y:S04]  /*b8d0*/  LDL.LU R20, [R1+0xcc] ;  /* 0x0000cc0001147983 */ /* 0x000ee80000300800 */
[----:B------:R0:W-:Y:S04]  /*b8e0*/  STL [R1+0x114], R7 ;  /* 0x0001140701007387 */ /* 0x0001e80000100800 */
[----:B------:R1:W-:Y:S04]  /*b8f0*/  STL [R1+0x110], R6 ;  /* 0x0001100601007387 */ /* 0x0003e80000100800 */
[----:B------:R-:W3:Y:S01]  /*b900*/  LDL.LU R23, [R1+0xc8] ;  /* 0x0000c80001177983 */ /* 0x000ee20000300800 */
[----:B0-----:R-:W-:-:S02]  /*b910*/  IMAD R7, R28, UR10, RZ ;  /* 0x0000000a1c077c24 */ /* 0x001fc4000f8e02ff */
[----:B-1----:R-:W-:-:S03]  /*b920*/  IMAD R6, R2, UR10, RZ ;  /* 0x0000000a02067c24 */ /* 0x002fc6000f8e02ff */
[----:B------:R-:W-:Y:S01]  /*b930*/  STL [R1+0x10c], R7 ;  /* 0x00010c0701007387 */ /* 0x000fe20000100800 */
[----:B------:R-:W-:-:S03]  /*b940*/  IMAD R2, R24, UR10, RZ ;  /* 0x0000000a18027c24 */ /* 0x000fc6000f8e02ff */
[----:B------:R-:W-:Y:S04]  /*b950*/  STL [R1+0x108], R6 ;  /* 0x0001080601007387 */ /* 0x000fe80000100800 */
[----:B------:R-:W3:Y:S04]  /*b960*/  LDL.LU R26, [R1+0xc0] ;  /* 0x0000c000011a7983 */ /* 0x000ee80000300800 */
[----:B------:R-:W3:Y:S04]  /*b970*/  LDL.LU R28, [R1+0xbc] ;  /* 0x0000bc00011c7983 */ /* 0x000ee80000300800 */
[----:B------:R0:W-:Y:S04]  /*b980*/  STL [R1+0x104], R2 ;  /* 0x0001040201007387 */ /* 0x0001e80000100800 */
[----:B0-----:R-:W3:Y:S04]  /*b990*/  LDL.LU R2, [R1+0xb8] ;  /* 0x0000b80001027983 */ /* 0x001ee80000300800 */
[----:B------:R-:W3:Y:S01]  /*b9a0*/  LDL.LU R24, [R1+0xb4] ;  /* 0x0000b40001187983 */ /* 0x000ee20000300800 */
[----:B--2---:R-:W-:-:S03]  /*b9b0*/  IMAD R7, R22, UR10, RZ ;  /* 0x0000000a16077c24 */ /* 0x004fc6000f8e02ff */
[----:B------:R-:W2:Y:S04]  /*b9c0*/  LDL.LU R22, [R1+0xac] ;  /* 0x0000ac0001167983 */ /* 0x000ea80000300800 */
[----:B------:R0:W-:Y:S01]  /*b9d0*/  STL [R1+0xfc], R7 ;  /* 0x0000fc0701007387 */ /* 0x0001e20000100800 */
[----:B----4-:R-:W-:-:S03]  /*b9e0*/  IMAD R6, R21, UR10, RZ ;  /* 0x0000000a15067c24 */ /* 0x010fc6000f8e02ff */
[----:B------:R-:W4:Y:S04]  /*b9f0*/  LDL.LU R21, [R1+0xa4] ;  /* 0x0000a40001157983 */ /* 0x000f280000300800 */
[----:B------:R1:W-:Y:S01]  /*ba00*/  STL [R1+0xf8], R6 ;  /* 0x0000f80601007387 */ /* 0x0003e20000100800 */
[----:B0-----:R-:W-:-:S03]  /*ba10*/  IMAD R7, R27, UR10, RZ ;  /* 0x0000000a1b077c24 */ /* 0x001fc6000f8e02ff */
[----:B------:R-:W4:Y:S04]  /*ba20*/  LDL.LU R27, [R1+0xa0] ;  /* 0x0000a000011b7983 */ /* 0x000f280000300800 */
[----:B------:R-:W-:Y:S01]  /*ba30*/  STL [R1+0xf4], R7 ;  /* 0x0000f40701007387 */ /* 0x000fe20000100800 */
[----:B-1----:R-:W-:Y:S02]  /*ba40*/  IMAD R6, R5, UR10, RZ ;  /* 0x0000000a05067c24 */ /* 0x002fe4000f8e02ff */
[----:B------:R-:W-:Y:S02]  /*ba50*/  IMAD R5, R0, UR10, RZ ;  /* 0x0000000a00057c24 */ /* 0x000fe4000f8e02ff */
[----:B------:R-:W4:Y:S04]  /*ba60*/  LDL.LU R0, [R1+0x9c] ;  /* 0x00009c0001007983 */ /* 0x000f280000300800 */
[----:B------:R-:W-:Y:S01]  /*ba70*/  STL [R1+0xf0], R6 ;  /* 0x0000f00601007387 */ /* 0x000fe20000100800 */
[----:B------:R-:W-:-:S03]  /*ba80*/  IMAD R4, R4, UR10, RZ ;  /* 0x0000000a04047c24 */ /* 0x000fc6000f8e02ff */
[----:B------:R0:W-:Y:S01]  /*ba90*/  STL [R1+0xec], R5 ;  /* 0x0000ec0501007387 */ /* 0x0001e20000100800 */
[----:B---3--:R-:W-:-:S03]  /*baa0*/  IMAD R3, R3, UR10, RZ ;  /* 0x0000000a03037c24 */ /* 0x008fc6000f8e02ff */
[----:B------:R1:W-:Y:S04]  /*bab0*/  STL [R1+0xe4], R4 ;  /* 0x0000e40401007387 */ /* 0x0003e80000100800 */
[----:B------:R3:W-:Y:S01]  /*bac0*/  STL [R1+0xe0], R3 ;  /* 0x0000e00301007387 */ /* 0x0007e20000100800 */
[----:B0-----:R-:W-:Y:S02]  /*bad0*/  IMAD R5, R19, UR10, RZ ;  /* 0x0000000a13057c24 */ /* 0x001fe4000f8e02ff */
[----:B-1----:R-:W-:-:S03]  /*bae0*/  IMAD R4, R29, UR10, RZ ;  /* 0x0000000a1d047c24 */ /* 0x002fc6000f8e02ff */
[----:B------:R0:W-:Y:S01]  /*baf0*/  STL [R1+0xdc], R5 ;  /* 0x0000dc0501007387 */ /* 0x0001e20000100800 */
[----:B---3--:R-:W-:-:S03]  /*bb00*/  IMAD R3, R25, UR10, RZ ;  /* 0x0000000a19037c24 */ /* 0x008fc6000f8e02ff */
[----:B------:R-:W3:Y:S04]  /*bb10*/  LDL.LU R10, [R1+0x98] ;  /* 0x00009800010a7983 */ /* 0x000ee80000300800 */
[----:B------:R1:W-:Y:S04]  /*bb20*/  STL [R1+0xd8], R4 ;  /* 0x0000d80401007387 */ /* 0x0003e80000100800 */
[----:B------:R-:W3:Y:S04]  /*bb30*/  LDL.LU R9, [R1+0x94] ;  /* 0x0000940001097983 */ /* 0x000ee80000300800 */
[----:B------:R0:W-:Y:S04]  /*bb40*/  STL [R1+0xd0], R3 ;  /* 0x0000d00301007387 */ /* 0x0001e80000100800 */
[----:B------:R-:W3:Y:S04]  /*bb50*/  LDL.LU R7, [R1+0x90] ;  /* 0x0000900001077983 */ /* 0x000ee80000300800 */
[----:B------:R-:W3:Y:S04]  /*bb60*/  LDL.LU R29, [R1+0x88] ;  /* 0x00008800011d7983 */ /* 0x000ee80000300800 */
[----:B------:R-:W3:Y:S04]  /*bb70*/  LDL.LU R25, [R1+0x80] ;  /* 0x0000800001197983 */ /* 0x000ee80000300800 */
[----:B------:R-:W3:Y:S04]  /*bb80*/  LDL.LU R8, [R1+0x7c] ;  /* 0x00007c0001087983 */ /* 0x000ee80000300800 */
[----:B------:R-:W3:Y:S04]  /*bb90*/  LDL.LU R6, [R1+0x78] ;  /* 0x0000780001067983 */ /* 0x000ee80000300800 */
[----:B0-----:R-:W3:Y:S04]  /*bba0*/  LDL.LU R5, [R1+0x74] ;  /* 0x0000740001057983 */ /* 0x001ee80000300800 */
[----:B-1----:R-:W3:Y:S04]  /*bbb0*/  LDL.LU R4, [R1+0x70] ;  /* 0x0000700001047983 */ /* 0x002ee80000300800 */
[----:B------:R-:W3:Y:S01]  /*bbc0*/  LDL.LU R3, [R1+0x68] ;  /* 0x0000680001037983 */ /* 0x000ee20000300800 */
[----:B------:R-:W-:-:S05]  /*bbd0*/  IMAD R19, R20, UR10, RZ ;  /* 0x0000000a14137c24 */ /* 0x000fca000f8e02ff */
[----:B------:R0:W-:Y:S01]  /*bbe0*/  STL [R1+0xcc], R19 ;  /* 0x0000cc1301007387 */ /* 0x0001e20000100800 */
[----:B------:R-:W-:-:S03]  /*bbf0*/  IMAD R20, R23, UR10, RZ ;  /* 0x0000000a17147c24 */ /* 0x000fc6000f8e02ff */
[----:B0-----:R-:W3:Y:S04]  /*bc00*/  LDL.LU R19, [R1+0x64] ;  /* 0x0000640001137983 */ /* 0x001ee80000300800 */
[----:B------:R0:W-:Y:S01]  /*bc10*/  STL [R1+0xc8], R20 ;  /* 0x0000c81401007387 */ /* 0x0001e20000100800 */
[----:B------:R-:W-:Y:S02]  /*bc20*/  IMAD R23, R26, UR10, RZ ;  /* 0x0000000a1a177c24 */ /* 0x000fe4000f8e02ff */
[----:B0-----:R-:W-:-:S03]  /*bc30*/  IMAD R20, R28, UR10, RZ ;  /* 0x0000000a1c147c24 */ /* 0x001fc6000f8e02ff */
[----:B------:R-:W-:Y:S04]  /*bc40*/  STL [R1+0xc0], R23 ;  /* 0x0000c01701007387 */ /* 0x000fe80000100800 */
[----:B------:R0:W-:Y:S01]  /*bc50*/  STL [R1+0xbc], R20 ;  /* 0x0000bc1401007387 */ /* 0x0001e20000100800 */
[----:B------:R-:W-:-:S03]  /*bc60*/  IMAD R2, R2, UR10, RZ ;  /* 0x0000000a02027c24 */ /* 0x000fc6000f8e02ff */
[----:B0-----:R-:W3:Y:S01]  /*bc70*/  LDL.LU R20, [R1+0x60] ;  /* 0x0000600001147983 */ /* 0x001ee20000300800 */
[----:B------:R-:W-:-:S03]  /*bc80*/  IMAD R23, R24, UR10, RZ ;  /* 0x0000000a18177c24 */ /* 0x000fc6000f8e02ff */
[----:B------:R2:W-:Y:S04]  /*bc90*/  STL [R1+0xb8], R2 ;  /* 0x0000b80201007387 */ /* 0x0005e80000100800 */
[----:B------:R-:W-:Y:S04]  /*bca0*/  STL [R1+0xb4], R23 ;  /* 0x0000b41701007387 */ /* 0x000fe80000100800 */
[----:B------:R-:W3:Y:S01]  /*bcb0*/  LDL.LU R28, [R1+0x58] ;  /* 0x00005800011c7983 */ /* 0x000ee20000300800 */
[----:B--2---:R-:W-:-:S05]  /*bcc0*/  IMAD R2, R22, UR10, RZ ;  /* 0x0000000a16027c24 */ /* 0x004fca000f8e02ff */
[----:B------:R0:W-:Y:S04]  /*bcd0*/  STL [R1+0xac], R2 ;  /* 0x0000ac0201007387 */ /* 0x0001e80000100800 */
[----:B------:R-:W2:Y:S01]  /*bce0*/  LDL.LU R26, [R1+0x54] ;  /* 0x00005400011a7983 */ /* 0x000ea20000300800 */
[----:B----4-:R-:W-:-:S05]  /*bcf0*/  IMAD R21, R21, UR10, RZ ;  /* 0x0000000a15157c24 */ /* 0x010fca000f8e02ff */
[----:B------:R1:W-:Y:S04]  /*bd00*/  STL [R1+0xa4], R21 ;  /* 0x0000a41501007387 */ /* 0x0003e80000100800 */
[----:B------:R-:W4:Y:S01]  /*bd10*/  LDL.LU R24, [R1+0x50] ;  /* 0x0000500001187983 */ /* 0x000f220000300800 */
[----:B0-----:R-:W-:-:S03]  /*bd20*/  IMAD R2, R27, UR10, RZ ;  /* 0x0000000a1b027c24 */ /* 0x001fc6000f8e02ff */
[----:B------:R-:W4:Y:S04]  /*bd30*/  LDL.LU R23, [R1+0x4c] ;  /* 0x00004c0001177983 */ /* 0x000f280000300800 */
[----:B------:R-:W-:Y:S04]  /*bd40*/  STL [R1+0xa0], R2 ;  /* 0x0000a00201007387 */ /* 0x000fe80000100800 */
[----:B------:R-:W4:Y:S01]  /*bd50*/  LDL.LU R22, [R1+0x48] ;  /* 0x0000480001167983 */ /* 0x000f220000300800 */
[----:B------:R-:W-:-:S03]  /*bd60*/  IMAD R0, R0, UR10, RZ ;  /* 0x0000000a00007c24 */ /* 0x000fc6000f8e02ff */
[----:B-1----:R-:W4:Y:S04]  /*bd70*/  LDL.LU R21, [R1+0x3c] ;  /* 0x00003c0001157983 */ /* 0x002f280000300800 */
[----:B------:R0:W-:Y:S04]  /*bd80*/  STL [R1+0x9c], R0 ;  /* 0x00009c0001007387 */ /* 0x0001e80000100800 */
[----:B------:R-:W4:Y:S04]  /*bd90*/  LDL.LU R27, [R1+0x34] ;  /* 0x00003400011b7983 */ /* 0x000f280000300800 */
[----:B0-----:R-:W4:Y:S04]  /*bda0*/  LDL.LU R0, [R1+0x2c] ;  /* 0x00002c0001007983 */ /* 0x001f280000300800 */
[----:B------:R-:W4:Y:S01]  /*bdb0*/  LDL.LU R2, [R1+0x20] ;  /* 0x0000200001027983 */ /* 0x000f220000300800 */
[----:B---3--:R-:W-:-:S05]  /*bdc0*/  IMAD R10, R10, UR10, RZ ;  /* 0x0000000a0a0a7c24 */ /* 0x008fca000f8e02ff */
[----:B------:R0:W-:Y:S01]  /*bdd0*/  STL [R1+0x98], R10 ;  /* 0x0000980a01007387 */ /* 0x0001e20000100800 */
[----:B------:R-:W-:-:S03]  /*bde0*/  IMAD R9, R9, UR10, RZ ;  /* 0x0000000a09097c24 */ /* 0x000fc6000f8e02ff */
[----:B0-----:R-:W3:Y:S01]  /*bdf0*/  LDL.LU R10, [R1+0x19c0] ;  /* 0x0019c000010a7983 */ /* 0x001ee20000300800 */
[----:B------:R-:W-:-:S03]  /*be00*/  IMAD R7, R7, UR10, RZ ;  /* 0x0000000a07077c24 */ /* 0x000fc6000f8e02ff */
[----:B------:R0:W-:Y:S01]  /*be10*/  STL [R1+0x94], R9 ;  /* 0x0000940901007387 */ /* 0x0001e20000100800 */
[----:B------:R-:W-:Y:S02]  /*be20*/  IMAD R29, R29, UR10, RZ ;  /* 0x0000000a1d1d7c24 */ /* 0x000fe4000f8e02ff */
[----:B------:R-:W-:Y:S01]  /*be30*/  IMAD R25, R25, UR10, RZ ;  /* 0x0000000a19197c24 */ /* 0x000fe2000f8e02ff */
[----:B0-----:R0:W3:Y:S01]  /*be40*/  LDL.LU R9, [R1+0x19bc] ;  /* 0x0019bc0001097983 */ /* 0x0010e20000300800 */
[----:B------:R-:W-:-:S03]  /*be50*/  IMAD R8, R8, UR10, RZ ;  /* 0x0000000a08087c24 */ /* 0x000fc6000f8e02ff */
[----:B------:R1:W-:Y:S01]  /*be60*/  STL [R1+0x90], R7 ;  /* 0x0000900701007387 */ /* 0x0003e20000100800 */
[----:B------:R-:W-:-:S03]  /*be70*/  IMAD R6, R6, UR10, RZ ;  /* 0x0000000a06067c24 */ /* 0x000fc6000f8e02ff */
[----:B-1----:R0:W3:Y:S04]  /*be80*/  LDL.LU R7, [R1+0x19b8] ;  /* 0x0019b80001077983 */ /* 0x0020e80000300800 */
[----:B------:R1:W-:Y:S04]  /*be90*/  STL [R1+0x88], R29 ;  /* 0x0000881d01007387 */ /* 0x0003e80000100800 */
[----:B-1----:R-:W3:Y:S04]  /*bea0*/  LDL.LU R29, [R1+0x19b4] ;  /* 0x0019b400011d7983 */ /* 0x002ee80000300800 */
[----:B------:R1:W-:Y:S04]  /*beb0*/  STL [R1+0x80], R25 ;  /* 0x0000801901007387 */ /* 0x0003e80000100800 */
[----:B-1----:R-:W3:Y:S04]  /*bec0*/  LDL.LU R25, [R1+0x19b0] ;  /* 0x0019b00001197983 */ /* 0x002ee80000300800 */
[----:B------:R1:W-:Y:S02]  /*bed0*/  STL [R1+0x7c], R8 ;  /* 0x00007c0801007387 */ /* 0x0003e40000100800 */
[----:B-1----:R-:W-:-:S02]  /*bee0*/  IMAD R8, R5, UR10, RZ ;  /* 0x0000000a05087c24 */ /* 0x002fc4000f8e02ff */
[----:B------:R-:W3:Y:S04]  /*bef0*/  LDL.LU R5, [R1+0x38] ;  /* 0x0000380001057983 */ /* 0x000ee80000300800 */
[----:B------:R1:W-:Y:S04]  /*bf00*/  STL [R1+0x78], R6 ;  /* 0x0000780601007387 */ /* 0x0003e80000100800 */
[----:B------:R0:W-:Y:S01]  /*bf10*/  STL [R1+0x74], R8 ;  /* 0x0000740801007387 */ /* 0x0001e20000100800 */
[----:B-1----:R-:W-:Y:S02]  /*bf20*/  IMAD R6, R4, UR10, RZ ;  /* 0x0000000a04067c24 */ /* 0x002fe4000f8e02ff */
[----:B------:R-:W-:Y:S01]  /*bf30*/  IMAD R4, R3, UR10, RZ ;  /* 0x0000000a03047c24 */ /* 0x000fe2000f8e02ff */
[----:B0-----:R-:W3:Y:S01]  /*bf40*/  LDL R8, [R1+0x20c] ;  /* 0x00020c0001087983 */ /* 0x001ee20000100800 */
[----:B------:R-:W-:-:S03]  /*bf50*/  IMAD R3, R19, UR10, RZ ;  /* 0x0000000a13037c24 */ /* 0x000fc6000f8e02ff */
[----:B------:R0:W-:Y:S01]  /*bf60*/  STL [R1+0x70], R6 ;  /* 0x0000700601007387 */ /* 0x0001e20000100800 */
[----:B------:R-:W-:-:S03]  /*bf70*/  IMAD R20, R20, UR10, RZ ;  /* 0x0000000a14147c24 */ /* 0x000fc6000f8e02ff */
[----:B------:R1:W-:Y:S01]  /*bf80*/  STL [R1+0x68], R4 ;  /* 0x0000680401007387 */ /* 0x0003e20000100800 */
[----:B------:R-:W-:-:S03]  /*bf90*/  IMAD R28, R28, UR10, RZ ;  /* 0x0000000a1c1c7c24 */ /* 0x000fc6000f8e02ff */
[----:B0-----:R-:W3:Y:S04]  /*bfa0*/  LDL R6, [R1+0x204] ;  /* 0x0002040001067983 */ /* 0x001ee80000100800 */
[----:B-1----:R-:W3:Y:S04]  /*bfb0*/  LDL.LU R4, [R1+0x44] ;  /* 0x0000440001047983 */ /* 0x002ee80000300800 */
[----:B------:R0:W-:Y:S04]  /*bfc0*/  STL [R1+0x64], R3 ;  /* 0x0000640301007387 */ /* 0x0001e80000100800 */
[----:B0-----:R-:W3:Y:S04]  /*bfd0*/  LDL.LU R3, [R1+0x24] ;  /* 0x0000240001037983 */ /* 0x001ee80000300800 */
[----:B------:R-:W3:Y:S04]  /*bfe0*/  LDL.LU R19, [R1+0x1c] ;  /* 0x00001c0001137983 */ /* 0x000ee80000300800 */
[----:B------:R0:W-:Y:S04]  /*bff0*/  STL [R1+0x60], R20 ;  /* 0x0000601401007387 */ /* 0x0001e80000100800 */
[----:B0-----:R-:W3:Y:S04]  /*c000*/  LDL.LU R20, [R1+0x14] ;  /* 0x0000140001147983 */ /* 0x001ee80000300800 */
[----:B------:R0:W-:Y:S04]  /*c010*/  STL [R1+0x58], R28 ;  /* 0x0000581c01007387 */ /* 0x0001e80000100800 */
[----:B0-----:R-:W3:Y:S01]  /*c020*/  LDL.LU R28, [R1+0x10] ;  /* 0x00001000011c7983 */ /* 0x001ee20000300800 */
[----:B--2---:R-:W-:-:S05]  /*c030*/  IMAD R26, R26, UR10, RZ ;  /* 0x0000000a1a1a7c24 */ /* 0x004fca000f8e02ff */
[----:B------:R0:W-:Y:S04]  /*c040*/  STL [R1+0x54], R26 ;  /* 0x0000541a01007387 */ /* 0x0001e80000100800 */
[----:B0-----:R-:W2:Y:S01]  /*c050*/  LDL.LU R26, [R1+0xc] ;  /* 0x00000c00011a7983 */ /* 0x001ea20000300800 */
[----:B----4-:R-:W-:Y:S02]  /*c060*/  IMAD R24, R24, UR10, RZ ;  /* 0x0000000a18187c24 */ /* 0x010fe4000f8e02ff */
[----:B------:R-:W-:-:S03]  /*c070*/  IMAD R23, R23, UR10, RZ ;  /* 0x0000000a17177c24 */ /* 0x000fc6000f8e02ff */
[----:B------:R0:W-:Y:S01]  /*c080*/  STL [R1+0x50], R24 ;  /* 0x0000501801007387 */ /* 0x0001e20000100800 */
[----:B------:R-:W-:-:S03]  /*c090*/  IMAD R22, R22, UR10, RZ ;  /* 0x0000000a16167c24 */ /* 0x000fc6000f8e02ff */
[----:B0-----:R-:W4:Y:S01]  /*c0a0*/  LDL.LU R24, [R1+0x19ac] ;  /* 0x0019ac0001187983 */ /* 0x001f220000300800 */
[----:B------:R-:W-:-:S03]  /*c0b0*/  IMAD R21, R21, UR10, RZ ;  /* 0x0000000a15157c24 */ /* 0x000fc6000f8e02ff */
[----:B------:R0:W-:Y:S01]  /*c0c0*/  STL [R1+0x4c], R23 ;  /* 0x00004c1701007387 */ /* 0x0001e20000100800 */
[----:B------:R-:W-:-:S03]  /*c0d0*/  IMAD R27, R27, UR10, RZ ;  /* 0x0000000a1b1b7c24 */ /* 0x000fc6000f8e02ff */
[----:B0-----:R-:W2:Y:S01]  /*c0e0*/  LDL.LU R23, [R1+0x8] ;  /* 0x0000080001177983 */ /* 0x001ea20000300800 */
[----:B------:R-:W-:-:S03]  /*c0f0*/  IMAD R0, R0, UR10, RZ ;  /* 0x0000000a00007c24 */ /* 0x000fc6000f8e02ff */
        /* <DEDUP_REMOVED lines=8> */
[----:B------:R-:W-:-:S05]  /*c180*/  IMAD R2, R2, UR10, RZ ;  /* 0x0000000a02027c24 */ /* 0x000fca000f8e02ff */
[----:B------:R2:W-:Y:S02]  /*c190*/  STL [R1+0x20], R2 ;  /* 0x0000200201007387 */ /* 0x0005e40000100800 */
[----:B--2---:R-:W-:Y:S02]  /*c1a0*/  IMAD R2, R0, UR10, RZ ;  /* 0x0000000a00027c24 */ /* 0x004fe4000f8e02ff */
[----:B------:R-:W2:Y:S01]  /*c1b0*/  LDL.LU R0, [R1+0x1998] ;  /* 0x0019980001007983 */ /* 0x000ea20000300800 */
[----:B------:R-:W-:Y:S02]  /*c1c0*/  IMAD R27, R27, UR10, RZ ;  /* 0x0000000a1b1b7c24 */ /* 0x000fe4000f8e02ff */
[----:B------:R-:W-:-:S03]  /*c1d0*/  IMAD R21, R21, UR10, RZ ;  /* 0x0000000a15157c24 */ /* 0x000fc6000f8e02ff */
[----:B------:R0:W-:Y:S01]  /*c1e0*/  STL [R1+0x1954], R27 ;  /* 0x0019541b01007387 */ /* 0x0001e20000100800 */
[----:B---3--:R-:W-:-:S03]  /*c1f0*/  LEA R8, P2, R8, UR12, 0x1 ;  /* 0x0000000c08087c11 */ /* 0x008fc6000f8408ff */
[----:B------:R-:W-:Y:S04]  /*c200*/  STL [R1+0x18], R2 ;  /* 0x0000180201007387 */ /* 0x000fe80000100800 */
[----:B0-----:R-:W3:Y:S04]  /*c210*/  LDL.LU R27, [R1] ;  /* 0x00000000011b7983 */ /* 0x001ee80000300800 */
[----:B------:R0:W-:Y:S04]  /*c220*/  STL [R1+0x1958], R21 ;  /* 0x0019581501007387 */ /* 0x0001e80000100800 */
[----:B0-----:R-:W3:Y:S01]  /*c230*/  LDL.LU R21, [R1+0x4] ;  /* 0x0000040001157983 */ /* 0x001ee20000300800 */
[----:B--2---:R-:W-:-:S05]  /*c240*/  LEA R2, P4, R5, R0, 0x1 ;  /* 0x0000000005027211 */ /* 0x004fca00078808ff */
[----:B------:R0:W-:Y:S04]  /*c250*/  STL [R1+0x1928], R2 ;  /* 0x0019280201007387 */ /* 0x0001e80000100800 */
[----:B0-----:R-:W2:Y:S04]  /*c260*/  LDL.LU R2, [R1+0x1994] ;  /* 0x0019940001027983 */ /* 0x001ea80000300800 */
[----:B------:R0:W-:Y:S04]  /*c270*/  STL [R1+0xd30], R8 ;  /* 0x000d300801007387 */ /* 0x0001e80000100800 */
[----:B------:R1:W2:Y:S01]  /*c280*/  LDL.LU R9, [R1+0x1990] ;  /* 0x0019900001097983 */ /* 0x0002a20000300800 */
[----:B------:R-:W-:-:S02]  /*c290*/  LEA R6, P1, R6, UR12, 0x1 ;  /* 0x0000000c06067c11 */ /* 0x000fc4000f8208ff */
[----:B------:R-:W-:Y:S02]  /*c2a0*/  LEA R7, P6, R3, R0, 0x1 ;  /* 0x0000000003077211 */ /* 0x000fe400078c08ff */
[----:B0-----:R-:W-:-:S05]  /*c2b0*/  LEA R8, P0, R29, UR12, 0x1 ;  /* 0x0000000c1d087c11 */ /* 0x001fca000f8008ff */
[----:B------:R2:W-:Y:S04]  /*c2c0*/  STL [R1+0xd28], R8 ;  /* 0x000d280801007387 */ /* 0x0005e80000100800 */
[----:B--2---:R-:W2:Y:S04]  /*c2d0*/  LDL.LU.64 R8, [R1+0x1988] ;  /* 0x0019880001087983 */ /* 0x004ea80000300a00 */
[----:B------:R-:W-:Y:S04]  /*c2e0*/  STL [R1+0xd20], R6 ;  /* 0x000d200601007387 */ /* 0x000fe80000100800 */
[----:B------:R0:W-:Y:S02]  /*c2f0*/  STL [R1+0x1920], R7 ;  /* 0x0019200701007387 */ /* 0x0001e40000100800 */
[----:B0-----:R-:W-:-:S05]  /*c300*/  LEA R7, P3, R19, R0, 0x1 ;  /* 0x0000000013077211 */ /* 0x001fca00078608ff */
[----:B------:R0:W-:Y:S01]  /*c310*/  STL [R1+0x1924], R7 ;  /* 0x0019240701007387 */ /* 0x0001e20000100800 */
[----:B------:R-:W-:Y:S02]  /*c320*/  LEA R6, P5, R4, UR12, 0x1 ;  /* 0x0000000c04067c11 */ /* 0x000fe4000f8a08ff */
[-C--:B0-----:R-:W-:Y:S02]  /*c330*/  LEA.HI.X.SX32 R7, R5, R2.reuse, 0x1, P4 ;  /* 0x0000000205077211 */ /* 0x081fe400020f0eff */
[----:B------:R-:W2:Y:S04]  /*c340*/  LDL.LU R5, [R1+0x1984] ;  /* 0x0019840001057983 */ /* 0x000ea80000300800 */
[----:B------:R0:W-:Y:S01]  /*c350*/  STL [R1+0x191c], R7 ;  /* 0x00191c0701007387 */ /* 0x0001e20000100800 */
[----:B------:R-:W-:-:S02]  /*c360*/  LEA.HI.X.SX32 R3, R3, R2, 0x1, P6 ;  /* 0x0000000203037211 */ /* 0x000fc400030f0eff */
[----:B0-----:R-:W-:-:S05]  /*c370*/  LEA R7, P4, R20, R0, 0x1 ;  /* 0x0000000014077211 */ /* 0x001fca00078808ff */
[----:B------:R0:W-:Y:S02]  /*c380*/  STL [R1+0x1918], R7 ;  /* 0x0019180701007387 */ /* 0x0001e40000100800 */
[----:B0-----:R-:W-:Y:S02]  /*c390*/  LEA.HI.X.SX32 R7, R4, UR13, 0x1, P5 ;  /* 0x0000000d04077c11 */ /* 0x001fe4000a8f0eff */
[----:B------:R-:W-:-:S05]  /*c3a0*/  LEA R4, P5, R28, R0, 0x1 ;  /* 0x000000001c047211 */ /* 0x000fca00078a08ff */
[----:B------:R0:W-:Y:S01]  /*c3b0*/  STL [R1+0x1914], R4 ;  /* 0x0019140401007387 */ /* 0x0001e20000100800 */
[----:B------:R-:W-:-:S03]  /*c3c0*/  LEA.HI.X.SX32 R19, R19, R2, 0x1, P3 ;  /* 0x0000000213137211 */ /* 0x000fc600018f0eff */
[----:B0-----:R-:W2:Y:S04]  /*c3d0*/  LDL.LU R4, [R1+0x1980] ;  /* 0x0019800001047983 */ /* 0x001ea80000300800 */
[----:B------:R0:W-:Y:S02]  /*c3e0*/  STL [R1+0x190c], R3 ;  /* 0x00190c0301007387 */ /* 0x0001e40000100800 */
[----:B0-----:R-:W-:-:S05]  /*c3f0*/  LEA R3, P6, R26, R0, 0x1 ;  /* 0x000000001a037211 */ /* 0x001fca00078c08ff */
[----:B------:R0:W-:Y:S01]  /*c400*/  STL [R1+0x1910], R3 ;  /* 0x0019100301007387 */ /* 0x0001e20000100800 */
[----:B------:R-:W-:-:S03]  /*c410*/  LEA.HI.X.SX32 R20, R20, R2, 0x1, P4 ;  /* 0x0000000214147211 */ /* 0x000fc600020f0eff */
[----:B0-----:R-:W2:Y:S04]  /*c420*/  LDL.LU R3, [R1+0x197c] ;  /* 0x00197c0001037983 */ /* 0x001ea80000300800 */
[----:B------:R-:W-:Y:S04]  /*c430*/  STL.64 [R1+0xd18], R6 ;  /* 0x000d180601007387 */ /* 0x000fe80000100a00 */
[----:B------:R0:W-:Y:S02]  /*c440*/  STL [R1+0x1904], R19 ;  /* 0x0019041301007387 */ /* 0x0001e40000100800 */
[----:B0-----:R-:W-:-:S05]  /*c450*/  LEA R19, P3, R23, R0, 0x1 ;  /* 0x0000000017137211 */ /* 0x001fca00078608ff */
[----:B------:R0:W-:Y:S01]  /*c460*/  STL [R1+0x1908], R19 ;  /* 0x0019081301007387 */ /* 0x0001e20000100800 */
[----:B------:R-:W-:-:S03]  /*c470*/  LEA.HI.X.SX32 R28, R28, R2, 0x1, P5 ;  /* 0x000000021c1c7211 */ /* 0x000fc600028f0eff */
[----:B0-----:R-:W2:Y:S04]  /*c480*/  LDL.LU R19, [R1+0x1978] ;  /* 0x0019780001137983 */ /* 0x001ea80000300800 */
[----:B------:R3:W-:Y:S02]  /*c490*/  STL [R1+0x18fc], R20 ;  /* 0x0018fc1401007387 */ /* 0x0007e40000100800 */
[----:B---3--:R-:W-:-:S05]  /*c4a0*/  LEA R20, P4, R21, R0, 0x1 ;  /* 0x0000000015147211 */ /* 0x008fca00078808ff */
[----:B------:R0:W-:Y:S04]  /*c4b0*/  STL [R1+0x1900], R20 ;  /* 0x0019001401007387 */ /* 0x0001e80000100800 */
[----:B0-----:R-:W3:Y:S04]  /*c4c0*/  LDL.LU R20, [R1+0x1974] ;  /* 0x0019740001147983 */ /* 0x001ee80000300800 */
[----:B------:R0:W-:Y:S02]  /*c4d0*/  STL [R1+0x18f4], R28 ;  /* 0x0018f41c01007387 */ /* 0x0001e40000100800 */
[----:B0-----:R-:W-:-:S05]  /*c4e0*/  LEA R28, P5, R27, R0, 0x1 ;  /* 0x000000001b1c7211 */ /* 0x001fca00078a08ff */
[----:B------:R0:W-:Y:S04]  /*c4f0*/  STL [R1+0x18f8], R28 ;  /* 0x0018f81c01007387 */ /* 0x0001e80000100800 */
[----:B0-----:R-:W2:Y:S01]  /*c500*/  LDL.LU R28, [R1+0x1970] ;  /* 0x00197000011c7983 */ /* 0x001ea20000300800 */
[----:B------:R-:W-:-:S05]  /*c510*/  LEA.HI.X.SX32 R26, R26, R2, 0x1, P6 ;  /* 0x000000021a1a7211 */ /* 0x000fca00030f0eff */
[----:B------:R2:W-:Y:S02]  /*c520*/  STL [R1+0x18ec], R26 ;  /* 0x0018ec1a01007387 */ /* 0x0005e40000100800 */
[----:B--2---:R-:W-:-:S05]  /*c530*/  LEA R26, P6, R28, R0, 0x1 ;  /* 0x000000001c1a7211 */ /* 0x004fca00078c08ff */
[----:B------:R0:W-:Y:S04]  /*c540*/  STL [R1+0x18f0], R26 ;  /* 0x0018f01a01007387 */ /* 0x0001e80000100800 */
[----:B0-----:R-:W2:Y:S01]  /*c550*/  LDL.LU R26, [R1+0x196c] ;  /* 0x00196c00011a7983 */ /* 0x001ea20000300800 */
[----:B------:R-:W-:-:S05]  /*c560*/  LEA.HI.X.SX32 R23, R23, R2, 0x1, P3 ;  /* 0x0000000217177211 */ /* 0x000fca00018f0eff */
[----:B------:R2:W-:Y:S02]  /*c570*/  STL [R1+0x18e4], R23 ;  /* 0x0018e41701007387 */ /* 0x0005e40000100800 */
[----:B--2---:R-:W-:-:S05]  /*c580*/  LEA R23, P3, R26, R0, 0x1 ;  /* 0x000000001a177211 */ /* 0x004fca00078608ff */
[----:B------:R0:W-:Y:S04]  /*c590*/  STL [R1+0x18e8], R23 ;  /* 0x0018e81701007387 */ /* 0x0001e80000100800 */
[----:B0-----:R-:W2:Y:S01]  /*c5a0*/  LDL.LU R23, [R1+0x1968] ;  /* 0x0019680001177983 */ /* 0x001ea20000300800 */
[-C--:B------:R-:W-:Y:S02]  /*c5b0*/  LEA.HI.X.SX32 R21, R21, R2.reuse, 0x1, P4 ;  /* 0x0000000215157211 */ /* 0x080fe400020f0eff */
[----:B------:R-:W-:-:S03]  /*c5c0*/  LEA.HI.X.SX32 R27, R27, R2, 0x1, P5 ;  /* 0x000000021b1b7211 */ /* 0x000fc600028f0eff */
[----:B------:R2:W-:Y:S02]  /*c5d0*/  STL [R1+0x18dc], R21 ;  /* 0x0018dc1501007387 */ /* 0x0005e40000100800 */
[----:B--2---:R-:W-:-:S05]  /*c5e0*/  LEA R21, P4, R23, R0, 0x1 ;  /* 0x0000000017157211 */ /* 0x004fca00078808ff */
[----:B------:R3:W-:Y:S04]  /*c5f0*/  STL [R1+0x18e0], R21 ;  /* 0x0018e01501007387 */ /* 0x0007e80000100800 */
[----:B------:R0:W-:Y:S01]  /*c600*/  STL [R1+0x18d4], R27 ;  /* 0x0018d41b01007387 */ /* 0x0001e20000100800 */
[----:B---3--:R-:W-:Y:S02]  /*c610*/  LEA R21, P5, R20, R0, 0x1 ;  /* 0x0000000014157211 */ /* 0x008fe400078a08ff */
[----:B0-----:R-:W-:Y:S02]  /*c620*/  LEA.HI.X.SX32 R27, R28, R2, 0x1, P6 ;  /* 0x000000021c1b7211 */ /* 0x001fe400030f0eff */
[----:B------:R-:W-:Y:S01]  /*c630*/  LEA R28, P6, R19, R0, 0x1 ;  /* 0x00000000131c7211 */ /* 0x000fe200078c08ff */
[----:B------:R0:W-:Y:S04]  /*c640*/  STL [R1+0x18d8], R21 ;  /* 0x0018d81501007387 */ /* 0x0001e80000100800 */
[----:B------:R2:W-:Y:S04]  /*c650*/  STL [R1+0x18cc], R27 ;  /* 0x0018cc1b01007387 */ /* 0x0005e80000100800 */
[----:B------:R3:W-:Y:S01]  /*c660*/  STL [R1+0x18d0], R28 ;  /* 0x0018d01c01007387 */ /* 0x0007e20000100800 */
[----:B0-----:R-:W-:Y:S01]  /*c670*/  LEA.HI.X.SX32 R21, R26, R2, 0x1, P3 ;  /* 0x000000021a157211 */ /* 0x001fe200018f0eff */
[----:B------:R-:W-:-:S02]  /*c680*/  IMAD.MOV.U32 R26, RZ, RZ, R6 ;  /* 0x000000ffff1a7224 */ /* 0x000fc400078e0006 */
[----:B--2---:R-:W-:Y:S02]  /*c690*/  IMAD.MOV.U32 R27, RZ, RZ, R7 ;  /* 0x000000ffff1b7224 */ /* 0x004fe400078e0007 */
[----:B------:R-:W2:Y:S01]  /*c6a0*/  LDL.LU.64 R6, [R1+0x1960] ;  /* 0x0019600001067983 */ /* 0x000ea20000300a00 */
[----:B------:R-:W-:Y:S02]  /*c6b0*/  LEA.HI.X.SX32 R23, R23, R2, 0x1, P4 ;  /* 0x0000000217177211 */ /* 0x000fe400020f0eff */
[----:B---3--:R-:W-:Y:S01]  /*c6c0*/  LEA R28, P3, R3, R0, 0x1 ;  /* 0x00000000031c7211 */ /* 0x008fe200078608ff */
[----:B------:R0:W-:Y:S01]  /*c6d0*/  STL [R1+0x18c4], R21 ;  /* 0x0018c41501007387 */ /* 0x0001e20000100800 */
[----:B------:R-:W-:-:S03]  /*c6e0*/  LEA.HI.X.SX32 R20, R20, R2, 0x1, P5 ;  /* 0x0000000214147211 */ /* 0x000fc600028f0eff */
[----:B------:R-:W-:Y:S01]  /*c6f0*/  STL [R1+0x18c8], R28 ;  /* 0x0018c81c01007387 */ /* 0x000fe20000100800 */
[----:B0-----:R-:W-:-:S03]  /*c700*/  LEA R21, P4, R4, R0, 0x1 ;  /* 0x0000000004157211 */ /* 0x001fc600078808ff */
[----:B------:R0:W-:Y:S04]  /*c710*/  STL [R1+0x18bc], R23 ;  /* 0x0018bc1701007387 */ /* 0x0001e80000100800 */
[----:B------:R3:W-:Y:S04]  /*c720*/  STL [R1+0x18c0], R21 ;  /* 0x0018c01501007387 */ /* 0x0007e80000100800 */
[----:B------:R2:W-:Y:S01]  /*c730*/  STL [R1+0x18b4], R20 ;  /* 0x0018b41401007387 */ /* 0x0005e20000100800 */
[----:B0-----:R-:W-:Y:S02]  /*c740*/  LEA R23, P5, R5, R0, 0x1 ;  /* 0x0000000005177211 */ /* 0x001fe400078a08ff */
[----:B---3--:R-:W-:-:S02]  /*c750*/  LEA.HI.X.SX32 R21, R19, R2, 0x1, P6 ;  /* 0x0000000213157211 */ /* 0x008fc400030f0eff */
[-C--:B------:R-:W-:Y:S01]  /*c760*/  LEA.HI.X.SX32 R19, R3, R2.reuse, 0x1, P3 ;  /* 0x0000000203137211 */ /* 0x080fe200018f0eff */
[----:B------:R-:W-:Y:S01]  /*c770*/  STL [R1+0x18b8], R23 ;  /* 0x0018b81701007387 */ /* 0x000fe20000100800 */
[----:B------:R-:W-:-:S03]  /*c780*/  LEA.HI.X.SX32 R4, R4, R2, 0x1, P4 ;  /* 0x0000000204047211 */ /* 0x000fc600020f0eff */
[----:B------:R-:W-:Y:S01]  /*c790*/  STL [R1+0x18ac], R21 ;  /* 0x0018ac1501007387 */ /* 0x000fe20000100800 */
[----:B------:R-:W-:Y:S02]  /*c7a0*/  IMAD R11, R11, UR10, RZ ;  /* 0x0000000a0b0b7c24 */ /* 0x000fe4000f8e02ff */
[----:B------:R-:W-:Y:S02]  /*c7b0*/  IMAD R12, R12, UR10, RZ ;  /* 0x0000000a0c0c7c24 */ /* 0x000fe4000f8e02ff */
[----:B------:R-:W-:Y:S01]  /*c7c0*/  IMAD R13, R13, UR10, RZ ;  /* 0x0000000a0d0d7c24 */ /* 0x000fe2000f8e02ff */
[-C--:B--2---:R-:W-:Y:S02]  /*c7d0*/  LEA R20, P6, R6, R0.reuse, 0x1 ;  /* 0x0000000006147211 */ /* 0x084fe400078c08ff */
[----:B------:R-:W-:-:S03]  /*c7e0*/  LEA R3, P3, R7, R0, 0x1 ;  /* 0x0000000007037211 */ /* 0x000fc600078608ff */
[----:B------:R-:W-:Y:S04]  /*c7f0*/  STL [R1+0x18b0], R20 ;  /* 0x0018b01401007387 */ /* 0x000fe80000100800 */
[----:B------:R0:W-:Y:S04]  /*c800*/  STL [R1+0x18a4], R19 ;  /* 0x0018a41301007387 */ /* 0x0001e80000100800 */
[----:B------:R2:W-:Y:S01]  /*c810*/  STL [R1+0x18a8], R3 ;  /* 0x0018a80301007387 */ /* 0x0005e20000100800 */
[----:B0-----:R-:W-:-:S03]  /*c820*/  LEA R19, P4, R8, R0, 0x1 ;  /* 0x0000000008137211 */ /* 0x001fc600078808ff */
[----:B------:R0:W-:Y:S01]  /*c830*/  STL [R1+0x189c], R4 ;  /* 0x00189c0401007387 */ /* 0x0001e20000100800 */
[----:B--2---:R-:W-:-:S03]  /*c840*/  LEA.HI.X.SX32 R3, R5, R2, 0x1, P5 ;  /* 0x0000000205037211 */ /* 0x004fc600028f0eff */
[----:B------:R-:W-:Y:S01]  /*c850*/  STL [R1+0x18a0], R19 ;  /* 0x0018a01301007387 */ /* 0x000fe20000100800 */
[----:B------:R-:W-:-:S03]  /*c860*/  LEA.HI.X.SX32 R5, R6, R2, 0x1, P6 ;  /* 0x0000000206057211 */ /* 0x000fc600030f0eff */
[----:B------:R2:W-:Y:S01]  /*c870*/  STL [R1+0x1894], R3 ;  /* 0x0018940301007387 */ /* 0x0005e20000100800 */
[----:B0-----:R-:W-:-:S05]  /*c880*/  LEA R4, P5, R9, R0, 0x1 ;  /* 0x0000000009047211 */ /* 0x001fca00078a08ff */
[----:B------:R0:W-:Y:S01]  /*c890*/  STL [R1+0x1898], R4 ;  /* 0x0018980401007387 */ /* 0x0001e20000100800 */
[----:B--2---:R-:W-:-:S03]  /*c8a0*/  LEA R3, P6, R10, R0, 0x1 ;  /* 0x000000000a037211 */ /* 0x004fc600078c08ff */
[----:B------:R2:W-:Y:S01]  /*c8b0*/  STL [R1+0x188c], R5 ;  /* 0x00188c0501007387 */ /* 0x0005e20000100800 */
[-C--:B------:R-:W-:Y:S02]  /*c8c0*/  LEA.HI.X.SX32 R6, R8, R2.reuse, 0x1, P4 ;  /* 0x0000000208067211 */ /* 0x080fe400020f0eff */
[----:B0-----:R-:W-:Y:S01]  /*c8d0*/  LEA.HI.X.SX32 R4, R7, R2, 0x1, P3 ;  /* 0x0000000207047211 */ /* 0x001fe200018f0eff */
[----:B--2---:R-:W2:Y:S04]  /*c8e0*/  LDL.LU R5, [R1+0x40] ;  /* 0x0000400001057983 */ /* 0x004ea80000300800 */
[----:B------:R0:W-:Y:S04]  /*c8f0*/  STL [R1+0x1890], R3 ;  /* 0x0018900301007387 */ /* 0x0001e80000100800 */
[----:B------:R3:W-:Y:S01]  /*c900*/  STL [R1+0x1884], R4 ;  /* 0x0018840401007387 */ /* 0x0007e20000100800 */
[----:B0-----:R-:W-:-:S03]  /*c910*/  LEA R3, P3, R11, R0, 0x1 ;  /* 0x000000000b037211 */ /* 0x001fc600078608ff */
[----:B---3--:R-:W3:Y:S04]  /*c920*/  LDL.LU R4, [R1+0x5c] ;  /* 0x00005c0001047983 */ /* 0x008ee80000300800 */
[----:B------:R0:W-:Y:S04]  /*c930*/  STL [R1+0x1888], R3 ;  /* 0x0018880301007387 */ /* 0x0001e80000100800 */
[----:B------:R1:W-:Y:S01]  /*c940*/  STL [R1+0x187c], R6 ;  /* 0x00187c0601007387 */ /* 0x0003e20000100800 */
[----:B0-----:R-:W-:Y:S02]  /*c950*/  LEA R3, P4, R12, R0, 0x1 ;  /* 0x000000000c037211 */ /* 0x001fe400078808ff */
[----:B-1----:R-:W-:-:S02]  /*c960*/  LEA.HI.X.SX32 R6, R9, R2, 0x1, P5 ;  /* 0x0000000209067211 */ /* 0x002fc400028f0eff */
[----:B------:R-:W-:Y:S01]  /*c970*/  LEA R19, P5, R13, R0, 0x1 ;  /* 0x000000000d137211 */ /* 0x000fe200078a08ff */
[----:B------:R-:W2:Y:S01]  /*c980*/  LDL.LU R9, [R1+0x30] ;  /* 0x0000300001097983 */ /* 0x000ea20000300800 */
[----:B------:R-:W-:-:S03]  /*c990*/  LEA.HI.X.SX32 R8, R10, R2, 0x1, P6 ;  /* 0x000000020a087211 */ /* 0x000fc600030f0eff */
[----:B------:R0:W-:Y:S04]  /*c9a0*/  STL [R1+0x1880], R3 ;  /* 0x0018800301007387 */ /* 0x0001e80000100800 */
[----:B0-----:R-:W2:Y:S04]  /*c9b0*/  LDL.LU R3, [R1+0x6c] ;  /* 0x00006c0001037983 */ /* 0x001ea80000300800 */
[----:B------:R0:W-:Y:S04]  /*c9c0*/  STL [R1+0x1874], R6 ;  /* 0x0018740601007387 */ /* 0x0001e80000100800 */
[----:B------:R1:W-:Y:S04]  /*c9d0*/  STL [R1+0x1878], R19 ;  /* 0x0018781301007387 */ /* 0x0003e80000100800 */
[----:B------:R-:W2:Y:S01]  /*c9e0*/  LDL.LU R10, [R1+0x28] ;  /* 0x00002800010a7983 */ /* 0x000ea20000300800 */
[----:B------:R-:W-:-:S03]  /*c9f0*/  IMAD R14, R14, UR10, RZ ;  /* 0x0000000a0e0e7c24 */ /* 0x000fc6000f8e02ff */
[----:B------:R-:W3:Y:S01]  /*ca00*/  LDL.LU R20, [R1+0x84] ;  /* 0x0000840001147983 */ /* 0x000ee20000300800 */
[----:B0-----:R-:W-:Y:S01]  /*ca10*/  IMAD.MOV.U32 R6, RZ, RZ, R26 ;  /* 0x000000ffff067224 */ /* 0x001fe200078e001a */
[----:B-1----:R-:W-:Y:S01]  /*ca20*/  LEA R19, P6, R14, R0, 0x1 ;  /* 0x000000000e137211 */ /* 0x002fe200078c08ff */
[----:B------:R-:W-:Y:S01]  /*ca30*/  IMAD R15, R15, UR10, RZ ;  /* 0x0000000a0f0f7c24 */ /* 0x000fe2000f8e02ff */
[----:B------:R0:W-:Y:S04]  /*ca40*/  STL [R1+0x186c], R8 ;  /* 0x00186c0801007387 */ /* 0x0001e80000100800 */
[----:B------:R-:W3:Y:S01]  /*ca50*/  LDL.LU R26, [R1+0x8c] ;  /* 0x00008c00011a7983 */ /* 0x000ee20000300800 */
[----:B0-----:R-:W-:-:S03]  /*ca60*/  LEA.HI.X.SX32 R8, R11, R2, 0x1, P3 ;  /* 0x000000020b087211 */ /* 0x001fc600018f0eff */
[----:B------:R0:W-:Y:S01]  /*ca70*/  STL [R1+0x1870], R19 ;  /* 0x0018701301007387 */ /* 0x0001e20000100800 */
[----:B------:R-:W-:Y:S01]  /*ca80*/  IMAD R16, R16, UR10, RZ ;  /* 0x0000000a10107c24 */ /* 0x000fe2000f8e02ff */
[----:B------:R-:W-:Y:S02]  /*ca90*/  LEA.HI.X.SX32 R11, R12, R2, 0x1, P4 ;  /* 0x000000020c0b7211 */ /* 0x000fe400020f0eff */
[----:B------:R1:W-:Y:S01]  /*caa0*/  STL [R1+0x1864], R8 ;  /* 0x0018640801007387 */ /* 0x0003e20000100800 */
[----:B0-----:R-:W-:-:S03]  /*cab0*/  LEA R19, P3, R15, R0, 0x1 ;  /* 0x000000000f137211 */ /* 0x001fc600078608ff */
[----:B-1----:R-:W3:Y:S01]  /*cac0*/  LDL.LU R8, [R1+0xa8] ;  /* 0x0000a80001087983 */ /* 0x002ee20000300800 */
[----:B------:R-:W-:Y:S01]  /*cad0*/  LEA R12, P4, R16, R0, 0x1 ;  /* 0x00000000100c7211 */ /* 0x000fe200078808ff */
[----:B------:R-:W-:Y:S02]  /*cae0*/  IMAD R17, R17, UR10, RZ ;  /* 0x0000000a11117c24 */ /* 0x000fe4000f8e02ff */
[----:B------:R0:W-:Y:S04]  /*caf0*/  STL [R1+0x1868], R19 ;  /* 0x0018681301007387 */ /* 0x0001e80000100800 */
[----:B------:R1:W-:Y:S04]  /*cb00*/  STL [R1+0x185c], R11 ;  /* 0x00185c0b01007387 */ /* 0x0003e80000100800 */
[----:B0-----:R-:W4:Y:S01]  /*cb10*/  LDL.LU R19, [R1+0xb0] ;  /* 0x0000b00001137983 */ /* 0x001f220000300800 */
[----:B-1----:R-:W-:-:S03]  /*cb20*/  LEA.HI.X.SX32 R11, R13, R2, 0x1, P5 ;  /* 0x000000020d0b7211 */ /* 0x002fc600028f0eff */
[----:B------:R0:W-:Y:S01]  /*cb30*/  STL [R1+0x1860], R12 ;  /* 0x0018600c01007387 */ /* 0x0001e20000100800 */
[----:B------:R-:W-:-:S03]  /*cb40*/  LEA.HI.X.SX32 R13, R14, R2, 0x1, P6 ;  /* 0x000000020e0d7211 */ /* 0x000fc600030f0eff */
[----:B------:R1:W-:Y:S01]  /*cb50*/  STL [R1+0x1854], R11 ;  /* 0x0018540b01007387 */ /* 0x0003e20000100800 */
[----:B------:R-:W-:Y:S01]  /*cb60*/  IMAD R18, R18, UR10, RZ ;  /* 0x0000000a12127c24 */ /* 0x000fe2000f8e02ff */
[-C--:B0-----:R-:W-:Y:S02]  /*cb70*/  LEA R12, P5, R17, R0.reuse, 0x1 ;  /* 0x00000000110c7211 */ /* 0x081fe400078a08ff */
[----:B-1----:R-:W4:Y:S04]  /*cb80*/  LDL.LU R11, [R1+0xc4] ;  /* 0x0000c400010b7983 */ /* 0x002f280000300800 */
[----:B------:R0:W-:Y:S04]  /*cb90*/  STL [R1+0x1858], R12 ;  /* 0x0018580c01007387 */ /* 0x0001e80000100800 */
[----:B------:R1:W-:Y:S04]  /*cba0*/  STL [R1+0x184c], R13 ;  /* 0x00184c0d01007387 */ /* 0x0003e80000100800 */
[----:B------:R-:W4:Y:S01]  /*cbb0*/  LDL.LU R23, [R1+0xd4] ;  /* 0x0000d40001177983 */ /* 0x000f220000300800 */
[----:B0-----:R-:W-:-:S02]  /*cbc0*/  LEA R12, P6, R18, R0, 0x1 ;  /* 0x00000000120c7211 */ /* 0x001fc400078c08ff */
[----:B-1----:R-:W-:-:S03]  /*cbd0*/  LEA.HI.X.SX32 R13, R15, R2, 0x1, P3 ;  /* 0x000000020f0d7211 */ /* 0x002fc600018f0eff */
[----:B------:R-:W-:Y:S04]  /*cbe0*/  STL [R1+0x1850], R12 ;  /* 0x0018500c01007387 */ /* 0x000fe80000100800 */
[----:B------:R0:W-:Y:S04]  /*cbf0*/  STL [R1+0x1844], R13 ;  /* 0x0018440d01007387 */ /* 0x0001e80000100800 */
[----:B------:R-:W4:Y:S01]  /*cc00*/  LDL.LU R28, [R1+0xe8] ;  /* 0x0000e800011c7983 */ /* 0x000f220000300800 */
[----:B0-----:R-:W-:Y:S01]  /*cc10*/  LEA.HI.X.SX32 R13, R16, R2, 0x1, P4 ;  /* 0x00000002100d7211 */ /* 0x001fe200020f0eff */
[----:B------:R-:W-:Y:S01]  /*cc20*/  IMAD.MOV.U32 R7, RZ, RZ, R27 ;  /* 0x000000ffff077224 */ /* 0x000fe200078e001b */
[----:B--2---:R-:W-:-:S05]  /*cc30*/  LEA R12, P3, R10, R0, 0x1 ;  /* 0x000000000a0c7211 */ /* 0x004fca00078608ff */
[----:B------:R0:W-:Y:S04]  /*cc40*/  STL [R1+0x1848], R12 ;  /* 0x0018480c01007387 */ /* 0x0001e80000100800 */
[----:B------:R1:W-:Y:S04]  /*cc50*/  STL [R1+0x183c], R13 ;  /* 0x00183c0d01007387 */ /* 0x0003e80000100800 */
[----:B------:R-:W2:Y:S01]  /*cc60*/  LDL.LU R21, [R1+0x100] ;  /* 0x0001000001157983 */ /* 0x000ea20000300800 */
[----:B0-----:R-:W-:Y:S02]  /*cc70*/  LEA R12, P4, R9, R0, 0x1 ;  /* 0x00000000090c7211 */ /* 0x001fe400078808ff */
[----:B-1----:R-:W-:-:S03]  /*cc80*/  LEA.HI.X.SX32 R13, R17, R2, 0x1, P5 ;  /* 0x00000002110d7211 */ /* 0x002fc600028f0eff */
[----:B------:R0:W-:Y:S04]  /*cc90*/  STL [R1+0x1840], R12 ;  /* 0x0018400c01007387 */ /* 0x0001e80000100800 */
[----:B------:R1:W-:Y:S04]  /*cca0*/  STL [R1+0x1834], R13 ;  /* 0x0018340d01007387 */ /* 0x0003e80000100800 */
[----:B------:R-:W2:Y:S01]  /*ccb0*/  LDL.LU R27, [R1+0x130] ;  /* 0x00013000011b7983 */ /* 0x000ea20000300800 */
[----:B0-----:R-:W-:Y:S02]  /*ccc0*/  LEA R12, P5, R5, R0, 0x1 ;  /* 0x00000000050c7211 */ /* 0x001fe400078a08ff */
[----:B-1----:R-:W-:-:S03]  /*ccd0*/  LEA.HI.X.SX32 R13, R18, R2, 0x1, P6 ;  /* 0x00000002120d7211 */ /* 0x002fc600030f0eff */
[----:B------:R3:W-:Y:S04]  /*cce0*/  STL [R1+0x1838], R12 ;  /* 0x0018380c01007387 */ /* 0x0007e80000100800 */
[----:B------:R0:W-:Y:S01]  /*ccf0*/  STL [R1+0x1540], R13 ;  /* 0x0015400d01007387 */ /* 0x0001e20000100800 */
[----:B---3--:R-:W-:Y:S02]  /*cd00*/  LEA R12, P6, R4, R0, 0x1 ;  /* 0x00000000040c7211 */ /* 0x008fe400078c08ff */
[----:B0-----:R-:W-:Y:S02]  /*cd10*/  LEA.HI.X.SX32 R13, R10, R2, 0x1, P3 ;  /* 0x000000020a0d7211 */ /* 0x001fe400018f0eff */
[----:B------:R-:W3:Y:S04]  /*cd20*/  LDL.LU R10, [R1+0x134] ;  /* 0x00013400010a7983 */ /* 0x000ee80000300800 */
[----:B------:R0:W-:Y:S04]  /*cd30*/  STL [R1+0x1554], R12 ;  /* 0x0015540c01007387 */ /* 0x0001e80000100800 */
[----:B------:R1:W-:Y:S01]  /*cd40*/  STL [R1+0x1544], R13 ;  /* 0x0015440d01007387 */ /* 0x0003e20000100800 */
[----:B0-----:R-:W-:-:S02]  /*cd50*/  LEA R12, P3, R3, R0, 0x1 ;  /* 0x00000000030c7211 */ /* 0x001fc400078608ff */
[----:B-1----:R-:W-:-:S03]  /*cd60*/  LEA.HI.X.SX32 R13, R9, R2, 0x1, P4 ;  /* 0x00000002090d7211 */ /* 0x002fc600020f0eff */
[----:B------:R0:W-:Y:S04]  /*cd70*/  STL [R1+0x155c], R12 ;  /* 0x00155c0c01007387 */ /* 0x0001e80000100800 */
[----:B------:R-:W3:Y:S01]  /*cd80*/  LDL.LU R9, [R1+0x138] ;  /* 0x0001380001097983 */ /* 0x000ee20000300800 */
[----:B0-----:R-:W-:-:S03]  /*cd90*/  LEA R12, P4, R20, R0, 0x1 ;  /* 0x00000000140c7211 */ /* 0x001fc600078808ff */
[----:B------:R0:W-:Y:S04]  /*cda0*/  STL [R1+0x1548], R13 ;  /* 0x0015480d01007387 */ /* 0x0001e80000100800 */
[----:B------:R1:W-:Y:S01]  /*cdb0*/  STL [R1+0x1564], R12 ;  /* 0x0015640c01007387 */ /* 0x0003e20000100800 */
[----:B0-----:R-:W-:-:S03]  /*cdc0*/  LEA.HI.X.SX32 R13, R5, R2, 0x1, P5 ;  /* 0x00000002050d7211 */ /* 0x001fc600028f0eff */
[----:B------:R-:W3:Y:S01]  /*cdd0*/  LDL.LU R5, [R1+0x13c] ;  /* 0x00013c0001057983 */ /* 0x000ee20000300800 */
[----:B-1----:R-:W-:-:S03]  /*cde0*/  LEA R12, P5, R26, R0, 0x1 ;  /* 0x000000001a0c7211 */ /* 0x002fc600078a08ff */
        /* <DEDUP_REMOVED lines=9> */
[----:B----4-:R-:W-:-:S03]  /*ce80*/  LEA R12, P3, R19, R0, 0x1 ;  /* 0x00000000130c7211 */ /* 0x010fc600078608ff */
[----:B------:R0:W-:Y:S04]  /*ce90*/  STL [R1+0x1558], R13 ;  /* 0x0015580d01007387 */ /* 0x0001e80000100800 */
[----:B------:R1:W-:Y:S01]  /*cea0*/  STL [R1+0x157c], R12 ;  /* 0x00157c0c01007387 */ /* 0x0003e20000100800 */
[----:B0-----:R-:W-:-:S03]  /*ceb0*/  LEA.HI.X.SX32 R13, R20, R2, 0x1, P4 ;  /* 0x00000002140d7211 */ /* 0x001fc600020f0eff */
[----:B------:R-:W4:Y:S01]  /*cec0*/  LDL.LU R20, [R1+0x148] ;  /* 0x0001480001147983 */ /* 0x000f220000300800 */
[----:B-1----:R-:W-:-:S03]  /*ced0*/  LEA R12, P4, R11, R0, 0x1 ;  /* 0x000000000b0c7211 */ /* 0x002fc600078808ff */
        /* <DEDUP_REMOVED lines=10> */
[----:B------:R0:W-:Y:S02]  /*cf80*/  STL [R1+0x1570], R13 ;  /* 0x0015700d01007387 */ /* 0x0001e40000100800 */
[-C--:B0-----:R-:W-:Y:S02]  /*cf90*/  LEA.HI.X.SX32 R13, R19, R2.reuse, 0x1, P3 ;  /* 0x00000002130d7211 */ /* 0x081fe400018f0eff */
[----:B------:R-:W4:Y:S04]  /*cfa0*/  LDL.LU R19, [R1+0x158] ;  /* 0x0001580001137983 */ /* 0x000f280000300800 */
[----:B------:R-:W-:Y:S04]  /*cfb0*/  STL [R1+0x1594], R12 ;  /* 0x0015940c01007387 */ /* 0x000fe80000100800 */
[----:B------:R0:W-:Y:S02]  /*cfc0*/  STL [R1+0x1578], R13 ;  /* 0x0015780d01007387 */ /* 0x0001e40000100800 */
[----:B0-----:R-:W-:-:S02]  /*cfd0*/  LEA.HI.X.SX32 R13, R11, R2, 0x1, P4 ;  /* 0x000000020b0d7211 */ /* 0x001fc400020f0eff */
[----:B------:R-:W4:Y:S01]  /*cfe0*/  LDL.LU R11, [R1+0x160] ;  /* 0x00016000010b7983 */ /* 0x000f220000300800 */
[----:B--2---:R-:W-:-:S05]  /*cff0*/  LEA R12, P3, R21, R0, 0x1 ;  /* 0x00000000150c7211 */ /* 0x004fca00078608ff */
[----:B------:R0:W-:Y:S04]  /*d000*/  STL [R1+0x159c], R12 ;  /* 0x00159c0c01007387 */ /* 0x0001e80000100800 */
[----:B------:R1:W-:Y:S01]  /*d010*/  STL [R1+0x1580], R13 ;  /* 0x0015800d01007387 */ /* 0x0003e20000100800 */
[----:B0-----:R-:W-:Y:S02]  /*d020*/  LEA R12, P4, R27, R0, 0x1 ;  /* 0x000000001b0c7211 */ /* 0x001fe400078808ff */
[----:B-1----:R-:W-:Y:S02]  /*d030*/  LEA.HI.X.SX32 R13, R23, R2, 0x1, P5 ;  /* 0x00000002170d7211 */ /* 0x002fe400028f0eff */
[----:B------:R-:W2:Y:S04]  /*d040*/  LDL.LU R23, [R1+0x164] ;  /* 0x0001640001177983 */ /* 0x000ea80000300800 */
[----:B------:R3:W-:Y:S04]  /*d050*/  STL [R1+0x15a4], R12 ;  /* 0x0015a40c01007387 */ /* 0x0007e80000100800 */
[----:B------:R0:W-:Y:S01]  /*d060*/  STL [R1+0x1588], R13 ;  /* 0x0015880d01007387 */ /* 0x0001e20000100800 */
[----:B---3--:R-:W-:-:S02]  /*d070*/  LEA R12, P5, R10, R0, 0x1 ;  /* 0x000000000a0c7211 */ /* 0x008fc400078a08ff */
[----:B0-----:R-:W-:-:S03]  /*d080*/  LEA.HI.X.SX32 R13, R28, R2, 0x1, P6 ;  /* 0x000000021c0d7211 */ /* 0x001fc600030f0eff */
[----:B------:R0:W-:Y:S04]  /*d090*/  STL [R1+0x15ac], R12 ;  /* 0x0015ac0c01007387 */ /* 0x0001e80000100800 */
[----:B------:R-:W3:Y:S04]  /*d0a0*/  LDL.LU R28, [R1+0x178] ;  /* 0x00017800011c7983 */ /* 0x000ee80000300800 */
[----:B------:R1:W-:Y:S01]  /*d0b0*/  STL [R1+0x1590], R13 ;  /* 0x0015900d01007387 */ /* 0x0003e20000100800 */
[----:B0-----:R-:W-:Y:S02]  /*d0c0*/  LEA R12, P6, R9, R0, 0x1 ;  /* 0x00000000090c7211 */ /* 0x001fe400078c08ff */
[----:B-1----:R-:W-:-:S02]  /*d0d0*/  LEA.HI.X.SX32 R13, R21, R2, 0x1, P3 ;  /* 0x00000002150d7211 */ /* 0x002fc400018f0eff */
[----:B------:R-:W3:Y:S04]  /*d0e0*/  LDL.LU R21, [R1+0x180] ;  /* 0x0001800001157983 */ /* 0x000ee80000300800 */
[----:B------:R-:W-:Y:S04]  /*d0f0*/  STL [R1+0x15b4], R12 ;  /* 0x0015b40c01007387 */ /* 0x000fe80000100800 */
[----:B------:R0:W-:Y:S02]  /*d100*/  STL [R1+0x1598], R13 ;  /* 0x0015980d01007387 */ /* 0x0001e40000100800 */
[----:B0-----:R-:W-:-:S02]  /*d110*/  LEA.HI.X.SX32 R13, R27, R2, 0x1, P4 ;  /* 0x000000021b0d7211 */ /* 0x001fc400020f0eff */
[----:B------:R-:W3:Y:S01]  /*d120*/  LDL.LU R27, [R1+0x184] ;  /* 0x00018400011b7983 */ /* 0x000ee20000300800 */
[----:B------:R-:W-:-:S05]  /*d130*/  LEA R12, P3, R5, R0, 0x1 ;  /* 0x00000000050c7211 */ /* 0x000fca00078608ff */
[----:B------:R0:W-:Y:S04]  /*d140*/  STL [R1+0x15bc], R12 ;  /* 0x0015bc0c01007387 */ /* 0x0001e80000100800 */
[----:B------:R1:W-:Y:S01]  /*d150*/  STL [R1+0x15a0], R13 ;  /* 0x0015a00d01007387 */ /* 0x0003e20000100800 */
[----:B0-----:R-:W-:Y:S02]  /*d160*/  LEA R12, P4, R4, R0, 0x1 ;  /* 0x00000000040c7211 */ /* 0x001fe400078808ff */
[----:B-1----:R-:W-:Y:S02]  /*d170*/  LEA.HI.X.SX32 R13, R10, R2, 0x1, P5 ;  /* 0x000000020a0d7211 */ /* 0x002fe400028f0eff */
[----:B------:R-:W3:Y:S04]  /*d180*/  LDL.LU R10, [R1+0x188] ;  /* 0x00018800010a7983 */ /* 0x000ee80000300800 */
[----:B------:R0:W-:Y:S04]  /*d190*/  STL [R1+0x15c4], R12 ;  /* 0x0015c40c01007387 */ /* 0x0001e80000100800 */
[----:B------:R1:W-:Y:S01]  /*d1a0*/  STL [R1+0x15a8], R13 ;  /* 0x0015a80d01007387 */ /* 0x0003e20000100800 */
[----:B0-----:R-:W-:-:S02]  /*d1b0*/  LEA R12, P5, R3, R0, 0x1 ;  /* 0x00000000030c7211 */ /* 0x001fc400078a08ff */
[----:B-1----:R-:W-:Y:S02]  /*d1c0*/  LEA.HI.X.SX32 R13, R9, R2, 0x1, P6 ;  /* 0x00000002090d7211 */ /* 0x002fe400030f0eff */
[----:B------:R-:W3:Y:S04]  /*d1d0*/  LDL.LU R9, [R1+0x194] ;  /* 0x0001940001097983 */ /* 0x000ee80000300800 */
[----:B------:R4:W-:Y:S04]  /*d1e0*/  STL [R1+0x15cc], R12 ;  /* 0x0015cc0c01007387 */ /* 0x0009e80000100800 */
[----:B------:R0:W-:Y:S01]  /*d1f0*/  STL [R1+0x15b0], R13 ;  /* 0x0015b00d01007387 */ /* 0x0001e20000100800 */
[----:B----4-:R-:W-:-:S02]  /*d200*/  LEA R12, P6, R20, R0, 0x1 ;  /* 0x00000000140c7211 */ /* 0x010fc400078c08ff */
[----:B0-----:R-:W-:Y:S02]  /*d210*/  LEA.HI.X.SX32 R13, R5, R2, 0x1, P3 ;  /* 0x00000002050d7211 */ /* 0x001fe400018f0eff */
[----:B------:R-:W4:Y:S04]  /*d220*/  LDL.LU R5, [R1+0x198] ;  /* 0x0001980001057983 */ /* 0x000f280000300800 */
[----:B------:R0:W-:Y:S04]  /*d230*/  STL [R1+0x15d4], R12 ;  /* 0x0015d40c01007387 */ /* 0x0001e80000100800 */
[----:B------:R1:W-:Y:S01]  /*d240*/  STL [R1+0x15b8], R13 ;  /* 0x0015b80d01007387 */ /* 0x0003e20000100800 */
[----:B0-----:R-:W-:-:S02]  /*d250*/  LEA R12, P3, R26, R0, 0x1 ;  /* 0x000000001a0c7211 */ /* 0x001fc400078608ff */
[----:B-1----:R-:W-:Y:S02]  /*d260*/  LEA.HI.X.SX32 R13, R4, R2, 0x1, P4 ;  /* 0x00000002040d7211 */ /* 0x002fe400020f0eff */
        /* <DEDUP_REMOVED lines=14> */
[-C--:B-1----:R-:W-:Y:S02]  /*d350*/  LEA.HI.X.SX32 R13, R26, R2.reuse, 0x1, P3 ;  /* 0x000000021a0d7211 */ /* 0x082fe400018f0eff */
[----:B------:R-:W4:Y:S04]  /*d360*/  LDL.LU R26, [R1+0x174] ;  /* 0x00017400011a7983 */ /* 0x000f280000300800 */
[----:B------:R-:W-:Y:S04]  /*d370*/  STL [R1+0x15f4], R12 ;  /* 0x0015f40c01007387 */ /* 0x000fe80000100800 */
[----:B------:R0:W-:Y:S02]  /*d380*/  STL [R1+0x15d8], R13 ;  /* 0x0015d80d01007387 */ /* 0x0001e40000100800 */
[----:B0-----:R-:W-:-:S02]  /*d390*/  LEA.HI.X.SX32 R13, R8, R2, 0x1, P4 ;  /* 0x00000002080d7211 */ /* 0x001fc400020f0eff */
[----:B------:R-:W-:Y:S02]  /*d3a0*/  LEA.HI.X.SX32 R11, R11, R2, 0x1, P6 ;  /* 0x000000020b0b7211 */ /* 0x000fe400030f0eff */
[----:B--2---:R-:W-:-:S05]  /*d3b0*/  LEA R12, P3, R23, R0, 0x1 ;  /* 0x00000000170c7211 */ /* 0x004fca00078608ff */
[----:B------:R3:W-:Y:S04]  /*d3c0*/  STL [R1+0x15fc], R12 ;  /* 0x0015fc0c01007387 */ /* 0x0007e80000100800 */
[----:B------:R-:W2:Y:S04]  /*d3d0*/  LDL.LU R8, [R1+0x170] ;  /* 0x0001700001087983 */ /* 0x000ea80000300800 */
[----:B------:R0:W-:Y:S01]  /*d3e0*/  STL [R1+0x15e0], R13 ;  /* 0x0015e00d01007387 */ /* 0x0001e20000100800 */
[----:B---3--:R-:W-:Y:S02]  /*d3f0*/  LEA R12, P4, R28, R0, 0x1 ;  /* 0x000000001c0c7211 */ /* 0x008fe400078808ff */
[----:B0-----:R-:W-:-:S03]  /*d400*/  LEA.HI.X.SX32 R13, R19, R2, 0x1, P5 ;  /* 0x00000002130d7211 */ /* 0x001fc600028f0eff */
[----:B------:R0:W-:Y:S04]  /*d410*/  STL [R1+0x1604], R12 ;  /* 0x0016040c01007387 */ /* 0x0001e80000100800 */
[----:B------:R-:W3:Y:S04]  /*d420*/  LDL.LU R19, [R1+0x16c] ;  /* 0x00016c0001137983 */ /* 0x000ee80000300800 */
[----:B------:R-:W-:Y:S01]  /*d430*/  STL [R1+0x15e8], R13 ;  /* 0x0015e80d01007387 */ /* 0x000fe20000100800 */
[----:B0-----:R-:W-:-:S05]  /*d440*/  LEA R12, P5, R21, R0, 0x1 ;  /* 0x00000000150c7211 */ /* 0x001fca00078a08ff */
[----:B------:R0:W-:Y:S04]  /*d450*/  STL [R1+0x160c], R12 ;  /* 0x00160c0c01007387 */ /* 0x0001e80000100800 */
[----:B0-----:R-:W3:Y:S01]  /*d460*/  LDL.LU R12, [R1+0x168] ;  /* 0x00016800010c7983 */ /* 0x001ee20000300800 */
[----:B------:R-:W-:-:S03]  /*d470*/  LEA R13, P6, R27, R0, 0x1 ;  /* 0x000000001b0d7211 */ /* 0x000fc600078c08ff */
[----:B------:R0:W-:Y:S04]  /*d480*/  STL [R1+0x15f0], R11 ;  /* 0x0015f00b01007387 */ /* 0x0001e80000100800 */
[----:B------:R1:W-:Y:S01]  /*d490*/  STL [R1+0x1614], R13 ;  /* 0x0016140d01007387 */ /* 0x0003e20000100800 */
[----:B0-----:R-:W-:-:S03]  /*d4a0*/  LEA.HI.X.SX32 R11, R23, R2, 0x1, P3 ;  /* 0x00000002170b7211 */ /* 0x001fc600018f0eff */
[----:B------:R-:W3:Y:S04]  /*d4b0*/  LDL.LU R23, [R1+0x15c] ;  /* 0x00015c0001177983 */ /* 0x000ee80000300800 */
[----:B------:R0:W-:Y:S01]  /*d4c0*/  STL [R1+0x15f8], R11 ;  /* 0x0015f80b01007387 */ /* 0x0001e20000100800 */
[----:B-1----:R-:W-:Y:S02]  /*d4d0*/  LEA R13, P3, R10, R0, 0x1 ;  /* 0x000000000a0d7211 */ /* 0x002fe400078608ff */
[----:B0-----:R-:W-:-:S03]  /*d4e0*/  LEA.HI.X.SX32 R11, R28, R2, 0x1, P4 ;  /* 0x000000021c0b7211 */ /* 0x001fc600020f0eff */
[----:B------:R0:W-:Y:S04]  /*d4f0*/  STL [R1+0x161c], R13 ;  /* 0x00161c0d01007387 */ /* 0x0001e80000100800 */
[----:B------:R-:W3:Y:S04]  /*d500*/  LDL.LU R28, [R1+0x154] ;  /* 0x00015400011c7983 */ /* 0x000ee80000300800 */
[----:B------:R1:W-:Y:S01]  /*d510*/  STL [R1+0x1600], R11 ;  /* 0x0016000b01007387 */ /* 0x0003e20000100800 */
[----:B0-----:R-:W-:Y:S02]  /*d520*/  LEA R13, P4, R9, R0, 0x1 ;  /* 0x00000000090d7211 */ /* 0x001fe400078808ff */
[----:B-1----:R-:W-:-:S03]  /*d530*/  LEA.HI.X.SX32 R11, R21, R2, 0x1, P5 ;  /* 0x00000002150b7211 */ /* 0x002fc600028f0eff */
[----:B------:R4:W-:Y:S04]  /*d540*/  STL [R1+0x1624], R13 ;  /* 0x0016240d01007387 */ /* 0x0009e80000100800 */
[----:B------:R-:W3:Y:S04]  /*d550*/  LDL.LU R21, [R1+0x12c] ;  /* 0x00012c0001157983 */ /* 0x000ee80000300800 */
[----:B------:R0:W-:Y:S01]  /*d560*/  STL [R1+0x1608], R11 ;  /* 0x0016080b01007387 */ /* 0x0001e20000100800 */
[----:B----4-:R-:W-:Y:S02]  /*d570*/  LEA R13, P5, R5, R0, 0x1 ;  /* 0x00000000050d7211 */ /* 0x010fe400078a08ff */
[----:B0-----:R-:W-:-:S03]  /*d580*/  LEA.HI.X.SX32 R11, R27, R2, 0x1, P6 ;  /* 0x000000021b0b7211 */ /* 0x001fc600030f0eff */
[----:B------:R0:W-:Y:S01]  /*d590*/  STL [R1+0x162c], R13 ;  /* 0x00162c0d01007387 */ /* 0x0001e20000100800 */
[----:B------:R-:W-:-:S03]  /*d5a0*/  LEA.HI.X.SX32 R10, R10, R2, 0x1, P3 ;  /* 0x000000020a0a7211 */ /* 0x000fc600018f0eff */
[----:B------:R-:W4:Y:S04]  /*d5b0*/  LDL.LU R27, [R1+0x128] ;  /* 0x00012800011b7983 */ /* 0x000f280000300800 */
[----:B------:R1:W-:Y:S01]  /*d5c0*/  STL [R1+0x1610], R11 ;  /* 0x0016100b01007387 */ /* 0x0003e20000100800 */
[----:B0-----:R-:W-:-:S03]  /*d5d0*/  LEA R13, P6, R4, R0, 0x1 ;  /* 0x00000000040d7211 */ /* 0x001fc600078c08ff */
[----:B-1----:R-:W4:Y:S04]  /*d5e0*/  LDL.LU R11, [R1+0x124] ;  /* 0x00012400010b7983 */ /* 0x002f280000300800 */
[----:B------:R0:W-:Y:S01]  /*d5f0*/  STL [R1+0x1634], R13 ;  /* 0x0016340d01007387 */ /* 0x0001e20000100800 */
[----:B------:R-:W-:-:S03]  /*d600*/  LEA.HI.X.SX32 R14, R9, R2, 0x1, P4 ;  /* 0x00000002090e7211 */ /* 0x000fc600020f0eff */
[----:B------:R1:W-:Y:S01]  /*d610*/  STL [R1+0x1618], R10 ;  /* 0x0016180a01007387 */ /* 0x0003e20000100800 */
[----:B0-----:R-:W-:-:S03]  /*d620*/  LEA R13, P3, R3, R0, 0x1 ;  /* 0x00000000030d7211 */ /* 0x001fc600078608ff */
[----:B-1----:R-:W4:Y:S04]  /*d630*/  LDL.LU R10, [R1+0x120] ;  /* 0x00012000010a7983 */ /* 0x002f280000300800 */
[----:B------:R0:W-:Y:S01]  /*d640*/  STL [R1+0x163c], R13 ;  /* 0x00163c0d01007387 */ /* 0x0001e20000100800 */
[----:B------:R-:W-:-:S03]  /*d650*/  LEA.HI.X.SX32 R9, R5, R2, 0x1, P5 ;  /* 0x0000000205097211 */ /* 0x000fc600028f0eff */
[----:B------:R-:W-:Y:S04]  /*d660*/  STL [R1+0x1620], R14 ;  /* 0x0016200e01007387 */ /* 0x000fe80000100800 */
[----:B------:R-:W4:Y:S01]  /*d670*/  LDL.LU R5, [R1+0x11c] ;  /* 0x00011c0001057983 */ /* 0x000f220000300800 */
[----:B0-----:R-:W-:-:S05]  /*d680*/  LEA R13, P4, R20, R0, 0x1 ;  /* 0x00000000140d7211 */ /* 0x001fca00078808ff */
[----:B------:R0:W-:Y:S04]  /*d690*/  STL [R1+0x1644], R13 ;  /* 0x0016440d01007387 */ /* 0x0001e80000100800 */
[----:B------:R1:W-:Y:S01]  /*d6a0*/  STL [R1+0x1628], R9 ;  /* 0x0016280901007387 */ /* 0x0003e20000100800 */
[----:B0-----:R-:W-:Y:S02]  /*d6b0*/  LEA R13, P5, R26, R0, 0x1 ;  /* 0x000000001a0d7211 */ /* 0x001fe400078a08ff */
[----:B-1----:R-:W-:-:S03]  /*d6c0*/  LEA.HI.X.SX32 R9, R4, R2, 0x1, P6 ;  /* 0x0000000204097211 */ /* 0x002fc600030f0eff */
[----:B------:R-:W-:Y:S04]  /*d6d0*/  STL [R1+0x164c], R13 ;  /* 0x00164c0d01007387 */ /* 0x000fe80000100800 */
[----:B------:R-:W4:Y:S04]  /*d6e0*/  LDL.LU R4, [R1+0x118] ;  /* 0x0001180001047983 */ /* 0x000f280000300800 */
[----:B------:R0:W-:Y:S02]  /*d6f0*/  STL [R1+0x1630], R9 ;  /* 0x0016300901007387 */ /* 0x0001e40000100800 */
[----:B0-----:R-:W-:-:S02]  /*d700*/  LEA.HI.X.SX32 R9, R3, R2, 0x1, P3 ;  /* 0x0000000203097211 */ /* 0x001fc400018f0eff */
[----:B------:R-:W4:Y:S01]  /*d710*/  LDL.LU R3, [R1+0x114] ;  /* 0x0001140001037983 */ /* 0x000f220000300800 */
[----:B--2---:R-:W-:-:S05]  /*d720*/  LEA R13, P6, R8, R0, 0x1 ;  /* 0x00000000080d7211 */ /* 0x004fca00078c08ff */
[----:B------:R-:W-:Y:S04]  /*d730*/  STL [R1+0x1654], R13 ;  /* 0x0016540d01007387 */ /* 0x000fe80000100800 */
[----:B------:R0:W-:Y:S02]  /*d740*/  STL [R1+0x1638], R9 ;  /* 0x0016380901007387 */ /* 0x0001e40000100800 */
[----:B0-----:R-:W-:Y:S02]  /*d750*/  LEA.HI.X.SX32 R9, R20, R2, 0x1, P4 ;  /* 0x0000000214097211 */ /* 0x001fe400020f0eff */
[----:B------:R-:W2:Y:S01]  /*d760*/  LDL.LU R20, [R1+0x110] ;  /* 0x0001100001147983 */ /* 0x000ea20000300800 */
[----:B---3--:R-:W-:-:S05]  /*d770*/  LEA R13, P3, R19, R0, 0x1 ;  /* 0x00000000130d7211 */ /* 0x008fca00078608ff */
[----:B------:R-:W-:Y:S04]  /*d780*/  STL [R1+0x165c], R13 ;  /* 0x00165c0d01007387 */ /* 0x000fe80000100800 */
[----:B------:R0:W-:Y:S01]  /*d790*/  STL [R1+0x1640], R9 ;  /* 0x0016400901007387 */ /* 0x0001e20000100800 */
[-C--:B------:R-:W-:Y:S02]  /*d7a0*/  LEA.HI.X.SX32 R8, R8, R2.reuse, 0x1, P6 ;  /* 0x0000000208087211 */ /* 0x080fe400030f0eff */
[----:B0-----:R-:W-:Y:S02]  /*d7b0*/  LEA.HI.X.SX32 R9, R26, R2, 0x1, P5 ;  /* 0x000000021a097211 */ /* 0x001fe400028f0eff */
[----:B------:R-:W3:Y:S01]  /*d7c0*/  LDL.LU R26, [R1+0x10c] ;  /* 0x00010c00011a7983 */ /* 0x000ee20000300800 */
[----:B------:R-:W-:-:S05]  /*d7d0*/  LEA R13, P4, R12, R0, 0x1 ;  /* 0x000000000c0d7211 */ /* 0x000fca00078808ff */
[----:B------:R0:W-:Y:S04]  /*d7e0*/  STL [R1+0x1664], R13 ;  /* 0x0016640d01007387 */ /* 0x0001e80000100800 */
[----:B------:R1:W-:Y:S01]  /*d7f0*/  STL [R1+0x1648], R9 ;  /* 0x0016480901007387 */ /* 0x0003e20000100800 */
[----:B0-----:R-:W-:-:S03]  /*d800*/  LEA R13, P5, R23, R0, 0x1 ;  /* 0x00000000170d7211 */ /* 0x001fc600078a08ff */
[----:B-1----:R-:W3:Y:S04]  /*d810*/  LDL.LU R9, [R1+0x108] ;  /* 0x0001080001097983 */ /* 0x002ee80000300800 */
[----:B------:R-:W-:Y:S04]  /*d820*/  STL [R1+0x166c], R13 ;  /* 0x00166c0d01007387 */ /* 0x000fe80000100800 */
[----:B------:R0:W-:Y:S04]  /*d830*/  STL [R1+0x1650], R8 ;  /* 0x0016500801007387 */ /* 0x0001e80000100800 */
[----:B0-----:R-:W3:Y:S01]  /*d840*/  LDL.LU R8, [R1+0x104] ;  /* 0x0001040001087983 */ /* 0x001ee20000300800 */
[----:B------:R-:W-:-:S02]  /*d850*/  LEA R13, P6, R28, R0, 0x1 ;  /* 0x000000001c0d7211 */ /* 0x000fc400078c08ff */
[----:B------:R-:W-:-:S03]  /*d860*/  LEA.HI.X.SX32 R14, R19, R2, 0x1, P3 ;  /* 0x00000002130e7211 */ /* 0x000fc600018f0eff */
[----:B------:R0:W-:Y:S04]  /*d870*/  STL [R1+0x1674], R13 ;  /* 0x0016740d01007387 */ /* 0x0001e80000100800 */
[----:B------:R1:W-:Y:S04]  /*d880*/  STL [R1+0x1658], R14 ;  /* 0x0016580e01007387 */ /* 0x0003e80000100800 */
[----:B------:R-:W3:Y:S01]  /*d890*/  LDL.LU R19, [R1+0xfc] ;  /* 0x0000fc0001137983 */ /* 0x000ee20000300800 */
[----:B0-----:R-:W-:Y:S02]  /*d8a0*/  LEA R13, P3, R21, R0, 0x1 ;  /* 0x00000000150d7211 */ /* 0x001fe400078608ff */
[----:B-1----:R-:W-:-:S03]  /*d8b0*/  LEA.HI.X.SX32 R14, R12, R2, 0x1, P4 ;  /* 0x000000020c0e7211 */ /* 0x002fc600020f0eff */
[----:B------:R4:W-:Y:S01]  /*d8c0*/  STL [R1+0x167c], R13 ;  /* 0x00167c0d01007387 */ /* 0x0009e20000100800 */
[----:B------:R-:W-:-:S03]  /*d8d0*/  LEA.HI.X.SX32 R12, R23, R2, 0x1, P5 ;  /* 0x00000002170c7211 */ /* 0x000fc600028f0eff */
[----:B------:R0:W-:Y:S04]  /*d8e0*/  STL [R1+0x1660], R14 ;  /* 0x0016600e01007387 */ /* 0x0001e80000100800 */
[----:B------:R-:W3:Y:S01]  /*d8f0*/  LDL.LU R23, [R1+0xf8] ;  /* 0x0000f80001177983 */ /* 0x000ee20000300800 */
[----:B----4-:R-:W-:-:S05]  /*d900*/  LEA R13, P4, R27, R0, 0x1 ;  /* 0x000000001b0d7211 */ /* 0x010fca00078808ff */
[----:B------:R1:W-:Y:S04]  /*d910*/  STL [R1+0x1684], R13 ;  /* 0x0016840d01007387 */ /* 0x0003e80000100800 */
[----:B------:R4:W-:Y:S01]  /*d920*/  STL [R1+0x1668], R12 ;  /* 0x0016680c01007387 */ /* 0x0009e20000100800 */
[----:B0-----:R-:W-:Y:S02]  /*d930*/  LEA R14, P5, R11, R0, 0x1 ;  /* 0x000000000b0e7211 */ /* 0x001fe400078a08ff */
[----:B-1----:R-:W-:-:S03]  /*d940*/  LEA.HI.X.SX32 R13, R28, R2, 0x1, P6 ;  /* 0x000000021c0d7211 */ /* 0x002fc600030f0eff */
[----:B------:R-:W-:Y:S04]  /*d950*/  STL [R1+0x168c], R14 ;  /* 0x00168c0e01007387 */ /* 0x000fe80000100800 */
[----:B------:R-:W3:Y:S04]  /*d960*/  LDL.LU R28, [R1+0xf4] ;  /* 0x0000f400011c7983 */ /* 0x000ee80000300800 */
[----:B------:R0:W-:Y:S01]  /*d970*/  STL [R1+0x1670], R13 ;  /* 0x0016700d01007387 */ /* 0x0001e20000100800 */
[----:B----4-:R-:W-:Y:S02]  /*d980*/  LEA R12, P6, R10, R0, 0x1 ;  /* 0x000000000a0c7211 */ /* 0x010fe400078c08ff */
[----:B0-----:R-:W-:-:S03]  /*d990*/  LEA.HI.X.SX32 R13, R21, R2, 0x1, P3 ;  /* 0x00000002150d7211 */ /* 0x001fc600018f0eff */
[----:B------:R0:W-:Y:S04]  /*d9a0*/  STL [R1+0x1694], R12 ;  /* 0x0016940c01007387 */ /* 0x0001e80000100800 */
[----:B------:R-:W4:Y:S01]  /*d9b0*/  LDL.LU R21, [R1+0xf0] ;  /* 0x0000f00001157983 */ /* 0x000f220000300800 */
[----:B0-----:R-:W-:-:S03]  /*d9c0*/  LEA R12, P3, R5, R0, 0x1 ;  /* 0x00000000050c7211 */ /* 0x001fc600078608ff */
[----:B------:R0:W-:Y:S04]  /*d9d0*/  STL [R1+0x1678], R13 ;  /* 0x0016780d01007387 */ /* 0x0001e80000100800 */
[----:B------:R-:W-:Y:S01]  /*d9e0*/  STL [R1+0x169c], R12 ;  /* 0x00169c0c01007387 */ /* 0x000fe20000100800 */
[----:B0-----:R-:W-:-:S03]  /*d9f0*/  LEA.HI.X.SX32 R13, R27, R2, 0x1, P4 ;  /* 0x000000021b0d7211 */ /* 0x001fc600020f0eff */
[----:B------:R-:W4:Y:S04]  /*da00*/  LDL.LU R27, [R1+0xec] ;  /* 0x0000ec00011b7983 */ /* 0x000f280000300800 */
[----:B------:R0:W-:Y:S01]  /*da10*/  STL [R1+0x1680], R13 ;  /* 0x0016800d01007387 */ /* 0x0001e20000100800 */
[-C--:B------:R-:W-:Y:S02]  /*da20*/  LEA.HI.X.SX32 R10, R10, R2.reuse, 0x1, P6 ;  /* 0x000000020a0a7211 */ /* 0x080fe400030f0eff */
[----:B0-----:R-:W-:Y:S02]  /*da30*/  LEA.HI.X.SX32 R13, R11, R2, 0x1, P5 ;  /* 0x000000020b0d7211 */ /* 0x001fe400028f0eff */
[----:B------:R-:W-:-:S05]  /*da40*/  LEA R12, P4, R4, R0, 0x1 ;  /* 0x00000000040c7211 */ /* 0x000fca00078808ff */
[----:B------:R0:W-:Y:S04]  /*da50*/  STL [R1+0x16a4], R12 ;  /* 0x0016a40c01007387 */ /* 0x0001e80000100800 */
[----:B0-----:R-:W4:Y:S01]  /*da60*/  LDL.LU R12, [R1+0xe4] ;  /* 0x0000e400010c7983 */ /* 0x001f220000300800 */
[----:B------:R-:W-:-:S03]  /*da70*/  LEA R11, P5, R3, R0, 0x1 ;  /* 0x00000000030b7211 */ /* 0x000fc600078a08ff */
[----:B------:R-:W-:Y:S04]  /*da80*/  STL [R1+0x1688], R13 ;  /* 0x0016880d01007387 */ /* 0x000fe80000100800 */
[----:B------:R0:W-:Y:S04]  /*da90*/  STL [R1+0x16ac], R11 ;  /* 0x0016ac0b01007387 */ /* 0x0001e80000100800 */
[----:B0-----:R-:W4:Y:S04]  /*daa0*/  LDL.LU R11, [R1+0xe0] ;  /* 0x0000e000010b7983 */ /* 0x001f280000300800 */
[----:B------:R0:W-:Y:S01]  /*dab0*/  STL [R1+0x1690], R10 ;  /* 0x0016900a01007387 */ /* 0x0001e20000100800 */
[----:B------:R-:W-:-:S02]  /*dac0*/  LEA.HI.X.SX32 R3, R3, R2, 0x1, P5 ;  /* 0x0000000203037211 */ /* 0x000fc400028f0eff */
[----:B0-----:R-:W-:Y:S02]  /*dad0*/  LEA.HI.X.SX32 R10, R5, R2, 0x1, P3 ;  /* 0x00000002050a7211 */ /* 0x001fe400018f0eff */
[----:B--2---:R-:W-:-:S05]  /*dae0*/  LEA R13, P6, R20, R0, 0x1 ;  /* 0x00000000140d7211 */ /* 0x004fca00078c08ff */
[----:B------:R-:W-:Y:S04]  /*daf0*/  STL [R1+0x16b4], R13 ;  /* 0x0016b40d01007387 */ /* 0x000fe80000100800 */
[----:B------:R-:W2:Y:S04]  /*db00*/  LDL.LU R5, [R1+0xdc] ;  /* 0x0000dc0001057983 */ /* 0x000ea80000300800 */
[----:B------:R0:W-:Y:S02]  /*db10*/  STL [R1+0x1698], R10 ;  /* 0x0016980a01007387 */ /* 0x0001e40000100800 */
[----:B0-----:R-:W-:-:S02]  /*db20*/  LEA.HI.X.SX32 R10, R4, R2, 0x1, P4 ;  /* 0x00000002040a7211 */ /* 0x001fc400020f0eff */
[----:B---3--:R-:W-:-:S05]  /*db30*/  LEA R13, P3, R26, R0, 0x1 ;  /* 0x000000001a0d7211 */ /* 0x008fca00078608ff */
[----:B------:R-:W-:Y:S04]  /*db40*/  STL [R1+0x16bc], R13 ;  /* 0x0016bc0d01007387 */ /* 0x000fe80000100800 */
[----:B------:R0:W-:Y:S04]  /*db50*/  STL [R1+0x16a0], R10 ;  /* 0x0016a00a01007387 */ /* 0x0001e80000100800 */
[----:B0-----:R-:W3:Y:S01]  /*db60*/  LDL.LU R10, [R1+0xd8] ;  /* 0x0000d800010a7983 */ /* 0x001ee20000300800 */
[----:B------:R-:W-:-:S05]  /*db70*/  LEA R4, P4, R9, R0, 0x1 ;  /* 0x0000000009047211 */ /* 0x000fca00078808ff */
[----:B------:R0:W-:Y:S04]  /*db80*/  STL [R1+0x16c4], R4 ;  /* 0x0016c40401007387 */ /* 0x0001e80000100800 */
[----:B------:R1:W-:Y:S04]  /*db90*/  STL [R1+0x16a8], R3 ;  /* 0x0016a80301007387 */ /* 0x0003e80000100800 */
[----:B0-----:R-:W3:Y:S01]  /*dba0*/  LDL.LU R4, [R1+0xd0] ;  /* 0x0000d00001047983 */ /* 0x001ee20000300800 */
[----:B------:R-:W-:Y:S02]  /*dbb0*/  LEA R13, P5, R8, R0, 0x1 ;  /* 0x00000000080d7211 */ /* 0x000fe400078a08ff */
[----:B-1----:R-:W-:-:S03]  /*dbc0*/  LEA.HI.X.SX32 R3, R20, R2, 0x1, P6 ;  /* 0x0000000214037211 */ /* 0x002fc600030f0eff */
[----:B------:R-:W-:Y:S04]  /*dbd0*/  STL [R1+0x16cc], R13 ;  /* 0x0016cc0d01007387 */ /* 0x000fe80000100800 */
[----:B------:R0:W-:Y:S04]  /*dbe0*/  STL [R1+0x16b0], R3 ;  /* 0x0016b00301007387 */ /* 0x0001e80000100800 */
[----:B0-----:R-:W3:Y:S01]  /*dbf0*/  LDL.LU R3, [R1+0xcc] ;  /* 0x0000cc0001037983 */ /* 0x001ee20000300800 */
[----:B------:R-:W-:-:S03]  /*dc00*/  LEA R13, P6, R19, R0, 0x1 ;  /* 0x00000000130d7211 */ /* 0x000fc600078c08ff */
[----:B------:R-:W3:Y:S04]  /*dc10*/  LDL.LU R20, [R1+0xc8] ;  /* 0x0000c80001147983 */ /* 0x000ee80000300800 */
[----:B------:R0:W-:Y:S02]  /*dc20*/  STL [R1+0x16d4], R13 ;  /* 0x0016d40d01007387 */ /* 0x0001e40000100800 */
[----:B0-----:R-:W-:Y:S02]  /*dc30*/  LEA.HI.X.SX32 R13, R26, R2, 0x1, P3 ;  /* 0x000000021a0d7211 */ /* 0x001fe400018f0eff */
[----:B------:R-:W3:Y:S01]  /*dc40*/  LDL.LU R26, [R1+0xc0] ;  /* 0x0000c000011a7983 */ /* 0x000ee20000300800 */
[----:B------:R-:W-:-:S03]  /*dc50*/  LEA R14, P3, R23, R0, 0x1 ;  /* 0x00000000170e7211 */ /* 0x000fc600078608ff */
[----:B------:R0:W-:Y:S01]  /*dc60*/  STL [R1+0x16b8], R13 ;  /* 0x0016b80d01007387 */ /* 0x0001e20000100800 */
[----:B------:R-:W-:-:S03]  /*dc70*/  LEA.HI.X.SX32 R8, R8, R2, 0x1, P5 ;  /* 0x0000000208087211 */ /* 0x000fc600028f0eff */
[----:B------:R1:W-:Y:S01]  /*dc80*/  STL [R1+0x16dc], R14 ;  /* 0x0016dc0e01007387 */ /* 0x0003e20000100800 */
[----:B0-----:R-:W-:-:S03]  /*dc90*/  LEA.HI.X.SX32 R13, R9, R2, 0x1, P4 ;  /* 0x00000002090d7211 */ /* 0x001fc600020f0eff */
[----:B------:R-:W3:Y:S04]  /*dca0*/  LDL.LU R9, [R1+0xbc] ;  /* 0x0000bc0001097983 */ /* 0x000ee80000300800 */
[----:B------:R4:W-:Y:S01]  /*dcb0*/  STL [R1+0x16c0], R13 ;  /* 0x0016c00d01007387 */ /* 0x0009e20000100800 */
[----:B-1----:R-:W-:-:S05]  /*dcc0*/  LEA R14, P4, R28, R0, 0x1 ;  /* 0x000000001c0e7211 */ /* 0x002fca00078808ff */
[----:B------:R-:W-:Y:S04]  /*dcd0*/  STL [R1+0x16e4], R14 ;  /* 0x0016e40e01007387 */ /* 0x000fe80000100800 */
[----:B------:R0:W-:Y:S01]  /*dce0*/  STL [R1+0x16c8], R8 ;  /* 0x0016c80801007387 */ /* 0x0001e20000100800 */
[----:B----4-:R-:W-:-:S03]  /*dcf0*/  LEA R13, P5, R21, R0, 0x1 ;  /* 0x00000000150d7211 */ /* 0x010fc600078a08ff */
[----:B0-----:R-:W4:Y:S01]  /*dd00*/  LDL.LU R8, [R1+0xb8] ;  /* 0x0000b80001087983 */ /* 0x001f220000300800 */
[----:B------:R-:W-:-:S03]  /*dd10*/  LEA.HI.X.SX32 R14, R19, R2, 0x1, P6 ;  /* 0x00000002130e7211 */ /* 0x000fc600030f0eff */
[----:B------:R0:W-:Y:S04]  /*dd20*/  STL [R1+0x16ec], R13 ;  /* 0x0016ec0d01007387 */ /* 0x0001e80000100800 */
[----:B------:R-:W4:Y:S04]  /*dd30*/  LDL.LU R19, [R1+0xb4] ;  /* 0x0000b40001137983 */ /* 0x000f280000300800 */
[----:B------:R1:W-:Y:S01]  /*dd40*/  STL [R1+0x16d0], R14 ;  /* 0x0016d00e01007387 */ /* 0x0003e20000100800 */
[----:B0-----:R-:W-:Y:S02]  /*dd50*/  LEA R13, P6, R27, R0, 0x1 ;  /* 0x000000001b0d7211 */ /* 0x001fe400078c08ff */
[----:B-1----:R-:W-:-:S03]  /*dd60*/  LEA.HI.X.SX32 R14, R23, R2, 0x1, P3 ;  /* 0x00000002170e7211 */ /* 0x002fc600018f0eff */
[----:B------:R0:W-:Y:S01]  /*dd70*/  STL [R1+0x16f4], R13 ;  /* 0x0016f40d01007387 */ /* 0x0001e20000100800 */
[----:B------:R-:W-:-:S03]  /*dd80*/  LEA.HI.X.SX32 R15, R28, R2, 0x1, P4 ;  /* 0x000000021c0f7211 */ /* 0x000fc600020f0eff */
[----:B------:R-:W4:Y:S04]  /*dd90*/  LDL.LU R23, [R1+0xac] ;  /* 0x0000ac0001177983 */ /* 0x000f280000300800 */
[----:B------:R-:W-:Y:S01]  /*dda0*/  STL [R1+0x16d8], R14 ;  /* 0x0016d80e01007387 */ /* 0x000fe20000100800 */
[----:B0-----:R-:W-:-:S05]  /*ddb0*/  LEA R13, P3, R12, R0, 0x1 ;  /* 0x000000000c0d7211 */ /* 0x001fca00078608ff */
[----:B------:R0:W-:Y:S04]  /*ddc0*/  STL [R1+0x16fc], R13 ;  /* 0x0016fc0d01007387 */ /* 0x0001e80000100800 */
[----:B------:R-:W-:Y:S04]  /*ddd0*/  STL [R1+0x16e0], R15 ;  /* 0x0016e00f01007387 */ /* 0x000fe80000100800 */
[----:B------:R-:W4:Y:S01]  /*dde0*/  LDL.LU R28, [R1+0xa4] ;  /* 0x0000a400011c7983 */ /* 0x000f220000300800 */
[----:B0-----:R-:W-:Y:S02]  /*ddf0*/  LEA.HI.X.SX32 R13, R21, R2, 0x1, P5 ;  /* 0x00000002150d7211 */ /* 0x001fe400028f0eff */
[----:B------:R-:W-:-:S05]  /*de00*/  LEA R14, P4, R11, R0, 0x1 ;  /* 0x000000000b0e7211 */ /* 0x000fca00078808ff */
[----:B------:R-:W-:Y:S04]  /*de10*/  STL [R1+0x1704], R14 ;  /* 0x0017040e01007387 */ /* 0x000fe80000100800 */
[----:B------:R0:W-:Y:S04]  /*de20*/  STL [R1+0x16e8], R13 ;  /* 0x0016e80d01007387 */ /* 0x0001e80000100800 */
[----:B------:R-:W4:Y:S01]  /*de30*/  LDL.LU R21, [R1+0xa0] ;  /* 0x0000a00001157983 */ /* 0x000f220000300800 */
[-C--:B0-----:R-:W-:Y:S02]  /*de40*/  LEA.HI.X.SX32 R13, R27, R2.reuse, 0x1, P6 ;  /* 0x000000021b0d7211 */ /* 0x081fe400030f0eff */
[----:B------:R-:W-:-:S02]  /*de50*/  LEA.HI.X.SX32 R11, R11, R2, 0x1, P4 ;  /* 0x000000020b0b7211 */ /* 0x000fc400020f0eff */
[----:B--2---:R-:W-:-:S05]  /*de60*/  LEA R14, P5, R5, R0, 0x1 ;  /* 0x00000000050e7211 */ /* 0x004fca00078a08ff */
[----:B------:R-:W-:Y:S04]  /*de70*/  STL [R1+0x170c], R14 ;  /* 0x00170c0e01007387 */ /* 0x000fe80000100800 */
[----:B------:R-:W2:Y:S04]  /*de80*/  LDL.LU R27, [R1+0x9c] ;  /* 0x00009c00011b7983 */ /* 0x000ea80000300800 */
[----:B------:R0:W-:Y:S04]  /*de90*/  STL [R1+0x16f0], R13 ;  /* 0x0016f00d01007387 */ /* 0x0001e80000100800 */
[----:B------:R-:W2:Y:S01]  /*dea0*/  LDL.LU R18, [R1+0x98] ;  /* 0x0000980001127983 */ /* 0x000ea20000300800 */
[----:B0-----:R-:W-:-:S02]  /*deb0*/  LEA.HI.X.SX32 R13, R12, R2, 0x1, P3 ;  /* 0x000000020c0d7211 */ /* 0x001fc400018f0eff */
[----:B---3--:R-:W-:-:S05]  /*dec0*/  LEA R14, P6, R10, R0, 0x1 ;  /* 0x000000000a0e7211 */ /* 0x008fca00078c08ff */
[----:B------:R-:W-:Y:S04]  /*ded0*/  STL [R1+0x1714], R14 ;  /* 0x0017140e01007387 */ /* 0x000fe80000100800 */
[----:B------:R-:W-:Y:S01]  /*dee0*/  STL [R1+0x16f8], R13 ;  /* 0x0016f80d01007387 */ /* 0x000fe20000100800 */
[----:B------:R-:W-:-:S05]  /*def0*/  LEA R12, P3, R4, R0, 0x1 ;  /* 0x00000000040c7211 */ /* 0x000fca00078608ff */
[----:B------:R0:W-:Y:S04]  /*df00*/  STL [R1+0x171c], R12 ;  /* 0x00171c0c01007387 */ /* 0x0001e80000100800 */
[----:B------:R1:W-:Y:S01]  /*df10*/  STL [R1+0x1700], R11 ;  /* 0x0017000b01007387 */ /* 0x0003e20000100800 */
[----:B0-----:R-:W-:Y:S02]  /*df20*/  LEA.HI.X.SX32 R12, R5, R2, 0x1, P5 ;  /* 0x00000002050c7211 */ /* 0x001fe400028f0eff */
[----:B------:R-:W-:-:S05]  /*df30*/  LEA R13, P4, R3, R0, 0x1 ;  /* 0x00000000030d7211 */ /* 0x000fca00078808ff */
[----:B------:R-:W-:Y:S04]  /*df40*/  STL [R1+0x1724], R13 ;  /* 0x0017240d01007387 */ /* 0x000fe80000100800 */
[----:B------:R-:W3:Y:S01]  /*df50*/  LDL.LU R5, [R1+0x94] ;  /* 0x0000940001057983 */ /* 0x000ee20000300800 */
[----:B-1----:R-:W-:Y:S02]  /*df60*/  LEA R11, P5, R20, R0, 0x1 ;  /* 0x00000000140b7211 */ /* 0x002fe400078a08ff */
[----:B------:R-:W-:Y:S01]  /*df70*/  LEA.HI.X.SX32 R10, R10, R2, 0x1, P6 ;  /* 0x000000020a0a7211 */ /* 0x000fe200030f0eff */
[----:B------:R0:W-:Y:S04]  /*df80*/  STL [R1+0x1708], R12 ;  /* 0x0017080c01007387 */ /* 0x0001e80000100800 */
[----:B------:R1:W-:Y:S01]  /*df90*/  STL [R1+0x172c], R11 ;  /* 0x00172c0b01007387 */ /* 0x0003e20000100800 */
[----:B0-----:R-:W-:-:S03]  /*dfa0*/  LEA R12, P6, R26, R0, 0x1 ;  /* 0x000000001a0c7211 */ /* 0x001fc600078c08ff */
[----:B------:R0:W-:Y:S01]  /*dfb0*/  STL [R1+0x1710], R10 ;  /* 0x0017100a01007387 */ /* 0x0001e20000100800 */
[----:B-1----:R-:W-:-:S03]  /*dfc0*/  LEA.HI.X.SX32 R11, R4, R2, 0x1, P3 ;  /* 0x00000002040b7211 */ /* 0x002fc600018f0eff */
[----:B------:R-:W-:Y:S01]  /*dfd0*/  STL [R1+0x1734], R12 ;  /* 0x0017340c01007387 */ /* 0x000fe20000100800 */
[----:B------:R-:W-:-:S03]  /*dfe0*/  LEA.HI.X.SX32 R3, R3, R2, 0x1, P4 ;  /* 0x0000000203037211 */ /* 0x000fc600020f0eff */
[----:B------:R-:W3:Y:S01]  /*dff0*/  LDL.LU R4, [R1+0x90] ;  /* 0x0000900001047983 */ /* 0x000ee20000300800 */
[----:B0-----:R-:W-:-:S03]  /*e000*/  LEA R10, P3, R9, R0, 0x1 ;  /* 0x00000000090a7211 */ /* 0x001fc600078608ff */
[----:B------:R-:W-:Y:S04]  /*e010*/  STL [R1+0x1718], R11 ;  /* 0x0017180b01007387 */ /* 0x000fe80000100800 */
[----:B------:R0:W-:Y:S04]  /*e020*/  STL [R1+0x173c], R10 ;  /* 0x00173c0a01007387 */ /* 0x0001e80000100800 */
[----:B------:R1:W-:Y:S01]  /*e030*/  STL [R1+0x1720], R3 ;  /* 0x0017200301007387 */ /* 0x0003e20000100800 */
[----:B0-----:R-:W-:-:S03]  /*e040*/  LEA.HI.X.SX32 R10, R20, R2, 0x1, P5 ;  /* 0x00000002140a7211 */ /* 0x001fc600028f0eff */
[----:B-1----:R-:W3:Y:S01]  /*e050*/  LDL.LU R3, [R1+0x88] ;  /* 0x0000880001037983 */ /* 0x002ee20000300800 */
[----:B----4-:R-:W-:-:S05]  /*e060*/  LEA R11, P4, R8, R0, 0x1 ;  /* 0x00000000080b7211 */ /* 0x010fca00078808ff */
[----:B------:R0:W-:Y:S04]  /*e070*/  STL [R1+0x1744], R11 ;  /* 0x0017440b01007387 */ /* 0x0001e80000100800 */
[----:B------:R1:W-:Y:S04]  /*e080*/  STL [R1+0x1728], R10 ;  /* 0x0017280a01007387 */ /* 0x0003e80000100800 */
[----:B------:R-:W4:Y:S01]  /*e090*/  LDL.LU R20, [R1+0x80] ;  /* 0x0000800001147983 */ /* 0x000f220000300800 */
[----:B0-----:R-:W-:Y:S02]  /*e0a0*/  LEA R11, P5, R19, R0, 0x1 ;  /* 0x00000000130b7211 */ /* 0x001fe400078a08ff */
[----:B-1----:R-:W-:-:S03]  /*e0b0*/  LEA.HI.X.SX32 R10, R26, R2, 0x1, P6 ;  /* 0x000000021a0a7211 */ /* 0x002fc600030f0eff */
[----:B------:R0:W-:Y:S04]  /*e0c0*/  STL [R1+0x174c], R11 ;  /* 0x00174c0b01007387 */ /* 0x0001e80000100800 */
[----:B------:R1:W-:Y:S04]  /*e0d0*/  STL [R1+0x1730], R10 ;  /* 0x0017300a01007387 */ /* 0x0003e80000100800 */
[----:B------:R-:W4:Y:S01]  /*e0e0*/  LDL.LU R26, [R1+0x7c] ;  /* 0x00007c00011a7983 */ /* 0x000f220000300800 */
[----:B0-----:R-:W-:Y:S02]  /*e0f0*/  LEA R11, P6, R23, R0, 0x1 ;  /* 0x00000000170b7211 */ /* 0x001fe400078c08ff */
[----:B-1----:R-:W-:-:S03]  /*e100*/  LEA.HI.X.SX32 R10, R9, R2, 0x1, P3 ;  /* 0x00000002090a7211 */ /* 0x002fc600018f0eff */
[----:B------:R-:W-:Y:S01]  /*e110*/  STL [R1+0x1754], R11 ;  /* 0x0017540b01007387 */ /* 0x000fe20000100800 */
[----:B------:R-:W-:-:S03]  /*e120*/  LEA.HI.X.SX32 R8, R8, R2, 0x1, P4 ;  /* 0x0000000208087211 */ /* 0x000fc600020f0eff */
[----:B------:R-:W4:Y:S04]  /*e130*/  LDL.LU R17, [R1+0x78] ;  /* 0x0000780001117983 */ /* 0x000f280000300800 */
[----:B------:R0:W-:Y:S04]  /*e140*/  STL [R1+0x1738], R10 ;  /* 0x0017380a01007387 */ /* 0x0001e80000100800 */
[----:B------:R-:W4:Y:S01]  /*e150*/  LDL.LU R16, [R1+0x74] ;  /* 0x0000740001107983 */ /* 0x000f220000300800 */
[----:B------:R-:W-:-:S05]  /*e160*/  LEA R9, P3, R28, R0, 0x1 ;  /* 0x000000001c097211 */ /* 0x000fca00078608ff */
[----:B------:R1:W-:Y:S04]  /*e170*/  STL [R1+0x175c], R9 ;  /* 0x00175c0901007387 */ /* 0x0003e80000100800 */
[----:B------:R-:W-:Y:S01]  /*e180*/  STL [R1+0x1740], R8 ;  /* 0x0017400801007387 */ /* 0x000fe20000100800 */
[----:B0-----:R-:W-:Y:S02]  /*e190*/  LEA R10, P4, R21, R0, 0x1 ;  /* 0x00000000150a7211 */ /* 0x001fe400078808ff */
[----:B-1----:R-:W-:-:S03]  /*e1a0*/  LEA.HI.X.SX32 R9, R19, R2, 0x1, P5 ;  /* 0x0000000213097211 */ /* 0x002fc600028f0eff */
[----:B------:R-:W-:Y:S04]  /*e1b0*/  STL [R1+0x1764], R10 ;  /* 0x0017640a01007387 */ /* 0x000fe80000100800 */
[----:B------:R-:W4:Y:S04]  /*e1c0*/  LDL.LU R15, [R1+0x70] ;  /* 0x00007000010f7983 */ /* 0x000f280000300800 */
[----:B------:R0:W-:Y:S02]  /*e1d0*/  STL [R1+0x1748], R9 ;  /* 0x0017480901007387 */ /* 0x0001e40000100800 */
[----:B0-----:R-:W-:-:S02]  /*e1e0*/  LEA.HI.X.SX32 R9, R23, R2, 0x1, P6 ;  /* 0x0000000217097211 */ /* 0x001fc400030f0eff */
[----:B------:R-:W-:Y:S02]  /*e1f0*/  LEA.HI.X.SX32 R12, R21, R2, 0x1, P4 ;  /* 0x00000002150c7211 */ /* 0x000fe400020f0eff */
[----:B--2---:R-:W-:-:S05]  /*e200*/  LEA R8, P5, R27, R0, 0x1 ;  /* 0x000000001b087211 */ /* 0x004fca00078a08ff */
[----:B------:R0:W-:Y:S04]  /*e210*/  STL [R1+0x176c], R8 ;  /* 0x00176c0801007387 */ /* 0x0001e80000100800 */
[----:B------:R-:W2:Y:S01]  /*e220*/  LDL.LU R14, [R1+0x68] ;  /* 0x00006800010e7983 */ /* 0x000ea20000300800 */
[----:B0-----:R-:W-:-:S03]  /*e230*/  LEA R8, P6, R18, R0, 0x1 ;  /* 0x0000000012087211 */ /* 0x001fc600078c08ff */
[----:B------:R-:W-:Y:S04]  /*e240*/  STL [R1+0x1750], R9 ;  /* 0x0017500901007387 */ /* 0x000fe80000100800 */
[----:B------:R-:W2:Y:S04]  /*e250*/  LDL.64 R10, [R1+0xd30] ;  /* 0x000d3000010a7983 */ /* 0x000ea80000100a00 */
[----:B------:R0:W-:Y:S04]  /*e260*/  STL [R1+0x1774], R8 ;  /* 0x0017740801007387 */ /* 0x0001e80000100800 */
[----:B------:R-:W2:Y:S04]  /*e270*/  LDL.LU R19, [R1+0x64] ;  /* 0x0000640001137983 */ /* 0x000ea80000300800 */
[----:B------:R-:W2:Y:S01]  /*e280*/  LDL.LU R23, [R1+0x60] ;  /* 0x0000600001177983 */ /* 0x000ea20000300800 */
[----:B0-----:R-:W-:-:S05]  /*e290*/  LEA.HI.X.SX32 R8, R28, R2, 0x1, P3 ;  /* 0x000000021c087211 */ /* 0x001fca00018f0eff */
[----:B------:R3:W-:Y:S04]  /*e2a0*/  STL [R1+0x1758], R8 ;  /* 0x0017580801007387 */ /* 0x0007e80000100800 */
[----:B------:R-:W2:Y:S01]  /*e2b0*/  LDL.LU R28, [R1+0x58] ;  /* 0x00005800011c7983 */ /* 0x000ea20000300800 */
[----:B---3--:R-:W-:-:S05]  /*e2c0*/  LEA R8, P3, R5, R0, 0x1 ;  /* 0x0000000005087211 */ /* 0x008fca00078608ff */
[----:B------:R0:W-:Y:S04]  /*e2d0*/  STL [R1+0x177c], R8 ;  /* 0x00177c0801007387 */ /* 0x0001e80000100800 */
[----:B------:R-:W3:Y:S01]  /*e2e0*/  LDL.LU R21, [R1+0x54] ;  /* 0x0000540001157983 */ /* 0x000ee20000300800 */
[----:B------:R-:W-:-:S03]  /*e2f0*/  LEA.HI.X.SX32 R27, R27, R2, 0x1, P5 ;  /* 0x000000021b1b7211 */ /* 0x000fc600028f0eff */
[----:B0-----:R-:W3:Y:S04]  /*e300*/  LDL.64 R8, [R1+0xd20] ;  /* 0x000d200001087983 */ /* 0x001ee80000100a00 */
[----:B------:R0:W-:Y:S01]  /*e310*/  STL [R1+0x1760], R12 ;  /* 0x0017600c01007387 */ /* 0x0001e20000100800 */
[----:B------:R-:W-:-:S05]  /*e320*/  LEA R13, P4, R4, R0, 0x1 ;  /* 0x00000000040d7211 */ /* 0x000fca00078808ff */
[----:B------:R1:W-:Y:S01]  /*e330*/  STL [R1+0x1784], R13 ;  /* 0x0017840d01007387 */ /* 0x0003e20000100800 */
[----:B0-----:R-:W-:Y:S01]  /*e340*/  IMAD.MOV.U32 R12, RZ, RZ, R6 ;  /* 0x000000ffff0c7224 */ /* 0x001fe200078e0006 */
[----:B------:R-:W-:Y:S01]  /*e350*/  LEA.HI.X.SX32 R18, R18, R2, 0x1, P6 ;  /* 0x0000000212127211 */ /* 0x000fe200030f0eff */
[----:B-1----:R-:W-:Y:S02]  /*e360*/  IMAD.MOV.U32 R13, RZ, RZ, R7 ;  /* 0x000000ffff0d7224 */ /* 0x002fe400078e0007 */
[----:B------:R-:W3:Y:S04]  /*e370*/  LDL.64 R6, [R1+0xd28] ;  /* 0x000d280001067983 */ /* 0x000ee80000100a00 */
[----:B------:R0:W-:Y:S02]  /*e380*/  STL [R1+0x1768], R27 ;  /* 0x0017681b01007387 */ /* 0x0001e40000100800 */
[----:B0-----:R-:W-:-:S05]  /*e390*/  LEA R27, P5, R3, R0, 0x1 ;  /* 0x00000000031b7211 */ /* 0x001fca00078a08ff */
[----:B------:R0:W-:Y:S01]  /*e3a0*/  STL [R1+0x178c], R27 ;  /* 0x00178c1b01007387 */ /* 0x0001e20000100800 */
[----:B------:R-:W-:-:S03]  /*e3b0*/  LEA.HI.X.SX32 R5, R5, R2, 0x1, P3 ;  /* 0x0000000205057211 */ /* 0x000fc600018f0eff */
[----:B0-----:R-:W3:Y:S04]  /*e3c0*/  LDL.LU R27, [R1+0x50] ;  /* 0x00005000011b7983 */ /* 0x001ee80000300800 */
[----:B------:R4:W-:Y:S02]  /*e3d0*/  STL [R1+0x1770], R18 ;  /* 0x0017701201007387 */ /* 0x0009e40000100800 */
[----:B----4-:R-:W-:-:S05]  /*e3e0*/  LEA R18, P6, R20, R0, 0x1 ;  /* 0x0000000014127211 */ /* 0x010fca00078c08ff */
[----:B------:R0:W-:Y:S04]  /*e3f0*/  STL [R1+0x1794], R18 ;  /* 0x0017941201007387 */ /* 0x0001e80000100800 */
[----:B------:R1:W-:Y:S01]  /*e400*/  STL [R1+0x1778], R5 ;  /* 0x0017780501007387 */ /* 0x0003e20000100800 */
[----:B0-----:R-:W-:Y:S02]  /*e410*/  LEA R18, P3, R26, R0, 0x1 ;  /* 0x000000001a127211 */ /* 0x001fe400078608ff */
[----:B-1----:R-:W-:-:S03]  /*e420*/  LEA.HI.X.SX32 R5, R4, R2, 0x1, P4 ;  /* 0x0000000204057211 */ /* 0x002fc600020f0eff */
[----:B------:R0:W-:Y:S01]  /*e430*/  STL [R1+0x179c], R18 ;  /* 0x00179c1201007387 */ /* 0x0001e20000100800 */
[----:B------:R-:W-:Y:S02]  /*e440*/  LEA.HI.X.SX32 R4, R3, R2, 0x1, P5 ;  /* 0x0000000203047211 */ /* 0x000fe400028f0eff */
[----:B------:R-:W-:Y:S01]  /*e450*/  LEA R3, P5, R16, R0, 0x1 ;  /* 0x0000000010037211 */ /* 0x000fe200078a08ff */
[----:B------:R1:W-:Y:S01]  /*e460*/  STL [R1+0x1780], R5 ;  /* 0x0017800501007387 */ /* 0x0003e20000100800 */
[----:B------:R-:W-:Y:S02]  /*e470*/  LEA.HI.X.SX32 R20, R20, R2, 0x1, P6 ;  /* 0x0000000214147211 */ /* 0x000fe400030f0eff */
[-C--:B0-----:R-:W-:Y:S01]  /*e480*/  LEA R18, P4, R17, R0.reuse, 0x1 ;  /* 0x0000000011127211 */ /* 0x081fe200078808ff */
[----:B-1----:R-:W4:Y:S04]  /*e490*/  LDL.LU R5, [R1+0x3c] ;  /* 0x00003c0001057983 */ /* 0x002f280000300800 */
[----:B------:R-:W-:Y:S04]  /*e4a0*/  STL [R1+0x17a4], R18 ;  /* 0x0017a41201007387 */ /* 0x000fe80000100800 */
[----:B------:R0:W-:Y:S04]  /*e4b0*/  STL [R1+0x1788], R4 ;  /* 0x0017880401007387 */ /* 0x0001e80000100800 */
[----:B0-----:R-:W4:Y:S04]  /*e4c0*/  LDL.LU R4, [R1+0x34] ;  /* 0x0000340001047983 */ /* 0x001f280000300800 */
[----:B------:R0:W-:Y:S01]  /*e4d0*/  STL [R1+0x17ac], R3 ;  /* 0x0017ac0301007387 */ /* 0x0001e20000100800 */
[----:B------:R-:W-:-:S03]  /*e4e0*/  LEA R18, P6, R15, R0, 0x1 ;  /* 0x000000000f127211 */ /* 0x000fc600078c08ff */
[----:B0-----:R-:W4:Y:S04]  /*e4f0*/  LDL.LU R3, [R1+0x2c] ;  /* 0x00002c0001037983 */ /* 0x001f280000300800 */
[----:B------:R0:W-:Y:S01]  /*e500*/  STL [R1+0x1790], R20 ;  /* 0x0017901401007387 */ /* 0x0001e20000100800 */
[----:B------:R-:W-:-:S03]  /*e510*/  LEA.HI.X.SX32 R17, R17, R2, 0x1, P4 ;  /* 0x0000000211117211 */ /* 0x000fc600020f0eff */
[----:B0-----:R-:W4:Y:S04]  /*e520*/  LDL.LU R20, [R1+0x20] ;  /* 0x0000200001147983 */ /* 0x001f280000300800 */
[----:B------:R0:W-:Y:S02]  /*e530*/  STL [R1+0x17b4], R18 ;  /* 0x0017b41201007387 */ /* 0x0001e40000100800 */
[-C--:B0-----:R-:W-:Y:S02]  /*e540*/  LEA.HI.X.SX32 R18, R26, R2.reuse, 0x1, P3 ;  /* 0x000000021a127211 */ /* 0x081fe400018f0eff */
[----:B------:R-:W4:Y:S04]  /*e550*/  LDL.LU R26, [R1+0x18] ;  /* 0x00001800011a7983 */ /* 0x000f280000300800 */
[----:B------:R2:W-:Y:S01]  /*e560*/  STL [R1+0x1798], R18 ;  /* 0x0017981201007387 */ /* 0x0005e20000100800 */
[----:B------:R-:W-:-:S02]  /*e570*/  LEA.HI.X.SX32 R15, R15, R2, 0x1, P6 ;  /* 0x000000020f0f7211 */ /* 0x000fc400030f0eff */
[----:B--2---:R-:W-:-:S05]  /*e580*/  LEA R18, P3, R14, R0, 0x1 ;  /* 0x000000000e127211 */ /* 0x004fca00078608ff */
[----:B------:R0:W-:Y:S04]  /*e590*/  STL [R1+0x17bc], R18 ;  /* 0x0017bc1201007387 */ /* 0x0001e80000100800 */
[----:B------:R1:W-:Y:S01]  /*e5a0*/  STL [R1+0x17a0], R17 ;  /* 0x0017a01101007387 */ /* 0x0003e20000100800 */
[----:B0-----:R-:W-:Y:S02]  /*e5b0*/  LEA R18, P4, R19, R0, 0x1 ;  /* 0x0000000013127211 */ /* 0x001fe400078808ff */
[----:B-1----:R-:W-:Y:S02]  /*e5c0*/  LEA.HI.X.SX32 R17, R16, R2, 0x1, P5 ;  /* 0x0000000210117211 */ /* 0x002fe400028f0eff */
[----:B------:R-:W-:Y:S01]  /*e5d0*/  LEA R16, P5, R23, R0, 0x1 ;  /* 0x0000000017107211 */ /* 0x000fe200078a08ff */
[----:B------:R0:W-:Y:S04]  /*e5e0*/  STL [R1+0x17c4], R18 ;  /* 0x0017c41201007387 */ /* 0x0001e80000100800 */
[----:B------:R1:W-:Y:S04]  /*e5f0*/  STL [R1+0x17a8], R17 ;  /* 0x0017a81101007387 */ /* 0x0003e80000100800 */
[----:B------:R2:W-:Y:S01]  /*e600*/  STL [R1+0x17cc], R16 ;  /* 0x0017cc1001007387 */ /* 0x0005e20000100800 */
[----:B0-----:R-:W-:-:S03]  /*e610*/  IMAD.MOV.U32 R18, RZ, RZ, R12 ;  /* 0x000000ffff127224 */ /* 0x001fc600078e000c */
[----:B------:R3:W-:Y:S01]  /*e620*/  STL [R1+0x17b0], R15 ;  /* 0x0017b00f01007387 */ /* 0x0007e20000100800 */
[----:B-1----:R-:W-:Y:S01]  /*e630*/  LEA R17, P6, R28, R0, 0x1 ;  /* 0x000000001c117211 */ /* 0x002fe200078c08ff */
[----:B------:R-:W-:Y:S01]  /*e640*/  IMAD.MOV.U32 R12, RZ, RZ, R10 ;  /* 0x000000ffff0c7224 */ /* 0x000fe200078e000a */
[-C--:B--2---:R-:W-:Y:S02]  /*e650*/  LEA.HI.X.SX32 R16, R14, R2.reuse, 0x1, P3 ;  /* 0x000000020e107211 */ /* 0x084fe400018f0eff */
[----:B------:R-:W-:Y:S01]  /*e660*/  LEA.HI.X.SX32 R14, R19, R2, 0x1, P4 ;  /* 0x00000002130e7211 */ /* 0x000fe200020f0eff */
[----:B------:R-:W-:Y:S04]  /*e670*/  STL [R1+0x17d4], R17 ;  /* 0x0017d41101007387 */ /* 0x000fe80000100800 */
[----:B------:R-:W-:Y:S01]  /*e680*/  STL [R1+0x17b8], R16 ;  /* 0x0017b81001007387 */ /* 0x000fe20000100800 */
[----:B------:R-:W-:-:S02]  /*e690*/  IMAD.MOV.U32 R19, RZ, RZ, R13 ;  /* 0x000000ffff137224 */ /* 0x000fc400078e000d */
[----:B------:R-:W-:Y:S01]  /*e6a0*/  IMAD.MOV.U32 R13, RZ, RZ, R11 ;  /* 0x000000ffff0d7224 */ /* 0x000fe200078e000b */
[----:B---3--:R-:W-:-:S05]  /*e6b0*/  LEA R15, P3, R21, R0, 0x1 ;  /* 0x00000000150f7211 */ /* 0x008fca00078608ff */
[----:B------:R-:W-:Y:S04]  /*e6c0*/  STL [R1+0x17dc], R15 ;  /* 0x0017dc0f01007387 */ /* 0x000fe80000100800 */
[----:B------:R0:W-:Y:S04]  /*e6d0*/  STL [R1+0x17c0], R14 ;  /* 0x0017c00e01007387 */ /* 0x0001e80000100800 */
[----:B------:R-:W2:Y:S04]  /*e6e0*/  LDL.LU R12, [R1+0x4c] ;  /* 0x00004c00010c7983 */ /* 0x000ea80000300800 */
[----:B------:R-:W3:Y:S01]  /*e6f0*/  LDL.LU R13, [R1+0x48] ;  /* 0x00004800010d7983 */ /* 0x000ee20000300800 */
[----:B0-----:R-:W-:-:S02]  /*e700*/  LEA.HI.X.SX32 R14, R23, R2, 0x1, P5 ;  /* 0x00000002170e7211 */ /* 0x001fc400028f0eff */
[----:B------:R-:W-:-:S05]  /*e710*/  LEA R16, P4, R27, R0, 0x1 ;  /* 0x000000001b107211 */ /* 0x000fca00078808ff */
[----:B------:R-:W-:Y:S04]  /*e720*/  STL [R1+0x17e4], R16 ;  /* 0x0017e41001007387 */ /* 0x000fe80000100800 */
[----:B------:R0:W-:Y:S02]  /*e730*/  STL [R1+0x17c8], R14 ;  /* 0x0017c80e01007387 */ /* 0x0001e40000100800 */
[-C--:B0-----:R-:W-:Y:S01]  /*e740*/  LEA.HI.X.SX32 R14, R28, R2.reuse, 0x1, P6 ;  /* 0x000000021c0e7211 */ /* 0x081fe200030f0eff */
[----:B------:R-:W-:Y:S01]  /*e750*/  IMAD.MOV.U32 R16, RZ, RZ, R8 ;  /* 0x000000ffff107224 */ /* 0x000fe200078e0008 */
[----:B------:R-:W-:Y:S02]  /*e760*/  LEA.HI.X.SX32 R16, R21, R2, 0x1, P3 ;  /* 0x0000000215107211 */ /* 0x000fe400018f0eff */
[----:B--2---:R-:W-:-:S05]  /*e770*/  LEA R15, P5, R12, R0, 0x1 ;  /* 0x000000000c0f7211 */ /* 0x004fca00078a08ff */
[----:B------:R-:W-:Y:S04]  /*e780*/  STL [R1+0x17ec], R15 ;  /* 0x0017ec0f01007387 */ /* 0x000fe80000100800 */
[----:B------:R-:W2:Y:S04]  /*e790*/  LDL.LU R23, [R1+0x20c] ;  /* 0x00020c0001177983 */ /* 0x000ea80000300800 */
[----:B------:R-:W2:Y:S04]  /*e7a0*/  LDL.LU R28, [R1+0x204] ;  /* 0x00020400011c7983 */ /* 0x000ea80000300800 */
[----:B------:R0:W-:Y:S04]  /*e7b0*/  STL [R1+0x17d0], R14 ;  /* 0x0017d00e01007387 */ /* 0x0001e80000100800 */
[----:B------:R-:W2:Y:S01]  /*e7c0*/  LDL.LU R21, [R1+0x1958] ;  /* 0x0019580001157983 */ /* 0x000ea20000300800 */
[----:B0-----:R-:W-:Y:S01]  /*e7d0*/  IMAD.MOV.U32 R14, RZ, RZ, R6 ;  /* 0x000000ffff0e7224 */ /* 0x001fe200078e0006 */
[----:B---3--:R-:W-:-:S05]  /*e7e0*/  LEA R14, P6, R13, R0, 0x1 ;  /* 0x000000000d0e7211 */ /* 0x008fca00078c08ff */
[----:B------:R0:W-:Y:S04]  /*e7f0*/  STL [R1+0x17f4], R14 ;  /* 0x0017f40e01007387 */ /* 0x0001e80000100800 */
[----:B------:R-:W-:Y:S01]  /*e800*/  STL [R1+0x17d8], R16 ;  /* 0x0017d81001007387 */ /* 0x000fe20000100800 */
[----:B0-----:R-:W-:-:S03]  /*e810*/  LEA.HI.X.SX32 R14, R27, R2, 0x1, P4 ;  /* 0x000000021b0e7211 */ /* 0x001fc600020f0eff */
[----:B------:R-:W3:Y:S01]  /*e820*/  LDL.LU R27, [R1+0x1954] ;  /* 0x00195400011b7983 */ /* 0x000ee20000300800 */
[----:B------:R-:W-:Y:S01]  /*e830*/  IMAD.MOV.U32 R15, RZ, RZ, R7 ;  /* 0x000000ffff0f7224 */ /* 0x000fe200078e0007 */
[----:B----4-:R-:W-:Y:S02]  /*e840*/  LEA R15, P3, R5, R0, 0x1 ;  /* 0x00000000050f7211 */ /* 0x010fe400078608ff */
[----:B------:R-:W-:-:S03]  /*e850*/  LEA.HI.X.SX32 R12, R12, R2, 0x1, P5 ;  /* 0x000000020c0c7211 */ /* 0x000fc600028f0eff */
[----:B------:R0:W-:Y:S01]  /*e860*/  STL [R1+0x17fc], R15 ;  /* 0x0017fc0f01007387 */ /* 0x0001e20000100800 */
[----:B------:R-:W-:-:S03]  /*e870*/  LEA.HI.X.SX32 R13, R13, R2, 0x1, P6 ;  /* 0x000000020d0d7211 */ /* 0x000fc600030f0eff */
[----:B------:R1:W-:Y:S01]  /*e880*/  STL [R1+0x17e0], R14 ;  /* 0x0017e00e01007387 */ /* 0x0003e20000100800 */
[-C--:B0-----:R-:W-:Y:S02]  /*e890*/  LEA R15, P4, R4, R0.reuse, 0x1 ;  /* 0x00000000040f7211 */ /* 0x081fe400078808ff */
[----:B-1----:R-:W-:-:S03]  /*e8a0*/  LEA R14, P5, R3, R0, 0x1 ;  /* 0x00000000030e7211 */ /* 0x002fc600078a08ff */
[----:B------:R-:W-:Y:S01]  /*e8b0*/  STL [R1+0x1804], R15 ;  /* 0x0018040f01007387 */ /* 0x000fe20000100800 */
[----:B------:R-:W-:-:S03]  /*e8c0*/  LEA.HI.X.SX32 R5, R5, R2, 0x1, P3 ;  /* 0x0000000205057211 */ /* 0x000fc600018f0eff */
[----:B------:R0:W-:Y:S04]  /*e8d0*/  STL [R1+0x17e8], R12 ;  /* 0x0017e80c01007387 */ /* 0x0001e80000100800 */
[----:B------:R-:W-:Y:S01]  /*e8e0*/  STL [R1+0x180c], R14 ;  /* 0x00180c0e01007387 */ /* 0x000fe20000100800 */
[----:B0-----:R-:W-:-:S03]  /*e8f0*/  LEA R12, P6, R20, R0, 0x1 ;  /* 0x00000000140c7211 */ /* 0x001fc600078c08ff */
[----:B------:R0:W-:Y:S04]  /*e900*/  STL [R1+0x17f0], R13 ;  /* 0x0017f00d01007387 */ /* 0x0001e80000100800 */
[----:B------:R1:W-:Y:S04]  /*e910*/  STL [R1+0x1814], R12 ;  /* 0x0018140c01007387 */ /* 0x0003e80000100800 */
[----:B------:R-:W-:Y:S01]  /*e920*/  STL [R1+0x17f8], R5 ;  /* 0x0017f80501007387 */ /* 0x000fe20000100800 */
[----:B0-----:R-:W-:Y:S02]  /*e930*/  LEA R13, P3, R26, R0, 0x1 ;  /* 0x000000001a0d7211 */ /* 0x001fe400078608ff */
[----:B-1----:R-:W-:-:S02]  /*e940*/  LEA.HI.X.SX32 R12, R4, R2, 0x1, P4 ;  /* 0x00000002040c7211 */ /* 0x002fc400020f0eff */
[----:B------:R-:W-:Y:S01]  /*e950*/  LEA.HI.X.SX32 R4, R3, R2, 0x1, P5 ;  /* 0x0000000203047211 */ /* 0x000fe200028f0eff */
[----:B------:R-:W-:Y:S04]  /*e960*/  STL [R1+0x181c], R13 ;  /* 0x00181c0d01007387 */ /* 0x000fe80000100800 */
[----:B------:R0:W-:Y:S01]  /*e970*/  STL [R1+0x1800], R12 ;  /* 0x0018000c01007387 */ /* 0x0001e20000100800 */
[----:B------:R-:W-:Y:S02]  /*e980*/  IMAD R22, R22, UR10, RZ ;  /* 0x0000000a16167c24 */ /* 0x000fe4000f8e02ff */
[----:B------:R-:W-:Y:S02]  /*e990*/  IMAD R24, R24, UR10, RZ ;  /* 0x0000000a18187c24 */ /* 0x000fe4000f8e02ff */
[----:B------:R-:W-:-:S02]  /*e9a0*/  IMAD R25, R25, UR10, RZ ;  /* 0x0000000a19197c24 */ /* 0x000fc4000f8e02ff */
[----:B------:R-:W-:Y:S01]  /*e9b0*/  IMAD.MOV.U32 R17, RZ, RZ, R9 ;  /* 0x000000ffff117224 */ /* 0x000fe200078e0009 */
[----:B------:R-:W-:Y:S01]  /*e9c0*/  LEA.HI.X.SX32 R15, R29, UR13, 0x1, P0 ;  /* 0x0000000d1d0f7c11 */ /* 0x000fe200080f0eff */
[----:B------:R-:W-:Y:S02]  /*e9d0*/  IMAD.MOV.U32 R16, RZ, RZ, R8 ;  /* 0x000000ffff107224 */ /* 0x000fe400078e0008 */
[----:B------:R-:W-:Y:S02]  /*e9e0*/  IMAD.MOV.U32 R14, RZ, RZ, R6 ;  /* 0x000000ffff0e7224 */ /* 0x000fe400078e0006 */
[----:B0-----:R-:W-:Y:S01]  /*e9f0*/  IMAD.MOV.U32 R12, RZ, RZ, R10 ;  /* 0x000000ffff0c7224 */ /* 0x001fe200078e000a */
[-C--:B--2---:R-:W-:Y:S02]  /*ea00*/  LEA R3, P5, R21, R0.reuse, 0x1 ;  /* 0x0000000015037211 */ /* 0x084fe400078a08ff */
[----:B------:R-:W-:Y:S02]  /*ea10*/  LEA.HI.X.SX32 R17, R28, UR13, 0x1, P1 ;  /* 0x0000000d1c117c11 */ /* 0x000fe400088f0eff */
[----:B------:R-:W0:Y:S01]  /*ea20*/  LDC R28, c[0x0][0x3a8] ;  /* 0x0000ea00ff1c7b82 */ /* 0x000e220000000800 */
[----:B---3--:R-:W-:-:S05]  /*ea30*/  LEA R5, P4, R27, R0, 0x1 ;  /* 0x000000001b057211 */ /* 0x008fca00078808ff */
[----:B------:R1:W-:Y:S04]  /*ea40*/  STL [R1+0x1824], R5 ;  /* 0x0018240501007387 */ /* 0x0003e80000100800 */
[----:B------:R-:W-:Y:S04]  /*ea50*/  STL [R1+0x1808], R4 ;  /* 0x0018080401007387 */ /* 0x000fe80000100800 */
[----:B------:R2:W-:Y:S01]  /*ea60*/  STL [R1+0x1828], R3 ;  /* 0x0018280301007387 */ /* 0x0005e20000100800 */
[-C--:B-1----:R-:W-:Y:S02]  /*ea70*/  LEA.HI.X.SX32 R5, R20, R2.reuse, 0x1, P6 ;  /* 0x0000000214057211 */ /* 0x082fe400030f0eff */
[----:B--2---:R-:W-:-:S02]  /*ea80*/  LEA.HI.X.SX32 R3, R26, R2, 0x1, P3 ;  /* 0x000000021a037211 */ /* 0x004fc400018f0eff */
[----:B------:R-:W1:Y:S01]  /*ea90*/  LDC R26, c[0x0][0x3a8] ;  /* 0x0000ea00ff1a7b82 */ /* 0x000e620000000800 */
[-C--:B------:R-:W-:Y:S01]  /*eaa0*/  LEA R4, P6, R22, R0.reuse, 0x1 ;  /* 0x0000000016047211 */ /* 0x080fe200078c08ff */
[----:B------:R-:W-:Y:S04]  /*eab0*/  STL [R1+0x1810], R5 ;  /* 0x0018100501007387 */ /* 0x000fe80000100800 */
[----:B------:R2:W-:Y:S04]  /*eac0*/  STL [R1+0x182c], R4 ;  /* 0x00182c0401007387 */ /* 0x0005e80000100800 */
[----:B------:R3:W-:Y:S01]  /*ead0*/  STL [R1+0x1818], R3 ;  /* 0x0018180301007387 */ /* 0x0007e20000100800 */
[----:B--2---:R-:W-:-:S02]  /*eae0*/  LEA R4, P3, R24, R0, 0x1 ;  /* 0x0000000018047211 */ /* 0x004fc400078608ff */
[----:B---3--:R-:W-:Y:S02]  /*eaf0*/  LEA.HI.X.SX32 R3, R27, R2, 0x1, P4 ;  /* 0x000000021b037211 */ /* 0x008fe400020f0eff */
[----:B------:R-:W-:Y:S01]  /*eb00*/  LEA R0, P4, R25, R0, 0x1 ;  /* 0x0000000019007211 */ /* 0x000fe200078808ff */
[----:B------:R2:W-:Y:S04]  /*eb10*/  STL [R1+0x1830], R4 ;  /* 0x0018300401007387 */ /* 0x0005e80000100800 */
[----:B------:R-:W-:Y:S04]  /*eb20*/  STL [R1+0x1820], R3 ;  /* 0x0018200301007387 */ /* 0x000fe80000100800 */
[----:B------:R3:W-:Y:S01]  /*eb30*/  STL [R1+0x153c], R0 ;  /* 0x00153c0001007387 */ /* 0x0007e20000100800 */
[-C--:B--2---:R-:W-:Y:S01]  /*eb40*/  LEA.HI.X.SX32 R4, R21, R2.reuse, 0x1, P5 ;  /* 0x0000000215047211 */ /* 0x084fe200028f0eff */
[----:B-1----:R-:W-:Y:S01]  /*eb50*/  IMAD R26, R26, 0x3f, RZ ;  /* 0x0000003f1a1a7824 */ /* 0x002fe200078e02ff */
[----:B---3--:R-:W-:-:S03]  /*eb60*/  LEA.HI.X.SX32 R0, R22, R2, 0x1, P6 ;  /* 0x0000000216007211 */ /* 0x008fc600030f0eff */
[----:B------:R1:W-:Y:S01]  /*eb70*/  STL [R1+0x1530], R4 ;  /* 0x0015300401007387 */ /* 0x0003e20000100800 */
[----:B------:R-:W-:-:S03]  /*eb80*/  LEA.HI.X.SX32 R3, R24, R2, 0x1, P3 ;  /* 0x0000000218037211 */ /* 0x000fc600018f0eff */
[----:B------:R2:W-:Y:S01]  /*eb90*/  STL [R1+0x1534], R0 ;  /* 0x0015340001007387 */ /* 0x0005e20000100800 */
[----:B------:R-:W-:-:S03]  /*eba0*/  LEA.HI.X.SX32 R13, R23, UR13, 0x1, P2 ;  /* 0x0000000d170d7c11 */ /* 0x000fc600090f0eff */
[----:B------:R3:W-:Y:S01]  /*ebb0*/  STL [R1+0x1538], R3 ;  /* 0x0015380301007387 */ /* 0x0007e20000100800 */
[----:B-1----:R-:W-:Y:S01]  /*ebc0*/  IMAD.WIDE R4, R26, 0x2, R18 ;  /* 0x000000021a047825 */ /* 0x002fe200078e0212 */
[----:B--2---:R-:W-:-:S05]  /*ebd0*/  LEA.HI.X.SX32 R0, R25, R2, 0x1, P4 ;  /* 0x0000000219007211 */ /* 0x004fca00020f0eff */
[----:B------:R0:W-:Y:S01]  /*ebe0*/  STL [R1+0xd4c], R0 ;  /* 0x000d4c0001007387 */ /* 0x0001e20000100800 */
[----:B---3--:R-:W-:-:S03]  /*ebf0*/  IMAD.WIDE R2, R26, 0x2, R16 ;  /* 0x000000021a027825 */ /* 0x008fc600078e0210 */
[----:B------:R-:W2:Y:S04]  /*ec00*/  LDL.LU R29, [R1+0x1950] ;  /* 0x00195000011d7983 */ /* 0x000ea80000300800 */
[----:B------:R-:W-:Y:S04]  /*ec10*/  STL [R1+0xd24], R17 ;  /* 0x000d241101007387 */ /* 0x000fe80000100800 */
[----:B------:R-:W-:Y:S01]  /*ec20*/  STL [R1+0xd34], R13 ;  /* 0x000d340d01007387 */ /* 0x000fe20000100800 */
[----:B0-----:R-:W-:-:S03]  /*ec30*/  IMAD R0, R28, 0x3e, RZ ;  /* 0x0000003e1c007824 */ /* 0x001fc600078e02ff */
[----:B------:R-:W-:Y:S01]  /*ec40*/  STL [R1+0xd54], R4 ;  /* 0x000d540401007387 */ /* 0x000fe20000100800 */
[----:B------:R-:W-:-:S03]  /*ec50*/  IMAD.WIDE R6, R26, 0x2, R12 ;  /* 0x000000021a067825 */ /* 0x000fc600078e020c */
[----:B------:R0:W-:Y:S01]  /*ec60*/  STL [R1+0xd50], R5 ;  /* 0x000d500501007387 */ /* 0x0001e20000100800 */
[----:B------:R-:W-:-:S03]  /*ec70*/  IMAD.WIDE R8, R0, 0x2, R18 ;  /* 0x0000000200087825 */ /* 0x000fc600078e0212 */
[----:B------:R-:W-:Y:S01]  /*ec80*/  STL [R1+0xd2c], R15 ;  /* 0x000d2c0f01007387 */ /* 0x000fe20000100800 */
[----:B0-----:R-:W-:-:S03]  /*ec90*/  IMAD.WIDE R4, R26, 0x2, R14 ;  /* 0x000000021a047825 */ /* 0x001fc600078e020e */
[----:B------:R-:W-:Y:S04]  /*eca0*/  STL [R1+0xd5c], R2 ;  /* 0x000d5c0201007387 */ /* 0x000fe80000100800 */
[----:B------:R0:W-:Y:S01]  /*ecb0*/  STL [R1+0xd58], R3 ;  /* 0x000d580301007387 */ /* 0x0001e20000100800 */
[----:B------:R-:W-:-:S03]  /*ecc0*/  IMAD R10, R28, 0x3d, RZ ;  /* 0x0000003d1c0a7824 */ /* 0x000fc600078e02ff */
[----:B------:R-:W-:Y:S04]  /*ecd0*/  STL [R1+0xd64], R4 ;  /* 0x000d640401007387 */ /* 0x000fe80000100800 */
[----:B------:R1:W-:Y:S01]  /*ece0*/  STL [R1+0xd60], R5 ;  /* 0x000d600501007387 */ /* 0x0003e20000100800 */
[----:B0-----:R-:W-:-:S03]  /*ecf0*/  IMAD.WIDE R2, R0, 0x2, R16 ;  /* 0x0000000200027825 */ /* 0x001fc600078e0210 */
[----:B------:R-:W-:Y:S04]  /*ed00*/  STL [R1+0xd6c], R6 ;  /* 0x000d6c0601007387 */ /* 0x000fe80000100800 */
[----:B------:R0:W-:Y:S01]  /*ed10*/  STL [R1+0xd68], R7 ;  /* 0x000d680701007387 */ /* 0x0001e20000100800 */
[----:B-1----:R-:W-:-:S03]  /*ed20*/  IMAD.WIDE R4, R0, 0x2, R14 ;  /* 0x0000000200047825 */ /* 0x002fc600078e020e */
[----:B------:R-:W-:Y:S04]  /*ed30*/  STL [R1+0xd74], R8 ;  /* 0x000d740801007387 */ /* 0x000fe80000100800 */
[----:B------:R1:W-:Y:S01]  /*ed40*/  STL [R1+0xd70], R9 ;  /* 0x000d700901007387 */ /* 0x0003e20000100800 */
[----:B0-----:R-:W-:-:S03]  /*ed50*/  IMAD.WIDE R6, R0, 0x2, R12 ;  /* 0x0000000200067825 */ /* 0x001fc600078e020c */
[----:B------:R-:W-:Y:S04]  /*ed60*/  STL [R1+0xd7c], R2 ;  /* 0x000d7c0201007387 */ /* 0x000fe80000100800 */
[----:B------:R0:W-:Y:S01]  /*ed70*/  STL [R1+0xd78], R3 ;  /* 0x000d780301007387 */ /* 0x0001e20000100800 */
[----:B-1----:R-:W-:-:S03]  /*ed80*/  IMAD.WIDE R8, R10, 0x2, R18 ;  /* 0x000000020a087825 */ /* 0x002fc600078e0212 */
[----:B------:R-:W-:Y:S01]  /*ed90*/  STL [R1+0xd84], R4 ;  /* 0x000d840401007387 */ /* 0x000fe20000100800 */
[----:B------:R-:W-:-:S03]  /*eda0*/  IMAD R0, R28, 0x3c, RZ ;  /* 0x0000003c1c007824 */ /* 0x000fc600078e02ff */
        /* <DEDUP_REMOVED lines=363> */
[----:B------:R-:W-:-:S03]  /*10460*/  IMAD.SHL.U32 R0, R28, 0x20, RZ ;  /* 0x000000201c007824 */ /* 0x000fc600078e00ff */
        /* <DEDUP_REMOVED lines=394> */
[----:B------:R1:W-:Y:S04]  /*11d10*/  STL [R1+0x14d4], R8 ;  /* 0x0014d40801007387 */ /* 0x0003e80000100800 */
[----:B------:R-:W-:Y:S01]  /*11d20*/  STL [R1+0x14d0], R9 ;  /* 0x0014d00901007387 */ /* 0x000fe20000100800 */
[----:B0-----:R-:W-:-:S03]  /*11d30*/  IMAD.WIDE R6, R10, 0x2, R12 ;  /* 0x000000020a067825 */ /* 0x001fc600078e020c */
[----:B------:R-:W-:Y:S01]  /*11d40*/  STL [R1+0x14dc], R2 ;  /* 0x0014dc0201007387 */ /* 0x000fe20000100800 */
[----:B-1----:R-:W-:-:S03]  /*11d50*/  IMAD.SHL.U32 R8, R28, 0x2, RZ ;  /* 0x000000021c087824 */ /* 0x002fc600078e00ff */
[----:B------:R0:W-:Y:S04]  /*11d60*/  STL [R1+0x14d8], R3 ;  /* 0x0014d80301007387 */ /* 0x0001e80000100800 */
        /* <DEDUP_REMOVED lines=9> */
[----:B------:R-:W-:Y:S01]  /*11e00*/  STL [R1+0x14fc], R4 ;  /* 0x0014fc0401007387 */ /* 0x000fe20000100800 */
[----:B------:R-:W-:-:S03]  /*11e10*/  IMAD.WIDE R8, R8, 0x2, R12 ;  /* 0x0000000208087825 */ /* 0x000fc600078e020c */
[----:B------:R0:W-:Y:S01]  /*11e20*/  STL [R1+0x14f8], R5 ;  /* 0x0014f80501007387 */ /* 0x0001e20000100800 */
[----:B-1----:R-:W-:-:S03]  /*11e30*/  IMAD.WIDE R2, R28, 0x2, R18 ;  /* 0x000000021c027825 */ /* 0x002fc600078e0212 */
[----:B------:R-:W-:Y:S04]  /*11e40*/  STL [R1+0x1504], R6 ;  /* 0x0015040601007387 */ /* 0x000fe80000100800 */
[----:B------:R1:W-:Y:S01]  /*11e50*/  STL [R1+0x1500], R7 ;  /* 0x0015000701007387 */ /* 0x0003e20000100800 */
[----:B0-----:R-:W-:-:S03]  /*11e60*/  IMAD.WIDE R4, R28, 0x2, R16 ;  /* 0x000000021c047825 */ /* 0x001fc600078e0210 */
[----:B------:R-:W-:Y:S04]  /*11e70*/  STL [R1+0x150c], R8 ;  /* 0x00150c0801007387 */ /* 0x000fe80000100800 */
[----:B------:R-:W-:Y:S01]  /*11e80*/  STL [R1+0x1508], R9 ;  /* 0x0015080901007387 */ /* 0x000fe20000100800 */
[----:B-1----:R-:W-:-:S03]  /*11e90*/  IMAD.WIDE R6, R28, 0x2, R14 ;  /* 0x000000021c067825 */ /* 0x002fc600078e020e */
[----:B------:R-:W-:Y:S04]  /*11ea0*/  STL [R1+0x1514], R2 ;  /* 0x0015140201007387 */ /* 0x000fe80000100800 */
[----:B------:R0:W-:Y:S04]  /*11eb0*/  STL [R1+0x1510], R3 ;  /* 0x0015100301007387 */ /* 0x0001e80000100800 */
[----:B------:R-:W-:Y:S04]  /*11ec0*/  STL [R1+0x151c], R4 ;  /* 0x00151c0401007387 */ /* 0x000fe80000100800 */
[----:B------:R-:W-:Y:S01]  /*11ed0*/  STL [R1+0x1518], R5 ;  /* 0x0015180501007387 */ /* 0x000fe20000100800 */
[----:B0-----:R-:W-:-:S03]  /*11ee0*/  IMAD.WIDE R2, R28, 0x2, R12 ;  /* 0x000000021c027825 */ /* 0x001fc600078e020c */
[----:B------:R-:W-:Y:S04]  /*11ef0*/  STL [R1+0x1524], R6 ;  /* 0x0015240601007387 */ /* 0x000fe80000100800 */
[----:B------:R-:W-:Y:S04]  /*11f00*/  STL [R1+0x1520], R7 ;  /* 0x0015200701007387 */ /* 0x000fe80000100800 */
[----:B------:R0:W-:Y:S04]  /*11f10*/  STL [R1+0x152c], R2 ;  /* 0x00152c0201007387 */ /* 0x0001e80000100800 */
[----:B------:R1:W-:Y:S04]  /*11f20*/  STL [R1+0x1528], R3 ;  /* 0x0015280301007387 */ /* 0x0003e80000100800 */
[----:B------:R3:W-:Y:S04]  /*11f30*/  STL [R1+0xd48], RZ ;  /* 0x000d48ff01007387 */ /* 0x0007e80000100800 */
        /* <DEDUP_REMOVED lines=447> */
[----:B------:R3:W-:Y:S01]  /*13b30*/  STL [R1+0xb4c], RZ ;  /* 0x000b4cff01007387 */ /* 0x0007e20000100800 */
[----:B------:R-:W4:Y:S03]  /*13b40*/  S2R R26, SR_TID.X ;  /* 0x00000000001a7919 */ /* 0x000f260000002100 */
        /* <DEDUP_REMOVED lines=29> */
[----:B----4-:R-:W-:-:S03]  /*13d20*/  LOP3.LUT R26, R26, 0x3f, RZ, 0xc0, !PT ;  /* 0x0000003f1a1a7812 */ /* 0x010fc600078ec0ff */
[----:B------:R3:W-:Y:S04]  /*13d30*/  STL [R1+0x844], RZ ;  /* 0x000844ff01007387 */ /* 0x0007e80000100800 */
[----:B------:R3:W-:Y:S04]  /*13d40*/  STL [R1+0x848], RZ ;  /* 0x000848ff01007387 */ /* 0x0007e80000100800 */
[----:B------:R3:W-:Y:S04]  /*13d50*/  STL [R1+0x84c], RZ ;  /* 0x00084cff01007387 */ /* 0x0007e80000100800 */
[----:B------:R3:W-:Y:S04]  /*13d60*/  STL [R1+0x850], RZ ;  /* 0x000850ff01007387 */ /* 0x0007e80000100800 */
[----:B------:R3:W-:Y:S01]  /*13d70*/  STL [R1+0x854], RZ ;  /* 0x000854ff01007387 */ /* 0x0007e20000100800 */
[----:B0-----:R-:W-:-:S03]  /*13d80*/  IMAD.SHL.U32 R2, R26, 0x2, RZ ;  /* 0x000000021a027824 */ /* 0x001fc600078e00ff */
[----:B------:R3:W-:Y:S04]  /*13d90*/  STL [R1+0x858], RZ ;  /* 0x000858ff01007387 */ /* 0x0007e80000100800 */
[----:B------:R3:W-:Y:S04]  /*13da0*/  STL [R1+0x85c], RZ ;  /* 0x00085cff01007387 */ /* 0x0007e80000100800 */
[----:B------:R3:W-:Y:S04]  /*13db0*/  STL [R1+0x860], RZ ;  /* 0x000860ff01007387 */ /* 0x0007e80000100800 */
[----:B------:R3:W-:Y:S04]  /*13dc0*/  STL [R1+0x864], RZ ;  /* 0x000864ff01007387 */ /* 0x0007e80000100800 */
[----:B------:R3:W-:Y:S01]  /*13dd0*/  STL [R1+0x868], RZ ;  /* 0x000868ff01007387 */ /* 0x0007e20000100800 */
[----:B------:R-:W0:Y:S03]  /*13de0*/  S2R R26, SR_TID.X ;  /* 0x00000000001a7919 */ /* 0x000e260000002100 */
[----:B------:R3:W-:Y:S04]  /*13df0*/  STL [R1+0x86c], RZ ;  /* 0x00086cff01007387 */ /* 0x0007e80000100800 */
[----:B------:R3:W-:Y:S04]  /*13e00*/  STL [R1+0x870], RZ ;  /* 0x000870ff01007387 */ /* 0x0007e80000100800 */
[----:B------:R3:W-:Y:S04]  /*13e10*/  STL [R1+0x874], RZ ;  /* 0x000874ff01007387 */ /* 0x0007e80000100800 */
[----:B------:R3:W-:Y:S01]  /*13e20*/  STL [R1+0x878], RZ ;  /* 0x000878ff01007387 */ /* 0x0007e20000100800 */
[----:B------:R-:W-:-:S03]  /*13e30*/  IMAD.SHL.U32 R28, R28, 0x40, RZ ;  /* 0x000000401c1c7824 */ /* 0x000fc600078e00ff */
[----:B------:R3:W-:Y:S04]  /*13e40*/  STL [R1+0x87c], RZ ;  /* 0x00087cff01007387 */ /* 0x0007e80000100800 */
[----:B------:R3:W-:Y:S04]  /*13e50*/  STL [R1+0x880], RZ ;  /* 0x000880ff01007387 */ /* 0x0007e80000100800 */
[----:B------:R3:W-:Y:S04]  /*13e60*/  STL [R1+0x884], RZ ;  /* 0x000884ff01007387 */ /* 0x0007e80000100800 */
[----:B------:R3:W-:Y:S04]  /*13e70*/  STL [R1+0x888], RZ ;  /* 0x000888ff01007387 */ /* 0x0007e80000100800 */
[----:B------:R3:W-:Y:S01]  /*13e80*/  STL [R1+0x88c], RZ ;  /* 0x00088cff01007387 */ /* 0x0007e20000100800 */
[----:B-1----:R-:W-:-:S03]  /*13e90*/  SHF.R.S32.HI R3, RZ, 0x1f, R28 ;  /* 0x0000001fff037819 */ /* 0x002fc6000001141c */
[----:B------:R3:W-:Y:S04]  /*13ea0*/  STL [R1+0x890], RZ ;  /* 0x000890ff01007387 */ /* 0x0007e80000100800 */
[----:B------:R3:W-:Y:S04]  /*13eb0*/  STL [R1+0x894], RZ ;  /* 0x000894ff01007387 */ /* 0x0007e80000100800 */
[----:B------:R3:W-:Y:S04]  /*13ec0*/  STL [R1+0x898], RZ ;  /* 0x000898ff01007387 */ /* 0x0007e80000100800 */
[----:B------:R3:W-:Y:S01]  /*13ed0*/  STL [R1+0x89c], RZ ;  /* 0x00089cff01007387 */ /* 0x0007e20000100800 */
[----:B------:R-:W-:-:S03]  /*13ee0*/  SHF.L.U64.HI R0, R28, 0x1, R3 ;  /* 0x000000011c007819 */ /* 0x000fc60000010203 */
[----:B------:R3:W-:Y:S01]  /*13ef0*/  STL [R1+0x8c0], RZ ;  /* 0x0008c0ff01007387 */ /* 0x0007e20000100800 */
[----:B------:R-:W-:-:S03]  /*13f00*/  LOP3.LUT R3, R2, 0x20, RZ, 0x3c, !PT ;  /* 0x0000002002037812 */ /* 0x000fc600078e3cff */
[----:B------:R3:W-:Y:S01]  /*13f10*/  STL [R1+0x8c4], RZ ;  /* 0x0008c4ff01007387 */ /* 0x0007e20000100800 */
[----:B------:R-:W-:-:S03]  /*13f20*/  LOP3.LUT R3, R2, 0x40, RZ, 0x3c, !PT ;  /* 0x0000004002037812 */ /* 0x000fc600078e3cff */
[----:B------:R3:W-:Y:S01]  /*13f30*/  STL [R1+0x8c8], RZ ;  /* 0x0008c8ff01007387 */ /* 0x0007e20000100800 */
[----:B------:R-:W-:-:S03]  /*13f40*/  LOP3.LUT R3, R2, 0x60, RZ, 0x3c, !PT ;  /* 0x0000006002037812 */ /* 0x000fc600078e3cff */
[----:B------:R3:W-:Y:S01]  /*13f50*/  STL [R1+0x8cc], RZ ;  /* 0x0008ccff01007387 */ /* 0x0007e20000100800 */
[----:B--2---:R-:W-:-:S03]  /*13f60*/  LOP3.LUT R3, R29, 0x40, RZ, 0x3c, !PT ;  /* 0x000000401d037812 */ /* 0x004fc600078e3cff */
        /* <DEDUP_REMOVED lines=8> */
[----:B------:R3:W-:Y:S01]  /*13ff0*/  STL [R1+0x194c], R3 ;  /* 0x00194c0301007387 */ /* 0x0007e20000100800 */
[C---:B0-----:R-:W-:Y:S01]  /*14000*/  LOP3.LUT R23, R26.reuse, 0x7, RZ, 0xc0, !PT ;  /* 0x000000071a177812 */ /* 0x041fe200078ec0ff */
[----:B------:R-:W-:Y:S01]  /*14010*/  IMAD.SHL.U32 R26, R26, 0x2, RZ ;  /* 0x000000021a1a7824 */ /* 0x000fe200078e00ff */
[----:B------:R-:W-:-:S03]  /*14020*/  USHF.R.S32.HI UR7, URZ, 0x1f, UR4 ;  /* 0x0000001fff077899 */ /* 0x000fc60008011404 */
[----:B------:R-:W-:Y:S01]  /*14030*/  IMAD R23, R23, 0x90, RZ ;  /* 0x0000009017177824 */ /* 0x000fe200078e02ff */
[----:B------:R-:W-:Y:S01]  /*14040*/  USHF.L.U32 UR6, UR6, 0x6, URZ ;  /* 0x0000000606067899 */ /* 0x000fe200080006ff */
[C---:B------:R-:W-:Y:S01]  /*14050*/  LOP3.LUT R4, R2.reuse, 0x10, RZ, 0x3c, !PT ;  /* 0x0000001002047812 */ /* 0x040fe200078e3cff */
[----:B------:R-:W-:Y:S02]  /*14060*/  ULEA.HI UR7, UR7, UR4, URZ, 0x6 ;  /* 0x0000000407077291 */ /* 0x000fe4000f8f30ff */
[----:B------:R-:W-:Y:S01]  /*14070*/  LOP3.LUT R26, R23, 0x30, R26, 0x78, !PT ;  /* 0x00000030171a7812 */ /* 0x000fe200078e781a */
[----:B------:R-:W-:Y:S01]  /*14080*/  USHF.R.S32.HI UR4, URZ, 0x1f, UR6 ;  /* 0x0000001fff047899 */ /* 0x000fe20008011406 */
[----:B------:R-:W-:Y:S01]  /*14090*/  LOP3.LUT R4, R2, 0x30, RZ, 0x3c, !PT ;  /* 0x0000003002047812 */ /* 0x000fe200078e3cff */
[----:B------:R-:W-:Y:S01]  /*140a0*/  IMAD.SHL.U32 R28, R28, 0x2, RZ ;  /* 0x000000021c1c7824 */ /* 0x000fe200078e00ff */
[C---:B------:R-:W-:Y:S02]  /*140b0*/  LOP3.LUT R4, R2.reuse, 0x50, RZ, 0x3c, !PT ;  /* 0x0000005002047812 */ /* 0x040fe400078e3cff */
[----:B------:R-:W-:-:S02]  /*140c0*/  LOP3.LUT R5, R2, 0x70, RZ, 0x3c, !PT ;  /* 0x0000007002057812 */ /* 0x000fc400078e3cff */
[----:B------:R-:W-:Y:S01]  /*140d0*/  LOP3.LUT R4, R26, 0x40, RZ, 0x3c, !PT ;  /* 0x000000401a047812 */ /* 0x000fe200078e3cff */
[----:B------:R-:W-:Y:S02]  /*140e0*/  USHF.L.U32 UR10, UR6, 0x1, URZ ;  /* 0x00000001060a7899 */ /* 0x000fe400080006ff */
[----:B------:R-:W-:Y:S02]  /*140f0*/  USHF.R.S32.HI UR7, URZ, 0x6, UR7 ;  /* 0x00000006ff077899 */ /* 0x000fe40008011407 */
[----:B---3--:R-:W-:-:S12]  /*14100*/  USHF.L.U64.HI UR4, UR6, 0x1, UR4 ;  /* 0x0000000106047899 */ /* 0x008fd80008010204 */
.L_x_1:
[----:B0-----:R-:W2:Y:S01]  /*14110*/  LDL.64 R4, [R1+0xd30] ;  /* 0x000d300001047983 */ /* 0x001ea20000100a00 */
[----:B------:R-:W0:Y:S03]  /*14120*/  LDC R3, c[0x0][0x3a0] ;  /* 0x0000e800ff037b82 */ /* 0x000e260000000800 */
[----:B--2---:R1:W-:Y:S04]  /*14130*/  STL [R1+0x4420], R5 ;  /* 0x0044200501007387 */ /* 0x0043e80000100800 */
[----:B-1----:R-:W0:Y:S04]  /*14140*/  LDL R5, [R1+0xd48] ;  /* 0x000d480001057983 */ /* 0x002e280000100800 */
[----:B------:R-:W-:Y:S04]  /*14150*/  STL [R1+0x4148], R2 ;  /* 0x0041480201007387 */ /* 0x000fe80000100800 */
        /* <DEDUP_REMOVED lines=73> */
[----:B------:R-:W-:Y:S01]  /*145f0*/  STL [R1+0x4348], R2 ;  /* 0x0043480201007387 */ /* 0x000fe20000100800 */
[----:B0-----:R-:W-:-:S03]  /*14600*/  IMAD R3, R5, -0x40, R3 ;  /* 0xffffffc005037824 */ /* 0x001fc600078e0203 */
        /* <DEDUP_REMOVED lines=107> */
[----:B------:R0:W-:Y:S04]  /*14cc0*/  STL [R1+0x441c], R28 ;  /* 0x00441c1c01007387 */ /* 0x0001e80000100800 */
[----:B------:R-:W-:Y:S04]  /*14cd0*/  STL [R1+0x4140], R27 ;  /* 0x0041401b01007387 */ /* 0x000fe80000100800 */
[----:B------:R-:W-:Y:S04]  /*14ce0*/  STL [R1+0x413c], R26 ;  /* 0x00413c1a01007387 */ /* 0x000fe80000100800 */
[----:B-----5:R-:W-:Y:S04]  /*14cf0*/  STL [R1+0x4138], R25 ;  /* 0x0041381901007387 */ /* 0x020fe80000100800 */
        /* <DEDUP_REMOVED lines=73> */
[----:B------:R-:W2:Y:S01]  /*15190*/  LDL.LU R5, [R1+0x4420] ;  /* 0x0044200001057983 */ /* 0x000ea20000300800 */
[----:B------:R-:W-:-:S02]  /*151a0*/  ISETP.GT.AND P0, PT, R3, RZ, PT ;  /* 0x000000ff0300720c */ /* 0x000fc40003f04270 */
[----:B0-----:R-:W-:Y:S02]  /*151b0*/  PRMT R28, RZ, 0x7610, R28 ;  /* 0x00007610ff1c7816 */ /* 0x001fe4000000001c */
[----:B------:R-:W-:Y:S02]  /*151c0*/  PRMT R2, RZ, 0x7610, R2 ;  /* 0x00007610ff027816 */ /* 0x000fe40000000002 */
[----:B------:R-:W-:-:S07]  /*151d0*/  ISETP.GT.AND P1, PT, R3, 0x1, PT ;  /* 0x000000010300780c */ /* 0x000fce0003f24270 */
[----:B--2---:R-:W2:Y:S04]  /*151e0*/  @P0 LDG.E.U16 R28, desc[UR8][R4.64] ;  /* 0x00000008041c0981 */ /* 0x004ea8000c1e1500 */
[----:B--2---:R0:W-:Y:S04]  /*151f0*/  STL [R1+0x478], R28 ;  /* 0x0004781c01007387 */ /* 0x0041e80000100800 */
[----:B0-----:R-:W2:Y:S04]  /*15200*/  LDL.LU R28, [R1+0x441c] ;  /* 0x00441c00011c7983 */ /* 0x001ea80000300800 */
[----:B------:R-:W3:Y:S01]  /*15210*/  LDL.64 R4, [R1+0xd28] ;  /* 0x000d280001047983 */ /* 0x000ee20000100a00 */
[----:B--2---:R-:W-:-:S03]  /*15220*/  PRMT R28, RZ, 0x7610, R28 ;  /* 0x00007610ff1c7816 */ /* 0x004fc6000000001c */
[----:B---3--:R-:W2:Y:S04]  /*15230*/  @P0 LDG.E.U16 R2, desc[UR8][R4.64] ;  /* 0x0000000804020981 */ /* 0x008ea8000c1e1500 */
        /* <DEDUP_REMOVED lines=12> */
[----:B------:R-:W3:Y:S04]  /*15300*/  LDL R4, [R1+0x1528] ;  /* 0x0015280001047983 */ /* 0x000ee80000100800 */
[----:B------:R-:W3:Y:S01]  /*15310*/  LDL R5, [R1+0x152c] ;  /* 0x00152c0001057983 */ /* 0x000ee20000100800 */
[----:B------:R-:W-:-:S02]  /*15320*/  ISETP.GT.AND P0, PT, R3, 0x2, PT ;  /* 0x000000020300780c */ /* 0x000fc40003f04270 */
[----:B--2---:R-:W-:Y:S02]  /*15330*/  PRMT R2, RZ, 0x7610, R2 ;  /* 0x00007610ff027816 */ /* 0x004fe40000000002 */
[----:B---3--:R-:W-:-:S04]  /*15340*/  @P1 LOP3.LUT R5, R5, R4, RZ, 0x3c, !PT ;  /* 0x0000000405051212 */ /* 0x008fc800078e3cff */
[----:B------:R-:W-:-:S04]  /*15350*/  @P1 LOP3.LUT R4, R5, R4, RZ, 0x3c, !PT ;  /* 0x0000000405041212 */ /* 0x000fc800078e3cff */
[----:B------:R-:W-:-:S05]  /*15360*/  @P1 LOP3.LUT R5, R5, R4, RZ, 0x3c, !PT ;  /* 0x0000000405051212 */ /* 0x000fca00078e3cff */
[----:B------:R-:W2:Y:S04]  /*15370*/  @P1 LDG.E.U16 R28, desc[UR8][R4.64] ;  /* 0x00000008041c1981 */ /* 0x000ea8000c1e1500 */
[----:B--2---:R0:W-:Y:S04]  /*15380*/  STL [R1+0x468], R28 ;  /* 0x0004681c01007387 */ /* 0x0041e80000100800 */
[----:B0-----:R-:W2:Y:S04]  /*15390*/  LDL.LU R28, [R1+0x440c] ;  /* 0x00440c00011c7983 */ /* 0x001ea80000300800 */
[----:B------:R-:W3:Y:S04]  /*153a0*/  LDL R4, [R1+0x1520] ;  /* 0x0015200001047983 */ /* 0x000ee80000100800 */
[----:B------:R-:W3:Y:S01]  /*153b0*/  LDL R5, [R1+0x1524] ;  /* 0x0015240001057983 */ /* 0x000ee20000100800 */
[----:B--2---:R-:W-:-:S02]  /*153c0*/  PRMT R28, RZ, 0x7610, R28 ;  /* 0x00007610ff1c7816 */ /* 0x004fc4000000001c */
        /* <DEDUP_REMOVED lines=470> */
[----:B------:R-:W-:-:S02]  /*17130*/  PRMT R0, RZ, 0x7610, R0 ;  /* 0x00007610ff007816 */ /* 0x000fc40000000000 */
[----:B------:R-:W-:Y:S02]  /*17140*/  PRMT R29, RZ, 0x7610, R29 ;  /* 0x00007610ff1d7816 */ /* 0x000fe4000000001d */
[----:B------:R-:W-:Y:S02]  /*17150*/  ISETP.GT.AND P1, PT, R3, 0xf, PT ;  /* 0x0000000f0300780c */ /* 0x000fe40003f24270 */
        /* <DEDUP_REMOVED lines=8> */
[----:B------:R-:W3:Y:S02]  /*171e0*/  LDL R5, [R1+0x1384] ;  /* 0x0013840001057983 */ /* 0x000ee40000100800 */
[----:B---3--:R-:W-:-:S04]  /*171f0*/  @P0 LOP3.LUT R5, R5, R4, RZ, 0x3c, !PT ;  /* 0x0000000405050212 */ /* 0x008fc800078e3cff */
[----:B------:R-:W-:-:S04]  /*17200*/  @P0 LOP3.LUT R4, R5, R4, RZ, 0x3c, !PT ;  /* 0x0000000405040212 */ /* 0x000fc800078e3cff */
[----:B------:R-:W-:-:S05]  /*17210*/  @P0 LOP3.LUT R5, R5, R4, RZ, 0x3c, !PT ;  /* 0x0000000405050212 */ /* 0x000fca00078e3cff */
[----:B------:R-:W3:Y:S04]  /*17220*/  @P0 LDG.E.U16 R2, desc[UR8][R4.64] ;  /* 0x0000000804020981 */ /* 0x000ee8000c1e1500 */
[----:B---3--:R0:W-:Y:S04]  /*17230*/  STL [R1+0x380], R2 ;  /* 0x0003800201007387 */ /* 0x0081e80000100800 */
[----:B0-----:R-:W3:Y:S04]  /*17240*/  LDL.LU R2, [R1+0x4338] ;  /* 0x0043380001027983 */ /* 0x001ee80000300800 */
[----:B------:R-:W4:Y:S04]  /*17250*/  LDL R4, [R1+0x1378] ;  /* 0x0013780001047983 */ /* 0x000f280000100800 */
[----:B------:R-:W4:Y:S02]  /*17260*/  LDL R5, [R1+0x137c] ;  /* 0x00137c0001057983 */ /* 0x000f240000100800 */
[----:B----4-:R-:W-:-:S04]  /*17270*/  @P0 LOP3.LUT R5, R5, R4, RZ, 0x3c, !PT ;  /* 0x0000000405050212 */ /* 0x010fc800078e3cff */
[----:B------:R-:W-:-:S04]  /*17280*/  @P0 LOP3.LUT R4, R5, R4, RZ, 0x3c, !PT ;  /* 0x0000000405040212 */ /* 0x000fc800078e3cff */
[----:B------:R-:W-:-:S05]  /*17290*/  @P0 LOP3.LUT R5, R5, R4, RZ, 0x3c, !PT ;  /* 0x0000000405050212 */ /* 0x000fca00078e3cff */
[----:B------:R-:W4:Y:S04]  /*172a0*/  @P0 LDG.E.U16 R0, desc[UR8][R4.64] ;  /* 0x0000000804000981 */ /* 0x000f28000c1e1500 */
[----:B------:R-:W3:Y:S04]  /*172b0*/  LDL R4, [R1+0x1370] ;  /* 0x0013700001047983 */ /* 0x000ee80000100800 */
[----:B------:R-:W3:Y:S01]  /*172c0*/  LDL R5, [R1+0x1374] ;  /* 0x0013740001057983 */ /* 0x000ee20000100800 */
[----:B--2---:R-:W-:-:S03]  /*172d0*/  PRMT R28, RZ, 0x7610, R28 ;  /* 0x00007610ff1c7816 */ /* 0x004fc6000000001c */
[----:B----4-:R-:W-:Y:S01]  /*172e0*/  STL [R1+0x4030], R0 ;  /* 0x0040300001007387 */ /* 0x010fe20000100800 */
[----:B---3--:R-:W-:-:S04]  /*172f0*/  @P0 LOP3.LUT R5, R5, R4, RZ, 0x3c, !PT ;  /* 0x0000000405050212 */ /* 0x008fc800078e3cff */
[----:B------:R-:W-:-:S04]  /*17300*/  @P0 LOP3.LUT R4, R5, R4, RZ, 0x3c, !PT ;  /* 0x0000000405040212 */ /* 0x000fc800078e3cff */
[----:B------:R-:W-:-:S05]  /*17310*/  @P0 LOP3.LUT R5, R5, R4, RZ, 0x3c, !PT ;  /* 0x0000000405050212 */ /* 0x000fca00078e3cff */
[----:B------:R-:W2:Y:S04]  /*17320*/  @P0 LDG.E.U16 R29, desc[UR8][R4.64] ;  /* 0x00000008041d0981 */ /* 0x000ea8000c1e1500 */
[----:B------:R-:W3:Y:S04]  /*17330*/  LDL R4, [R1+0x1368] ;  /* 0x0013680001047983 */ /* 0x000ee80000100800 */
[----:B------:R-:W3:Y:S01]  /*17340*/  LDL R5, [R1+0x136c] ;  /* 0x00136c0001057983 */ /* 0x000ee20000100800 */
[----:B------:R-:W-:Y:S02]  /*17350*/  PRMT R2, RZ, 0x7610, R2 ;  /* 0x00007610ff027816 */ /* 0x000fe40000000002 */
[----:B------:R-:W-:Y:S01]  /*17360*/  ISETP.GT.AND P0, PT, R3, 0x10, PT ;  /* 0x000000100300780c */ /* 0x000fe20003f04270 */
[----:B--2---:R-:W-:Y:S01]  /*17370*/  STL [R1+0x4034], R29 ;  /* 0x0040341d01007387 */ /* 0x004fe20000100800 */
        /* <DEDUP_REMOVED lines=212> */
[----:B---3--:R-:W-:-:S04]  /*180c0*/  @P0 LOP3.LUT R5, R5, R4, RZ, 0x3c, !PT ;  /* 0x0000000405050212 */ /* 0x008fc800078e3cff */
[----:B------:R-:W-:-:S04]  /*180d0*/  @P0 LOP3.LUT R4, R5, R4, RZ, 0x3c, !PT ;  /* 0x0000000405040212 */ /* 0x000fc800078e3cff */
[----:B------:R-:W-:-:S05]  /*180e0*/  @P0 LOP3.LUT R5, R5, R4, RZ, 0x3c, !PT ;  /* 0x0000000405050212 */ /* 0x000fca00078e3cff */
[----:B------:R-:W3:Y:S04]  /*180f0*/  @P0 LDG.E.U16 R2, desc[UR8][R4.64] ;  /* 0x0000000804020981 */ /* 0x000ee8000c1e1500 */
[----:B---3--:R0:W-:Y:S04]  /*18100*/  STL [R1+0x308], R2 ;  /* 0x0003080201007387 */ /* 0x0081e80000100800 */
[----:B0-----:R-:W3:Y:S04]  /*18110*/  LDL.LU R2, [R1+0x42d8] ;  /* 0x0042d80001027983 */ /* 0x001ee80000300800 */
[----:B------:R-:W4:Y:S04]  /*18120*/  LDL R4, [R1+0x12a8] ;  /* 0x0012a80001047983 */ /* 0x000f280000100800 */
[----:B------:R-:W4:Y:S01]  /*18130*/  LDL R5, [R1+0x12ac] ;  /* 0x0012ac0001057983 */ /* 0x000f220000100800 */
[----:B------:R-:W-:-:S02]  /*18140*/  PRMT R0, RZ, 0x7610, R0 ;  /* 0x00007610ff007816 */ /* 0x000fc40000000000 */
[----:B--2---:R-:W-:Y:S02]  /*18150*/  PRMT R28, RZ, 0x7610, R28 ;  /* 0x00007610ff1c7816 */ /* 0x004fe4000000001c */
[----:B------:R-:W-:Y:S02]  /*18160*/  ISETP.GT.AND P0, PT, R3, 0x16, PT ;  /* 0x000000160300780c */ /* 0x000fe40003f04270 */
[----:B----4-:R-:W-:-:S04]  /*18170*/  @P1 LOP3.LUT R5, R5, R4, RZ, 0x3c, !PT ;  /* 0x0000000405051212 */ /* 0x010fc800078e3cff */
[----:B------:R-:W-:-:S04]  /*18180*/  @P1 LOP3.LUT R4, R5, R4, RZ, 0x3c, !PT ;  /* 0x0000000405041212 */ /* 0x000fc800078e3cff */
[----:B------:R-:W-:-:S05]  /*18190*/  @P1 LOP3.LUT R5, R5, R4, RZ, 0x3c, !PT ;  /* 0x0000000405051212 */ /* 0x000fca00078e3cff */
[----:B------:R-:W2:Y:S04]  /*181a0*/  @P1 LDG.E.U16 R29, desc[UR8][R4.64] ;  /* 0x00000008041d1981 */ /* 0x000ea8000c1e1500 */
[----:B------:R-:W4:Y:S04]  /*181b0*/  LDL R4, [R1+0x12a0] ;  /* 0x0012a00001047983 */ /* 0x000f280000100800 */
[----:B------:R-:W4:Y:S04]  /*181c0*/  LDL R5, [R1+0x12a4] ;  /* 0x0012a40001057983 */ /* 0x000f280000100800 */
[----:B--2---:R-:W-:Y:S01]  /*181d0*/  STL [R1+0x4078], R29 ;  /* 0x0040781d01007387 */ /* 0x004fe20000100800 */
[----:B----4-:R-:W-:-:S04]  /*181e0*/  @P1 LOP3.LUT R5, R5, R4, RZ, 0x3c, !PT ;  /* 0x0000000405051212 */ /* 0x010fc800078e3cff */
[----:B------:R-:W-:-:S04]  /*181f0*/  @P1 LOP3.LUT R4, R5, R4, RZ, 0x3c, !PT ;  /* 0x0000000405041212 */ /* 0x000fc800078e3cff */
[----:B------:R-:W-:-:S05]  /*18200*/  @P1 LOP3.LUT R5, R5, R4, RZ, 0x3c, !PT ;  /* 0x0000000405051212 */ /* 0x000fca00078e3cff */
[----:B------:R-:W2:Y:S04]  /*18210*/  @P1 LDG.E.U16 R0, desc[UR8][R4.64] ;  /* 0x0000000804001981 */ /* 0x000ea8000c1e1500 */
[----:B------:R-:W4:Y:S04]  /*18220*/  LDL R4, [R1+0x1298] ;  /* 0x0012980001047983 */ /* 0x000f280000100800 */
[----:B------:R-:W4:Y:S01]  /*18230*/  LDL R5, [R1+0x129c] ;  /* 0x00129c0001057983 */ /* 0x000f220000100800 */
[----:B---3--:R-:W-:-:S03]  /*18240*/  PRMT R2, RZ, 0x7610, R2 ;  /* 0x00007610ff027816 */ /* 0x008fc60000000002 */
[----:B--2---:R-:W-:Y:S01]  /*18250*/  STL [R1+0x407c], R0 ;  /* 0x00407c0001007387 */ /* 0x004fe20000100800 */
[----:B----4-:R-:W-:-:S04]  /*18260*/  @P1 LOP3.LUT R5, R5, R4, RZ, 0x3c, !PT ;  /* 0x0000000405051212 */ /* 0x010fc800078e3cff */
        /* <DEDUP_REMOVED lines=736> */
[----:B---3--:R-:W-:-:S02]  /*1b070*/  PRMT R2, RZ, 0x7610, R2 ;  /* 0x00007610ff027816 */ /* 0x008fc40000000002 */
[----:B----4-:R-:W-:-:S04]  /*1b080*/  @P1 LOP3.LUT R5, R5, R4, RZ, 0x3c, !PT ;  /* 0x0000000405051212 */ /* 0x010fc800078e3cff */
[----:B------:R-:W-:-:S04]  /*1b090*/  @P1 LOP3.LUT R4, R5, R4, RZ, 0x3c, !PT ;  /* 0x0000000405041212 */ /* 0x000fc800078e3cff */
[----:B------:R-:W-:-:S05]  /*1b0a0*/  @P1 LOP3.LUT R5, R5, R4, RZ, 0x3c, !PT ;  /* 0x0000000405051212 */ /* 0x000fca00078e3cff */
[----:B------:R-:W3:Y:S04]  /*1b0b0*/  @P1 LDG.E.U16 R2, desc[UR8][R4.64] ;  /* 0x0000000804021981 */ /* 0x000ee8000c1e1500 */
[----:B---3--:R0:W-:Y:S04]  /*1b0c0*/  STL [R1+0xac], R2 ;  /* 0x0000ac0201007387 */ /* 0x0081e80000100800 */
[----:B0-----:R-:W3:Y:S04]  /*1b0d0*/  LDL.LU R2, [R1+0x4194] ;  /* 0x0041940001027983 */ /* 0x001ee80000300800 */
[----:B------:R-:W4:Y:S04]  /*1b0e0*/  LDL R4, [R1+0x1010] ;  /* 0x0010100001047983 */ /* 0x000f280000100800 */
[----:B------:R-:W4:Y:S01]  /*1b0f0*/  LDL R5, [R1+0x1014] ;  /* 0x0010140001057983 */ /* 0x000f220000100800 */
[----:B------:R-:W-:-:S02]  /*1b100*/  ISETP.GT.AND P0, PT, R3, 0x2a, PT ;  /* 0x0000002a0300780c */ /* 0x000fc40003f04270 */
[----:B---3--:R-:W-:Y:S02]  /*1b110*/  PRMT R2, RZ, 0x7610, R2 ;  /* 0x00007610ff027816 */ /* 0x008fe40000000002 */
        /* <DEDUP_REMOVED lines=101> */
[----:B----4-:R-:W-:-:S04]  /*1b770*/  @P0 LOP3.LUT R5, R5, R4, RZ, 0x3c, !PT ;  /* 0x0000000405050212 */ /* 0x010fc800078e3cff */
[----:B------:R-:W-:-:S04]  /*1b780*/  @P0 LOP3.LUT R4, R5, R4, RZ, 0x3c, !PT ;  /* 0x0000000405040212 */ /* 0x000fc800078e3cff */
[----:B------:R-:W-:-:S05]  /*1b790*/  @P0 LOP3.LUT R5, R5, R4, RZ, 0x3c, !PT ;  /* 0x0000000405050212 */ /* 0x000fca00078e3cff */
[----:B------:R-:W4:Y:S04]  /*1b7a0*/  @P0 LDG.E.U16 R29, desc[UR8][R4.64] ;  /* 0x00000008041d0981 */ /* 0x000f28000c1e1500 */
[----:B------:R-:W2:Y:S04]  /*1b7b0*/  LDL R4, [R1+0xfb0] ;  /* 0x000fb00001047983 */ /* 0x000ea80000100800 */
[----:B------:R-:W2:Y:S01]  /*1b7c0*/  LDL R5, [R1+0xfb4] ;  /* 0x000fb40001057983 */ /* 0x000ea20000100800 */
[----:B------:R-:W-:Y:S02]  /*1b7d0*/  PRMT R0, RZ, 0x7610, R0 ;  /* 0x00007610ff007816 */ /* 0x000fe40000000000 */
[----:B------:R-:W-:Y:S01]  /*1b7e0*/  ISETP.GT.AND P1, PT, R3, 0x2d, PT ;  /* 0x0000002d0300780c */ /* 0x000fe20003f24270 */
[----:B----4-:R-:W-:Y:S01]  /*1b7f0*/  STL [R1+0x408c], R29 ;  /* 0x00408c1d01007387 */ /* 0x010fe20000100800 */
[----:B--2---:R-:W-:-:S04]  /*1b800*/  @P0 LOP3.LUT R5, R5, R4, RZ, 0x3c, !PT ;  /* 0x0000000405050212 */ /* 0x004fc800078e3cff */
        /* <DEDUP_REMOVED lines=94> */
[----:B----4-:R0:W-:Y:S04]  /*1bdf0*/  STL [R1+0x480], R27 ;  /* 0x0004801b01007387 */ /* 0x0101e80000100800 */
[----:B0-----:R-:W4:Y:S04]  /*1be00*/  LDL.LU R27, [R1+0x4140] ;  /* 0x00414000011b7983 */ /* 0x001f280000300800 */
[----:B------:R-:W2:Y:S04]  /*1be10*/  LDL R4, [R1+0xf58] ;  /* 0x000f580001047983 */ /* 0x000ea80000100800 */
[----:B------:R-:W2:Y:S01]  /*1be20*/  LDL R5, [R1+0xf5c] ;  /* 0x000f5c0001057983 */ /* 0x000ea20000100800 */
[----:B------:R-:W-:-:S02]  /*1be30*/  PRMT R26, RZ, 0x7610, R26 ;  /* 0x00007610ff1a7816 */ /* 0x000fc4000000001a */
[----:B------:R-:W-:Y:S02]  /*1be40*/  ISETP.GT.AND P1, PT, R3, 0x30, PT ;  /* 0x000000300300780c */ /* 0x000fe40003f24270 */
[----:B--2---:R-:W-:-:S04]  /*1be50*/  @P0 LOP3.LUT R5, R5, R4, RZ, 0x3c, !PT ;  /* 0x0000000405050212 */ /* 0x004fc800078e3cff */
[----:B------:R-:W-:-:S04]  /*1be60*/  @P0 LOP3.LUT R4, R5, R4, RZ, 0x3c, !PT ;  /* 0x0000000405040212 */ /* 0x000fc800078e3cff */
[----:B------:R-:W-:-:S05]  /*1be70*/  @P0 LOP3.LUT R5, R5, R4, RZ, 0x3c, !PT ;  /* 0x0000000405050212 */ /* 0x000fca00078e3cff */
[----:B------:R-:W2:Y:S04]  /*1be80*/  @P0 LDG.E.U16 R26, desc[UR8][R4.64] ;  /* 0x00000008041a0981 */ /* 0x000ea8000c1e1500 */
[----:B--2---:R0:W-:Y:S04]  /*1be90*/  STL [R1+0x47c], R26 ;  /* 0x00047c1a01007387 */ /* 0x0041e80000100800 */
[----:B0-----:R-:W2:Y:S04]  /*1bea0*/  LDL.LU R26, [R1+0x413c] ;  /* 0x00413c00011a7983 */ /* 0x001ea80000300800 */
[----:B------:R-:W2:Y:S04]  /*1beb0*/  LDL R4, [R1+0xf48] ;  /* 0x000f480001047983 */ /* 0x000ea80000100800 */
[----:B------:R-:W2:Y:S01]  /*1bec0*/  LDL R5, [R1+0xf4c] ;  /* 0x000f4c0001057983 */ /* 0x000ea20000100800 */
[----:B------:R-:W-:-:S02]  /*1bed0*/  PRMT R25, RZ, 0x7610, R25 ;  /* 0x00007610ff197816 */ /* 0x000fc40000000019 */
        /* <DEDUP_REMOVED lines=106> */
[----:B------:R-:W3:Y:S04]  /*1c580*/  LDL R4, [R1+0xee8] ;  /* 0x000ee80001047983 */ /* 0x000ee80000100800 */
[----:B------:R-:W3:Y:S01]  /*1c590*/  LDL R5, [R1+0xeec] ;  /* 0x000eec0001057983 */ /* 0x000ee20000100800 */
[----:B------:R-:W-:-:S03]  /*1c5a0*/  PRMT R14, RZ, 0x7610, R14 ;  /* 0x00007610ff0e7816 */ /* 0x000fc6000000000e */
        /* <DEDUP_REMOVED lines=16> */
[----:B------:R-:W2:Y:S04]  /*1c6b0*/  LDL R4, [R1+0xed8] ;  /* 0x000ed80001047983 */ /* 0x000ea80000100800 */
[----:B------:R-:W2:Y:S01]  /*1c6c0*/  LDL R5, [R1+0xedc] ;  /* 0x000edc0001057983 */ /* 0x000ea20000100800 */
[----:B------:R-:W-:-:S02]  /*1c6d0*/  PRMT R29, RZ, 0x7610, R29 ;  /* 0x00007610ff1d7816 */ /* 0x000fc4000000001d */
[----:B--2---:R-:W-:-:S04]  /*1c6e0*/  @P2 LOP3.LUT R5, R5, R4, RZ, 0x3c, !PT ;  /* 0x0000000405052212 */ /* 0x004fc800078e3cff */
        /* <DEDUP_REMOVED lines=60> */
[----:B------:R-:W-:-:S03]  /*1cab0*/  PRMT R7, RZ, 0x7610, R7 ;  /* 0x00007610ff077816 */ /* 0x000fc60000000007 */
[----:B--2---:R0:W-:Y:S04]  /*1cac0*/  STL [R1+0x40e8], R29 ;  /* 0x0040e81d01007387 */ /* 0x0041e80000100800 */
[----:B0-----:R-:W2:Y:S01]  /*1cad0*/  LDL R29, [R1+0xe2c] ;  /* 0x000e2c00011d7983 */ /* 0x001ea20000100800 */
        /* <DEDUP_REMOVED lines=24> */
[----:B------:R-:W2:Y:S04]  /*1cc60*/  LDL R4, [R1+0xea8] ;  /* 0x000ea80001047983 */ /* 0x000ea80000100800 */
[----:B------:R-:W2:Y:S01]  /*1cc70*/  LDL R5, [R1+0xeac] ;  /* 0x000eac0001057983 */ /* 0x000ea20000100800 */
[----:B------:R-:W-:-:S02]  /*1cc80*/  PRMT R28, RZ, 0x7610, R28 ;  /* 0x00007610ff1c7816 */ /* 0x000fc4000000001c */
[----:B------:R-:W-:Y:S02]  /*1cc90*/  ISETP.GT.AND P2, PT, R3, 0x39, PT ;  /* 0x000000390300780c */ /* 0x000fe40003f44270 */
[----:B------:R-:W-:Y:S02]  /*1cca0*/  PRMT R0, RZ, 0x7610, R0 ;  /* 0x00007610ff007816 */ /* 0x000fe40000000000 */
[----:B----4-:R-:W-:Y:S02]  /*1ccb0*/  PRMT R27, RZ, 0x7610, R27 ;  /* 0x00007610ff1b7816 */ /* 0x010fe4000000001b */
[----:B------:R-:W-:Y:S02]  /*1ccc0*/  PRMT R26, RZ, 0x7610, R26 ;  /* 0x00007610ff1a7816 */ /* 0x000fe4000000001a */
[----:B------:R-:W-:Y:S02]  /*1ccd0*/  PRMT R25, RZ, 0x7610, R25 ;  /* 0x00007610ff197816 */ /* 0x000fe40000000019 */
[----:B------:R-:W-:-:S02]  /*1cce0*/  PRMT R24, RZ, 0x7610, R24 ;  /* 0x00007610ff187816 */ /* 0x000fc40000000018 */
[----:B------:R-:W-:Y:S02]  /*1ccf0*/  PRMT R23, RZ, 0x7610, R23 ;  /* 0x00007610ff177816 */ /* 0x000fe40000000017 */
[----:B------:R-:W-:Y:S02]  /*1cd00*/  PRMT R22, RZ, 0x7610, R22 ;  /* 0x00007610ff167816 */ /* 0x000fe40000000016 */
[----:B------:R-:W-:Y:S02]  /*1cd10*/  PRMT R21, RZ, 0x7610, R21 ;  /* 0x00007610ff157816 */ /* 0x000fe40000000015 */
        /* <DEDUP_REMOVED lines=13> */
[----:B---3--:R-:W-:Y:S02]  /*1cdf0*/  PRMT R7, RZ, 0x7610, R7 ;  /* 0x00007610ff077816 */ /* 0x008fe40000000007 */
[----:B------:R-:W-:Y:S01]  /*1ce00*/  PRMT R6, RZ, 0x7610, R6 ;  /* 0x00007610ff067816 */ /* 0x000fe20000000006 */
[----:B0-----:R-:W0:Y:S02]  /*1ce10*/  S2R R2, SR_TID.X ;  /* 0x0000000000027919 */ /* 0x001e240000002100 */
[----:B0-----:R-:W-:-:S05]  /*1ce20*/  LOP3.LUT R2, R2, 0x3f, RZ, 0xc0, !PT ;  /* 0x0000003f02027812 */ /* 0x001fca00078ec0ff */
[----:B------:R-:W-:Y:S01]  /*1ce30*/  IMAD.SHL.U32 R2, R2, 0x2, RZ ;  /* 0x0000000202027824 */ /* 0x000fe200078e00ff */
[----:B--2---:R-:W-:-:S04]  /*1ce40*/  @P1 LOP3.LUT R5, R5, R4, RZ, 0x3c, !PT ;  /* 0x0000000405051212 */ /* 0x004fc800078e3cff */
[----:B------:R-:W-:-:S04]  /*1ce50*/  @P1 LOP3.LUT R4, R5, R4, RZ, 0x3c, !PT ;  /* 0x0000000405041212 */ /* 0x000fc800078e3cff */
[----:B------:R-:W-:-:S05]  /*1ce60*/  @P1 LOP3.LUT R5, R5, R4, RZ, 0x3c, !PT ;  /* 0x0000000405051212 */ /* 0x000fca00078e3cff */
[----:B------:R0:W2:Y:S04]  /*1ce70*/  @P1 LDG.E.U16 R28, desc[UR8][R4.64] ;  /* 0x00000008041c1981 */ /* 0x0000a8000c1e1500 */
[----:B------:R-:W3:Y:S01]  /*1ce80*/  LDL R5, [R1+0xe28] ;  /* 0x000e280001057983 */ /* 0x000ee20000100800 */
[----:B0-----:R-:W-:-:S03]  /*1ce90*/  @P2 IMAD.MOV.U32 R4, RZ, RZ, R29 ;  /* 0x000000ffff042224 */ /* 0x001fc600078e001d */
[----:B--2---:R0:W-:Y:S04]  /*1cea0*/  STL [R1+0x404c], R28 ;  /* 0x00404c1c01007387 */ /* 0x0041e80000100800 */
[----:B------:R-:W2:Y:S04]  /*1ceb0*/  LDL R29, [R1+0xea4] ;  /* 0x000ea400011d7983 */ /* 0x000ea80000100800 */
[----:B0-----:R-:W4:Y:S04]  /*1cec0*/  LDL R28, [R1+0xe24] ;  /* 0x000e2400011c7983 */ /* 0x001f280000100800 */
[----:B---3--:R4:W3:Y:S04]  /*1ced0*/  @P2 LDG.E.U16 R0, desc[UR8][R4.64] ;  /* 0x0000000804002981 */ /* 0x0088e8000c1e1500 */
[----:B------:R-:W2:Y:S01]  /*1cee0*/  LDL R5, [R1+0xe20] ;  /* 0x000e200001057983 */ /* 0x000ea20000100800 */
[----:B----4-:R-:W-:-:S03]  /*1cef0*/  @P2 IMAD.MOV.U32 R4, RZ, RZ, R28 ;  /* 0x000000ffff042224 */ /* 0x010fc600078e001c */
[----:B---3--:R-:W-:Y:S04]  /*1cf00*/  STL [R1+0x40cc], R0 ;  /* 0x0040cc0001007387 */ /* 0x008fe80000100800 */
[----:B------:R-:W3:Y:S04]  /*1cf10*/  LDL R28, [R1+0xe0c] ;  /* 0x000e0c00011c7983 */ /* 0x000ee80000100800 */
[----:B--2---:R0:W2:Y:S04]  /*1cf20*/  @P2 LDG.E.U16 R27, desc[UR8][R4.64] ;  /* 0x00000008041b2981 */ /* 0x0040a8000c1e1500 */
[----:B------:R-:W0:Y:S04]  /*1cf30*/  LDL R4, [R1+0xe18] ;  /* 0x000e180001047983 */ /* 0x000e280000100800 */
[----:B------:R-:W0:Y:S02]  /*1cf40*/  LDL R5, [R1+0xe1c] ;  /* 0x000e1c0001057983 */ /* 0x000e240000100800 */
[----:B0-----:R-:W-:-:S04]  /*1cf50*/  @P2 LOP3.LUT R5, R5, R4, RZ, 0x3c, !PT ;  /* 0x0000000405052212 */ /* 0x001fc800078e3cff */
[----:B------:R-:W-:-:S04]  /*1cf60*/  @P2 LOP3.LUT R4, R5, R4, RZ, 0x3c, !PT ;  /* 0x0000000405042212 */ /* 0x000fc800078e3cff */
[----:B------:R-:W-:-:S05]  /*1cf70*/  @P2 LOP3.LUT R5, R5, R4, RZ, 0x3c, !PT ;  /* 0x0000000405052212 */ /* 0x000fca00078e3cff */
[----:B------:R-:W4:Y:S04]  /*1cf80*/  @P2 LDG.E.U16 R26, desc[UR8][R4.64] ;  /* 0x00000008041a2981 */ /* 0x000f28000c1e1500 */
[----:B--2---:R0:W-:Y:S04]  /*1cf90*/  STL [R1+0x40d0], R27 ;  /* 0x0040d01b01007387 */ /* 0x0041e80000100800 */
[----:B------:R-:W2:Y:S04]  /*1cfa0*/  LDL R4, [R1+0xe10] ;  /* 0x000e100001047983 */ /* 0x000ea80000100800 */
[----:B------:R-:W2:Y:S04]  /*1cfb0*/  LDL R5, [R1+0xe14] ;  /* 0x000e140001057983 */ /* 0x000ea80000100800 */
[----:B0-----:R-:W3:Y:S04]  /*1cfc0*/  LDL R27, [R1+0xe08] ;  /* 0x000e0800011b7983 */ /* 0x001ee80000100800 */
[----:B----4-:R0:W-:Y:S04]  /*1cfd0*/  STL [R1+0x40d4], R26 ;  /* 0x0040d41a01007387 */ /* 0x0101e80000100800 */
[----:B0-----:R-:W4:Y:S01]  /*1cfe0*/  LDL R26, [R1+0xea0] ;  /* 0x000ea000011a7983 */ /* 0x001f220000100800 */
[----:B--2---:R-:W-:-:S04]  /*1cff0*/  @P2 LOP3.LUT R5, R5, R4, RZ, 0x3c, !PT ;  /* 0x0000000405052212 */ /* 0x004fc800078e3cff */
[----:B------:R-:W-:-:S04]  /*1d000*/  @P2 LOP3.LUT R4, R5, R4, RZ, 0x3c, !PT ;  /* 0x0000000405042212 */ /* 0x000fc800078e3cff */
[----:B------:R-:W-:-:S05]  /*1d010*/  @P2 LOP3.LUT R5, R5, R4, RZ, 0x3c, !PT ;  /* 0x0000000405052212 */ /* 0x000fca00078e3cff */
[----:B------:R0:W2:Y:S02]  /*1d020*/  @P2 LDG.E.U16 R25, desc[UR8][R4.64] ;  /* 0x0000000804192981 */ /* 0x0000a4000c1e1500 */
[----:B0-----:R-:W-:Y:S02]  /*1d030*/  @P1 IMAD.MOV.U32 R4, RZ, RZ, R29 ;  /* 0x000000ffff041224 */ /* 0x001fe400078e001d */
[----:B----4-:R-:W-:-:S05]  /*1d040*/  @P1 IMAD.MOV.U32 R5, RZ, RZ, R26 ;  /* 0x000000ffff051224 */ /* 0x010fca00078e001a */
[----:B------:R3:W4:Y:S01]  /*1d050*/  @P1 LDG.E.U16 R24, desc[UR8][R4.64] ;  /* 0x0000000804181981 */ /* 0x000722000c1e1500 */
[----:B------:R-:W-:-:S03]  /*1d060*/  ISETP.GT.AND P2, PT, R3, 0x3a, PT ;  /* 0x0000003a0300780c */ /* 0x000fc60003f44270 */
[----:B--2---:R-:W-:Y:S04]  /*1d070*/  STL [R1+0x40d8], R25 ;  /* 0x0040d81901007387 */ /* 0x004fe80000100800 */
[----:B------:R-:W2:Y:S04]  /*1d080*/  LDL R29, [R1+0xdf0] ;  /* 0x000df000011d7983 */ /* 0x000ea80000100800 */
[----:B------:R-:W2:Y:S02]  /*1d090*/  LDL R26, [R1+0xdf4] ;  /* 0x000df400011a7983 */ /* 0x000ea40000100800 */
[----:B---3--:R-:W-:-:S02]  /*1d0a0*/  @P2 IMAD.MOV.U32 R4, RZ, RZ, R28 ;  /* 0x000000ffff042224 */ /* 0x008fc400078e001c */
[----:B------:R-:W-:-:S05]  /*1d0b0*/  @P2 IMAD.MOV.U32 R5, RZ, RZ, R27 ;  /* 0x000000ffff052224 */ /* 0x000fca00078e001b */
[----:B------:R-:W3:Y:S04]  /*1d0c0*/  @P2 LDG.E.U16 R23, desc[UR8][R4.64] ;  /* 0x0000000804172981 */ /* 0x000ee8000c1e1500 */
[----:B----4-:R-:W-:Y:S04]  /*1d0d0*/  STL [R1+0x4050], R24 ;  /* 0x0040501801007387 */ /* 0x010fe80000100800 */
[----:B------:R-:W4:Y:S04]  /*1d0e0*/  LDL R4, [R1+0xe00] ;  /* 0x000e000001047983 */ /* 0x000f280000100800 */
[----:B------:R-:W4:Y:S04]  /*1d0f0*/  LDL R5, [R1+0xe04] ;  /* 0x000e040001057983 */ /* 0x000f280000100800 */
[----:B------:R-:W2:Y:S04]  /*1d100*/  LDL R28, [R1+0xe98] ;  /* 0x000e9800011c7983 */ /* 0x000ea80000100800 */
[----:B------:R-:W2:Y:S04]  /*1d110*/  LDL R27, [R1+0xe9c] ;  /* 0x000e9c00011b7983 */ /* 0x000ea80000100800 */
[----:B---3--:R-:W-:Y:S01]  /*1d120*/  STL [R1+0x40b8], R23 ;  /* 0x0040b81701007387 */ /* 0x008fe20000100800 */
[----:B----4-:R-:W-:-:S04]  /*1d130*/  @P2 LOP3.LUT R5, R5, R4, RZ, 0x3c, !PT ;  /* 0x0000000405052212 */ /* 0x010fc800078e3cff */
[----:B------:R-:W-:-:S04]  /*1d140*/  @P2 LOP3.LUT R4, R5, R4, RZ, 0x3c, !PT ;  /* 0x0000000405042212 */ /* 0x000fc800078e3cff */
[----:B------:R-:W-:-:S05]  /*1d150*/  @P2 LOP3.LUT R5, R5, R4, RZ, 0x3c, !PT ;  /* 0x0000000405052212 */ /* 0x000fca00078e3cff */
[----:B------:R0:W3:Y:S04]  /*1d160*/  @P2 LDG.E.U16 R22, desc[UR8][R4.64] ;  /* 0x0000000804162981 */ /* 0x0000e8000c1e1500 */
[----:B------:R-:W0:Y:S04]  /*1d170*/  LDL R4, [R1+0xdf8] ;  /* 0x000df80001047983 */ /* 0x000e280000100800 */
[----:B------:R-:W0:Y:S02]  /*1d180*/  LDL R5, [R1+0xdfc] ;  /* 0x000dfc0001057983 */ /* 0x000e240000100800 */
[----:B0-----:R-:W-:-:S04]  /*1d190*/  @P2 LOP3.LUT R5, R5, R4, RZ, 0x3c, !PT ;  /* 0x0000000405052212 */ /* 0x001fc800078e3cff */
[----:B------:R-:W-:-:S04]  /*1d1a0*/  @P2 LOP3.LUT R4, R5, R4, RZ, 0x3c, !PT ;  /* 0x0000000405042212 */ /* 0x000fc800078e3cff */
[----:B------:R-:W-:-:S05]  /*1d1b0*/  @P2 LOP3.LUT R5, R5, R4, RZ, 0x3c, !PT ;  /* 0x0000000405052212 */ /* 0x000fca00078e3cff */
[----:B------:R2:W4:Y:S02]  /*1d1c0*/  @P2 LDG.E.U16 R21, desc[UR8][R4.64] ;  /* 0x0000000804152981 */ /* 0x000524000c1e1500 */
[----:B--2---:R-:W-:Y:S02]  /*1d1d0*/  @P2 IMAD.MOV.U32 R4, RZ, RZ, R26 ;  /* 0x000000ffff042224 */ /* 0x004fe400078e001a */
[----:B------:R-:W-:-:S05]  /*1d1e0*/  @P2 IMAD.MOV.U32 R5, RZ, RZ, R29 ;  /* 0x000000ffff052224 */ /* 0x000fca00078e001d */
[----:B------:R0:W2:Y:S04]  /*1d1f0*/  @P2 LDG.E.U16 R20, desc[UR8][R4.64] ;  /* 0x0000000804142981 */ /* 0x0000a8000c1e1500 */
[----:B---3--:R1:W-:Y:S01]  /*1d200*/  STL [R1+0x40bc], R22 ;  /* 0x0040bc1601007387 */ /* 0x0083e20000100800 */
[----:B0-----:R-:W-:Y:S02]  /*1d210*/  @P1 IMAD.MOV.U32 R4, RZ, RZ, R27 ;  /* 0x000000ffff041224 */ /* 0x001fe400078e001b */
[----:B------:R-:W-:-:S05]  /*1d220*/  @P1 IMAD.MOV.U32 R5, RZ, RZ, R28 ;  /* 0x000000ffff051224 */ /* 0x000fca00078e001c */
[----:B------:R-:W3:Y:S04]  /*1d230*/  @P1 LDG.E.U16 R19, desc[UR8][R4.64] ;  /* 0x0000000804131981 */ /* 0x000ee8000c1e1500 */
[----:B----4-:R-:W-:Y:S04]  /*1d240*/  STL [R1+0x40c0], R21 ;  /* 0x0040c01501007387 */ /* 0x010fe80000100800 */
[----:B------:R-:W4:Y:S04]  /*1d250*/  LDL R29, [R1+0xde4] ;  /* 0x000de400011d7983 */ /* 0x000f280000100800 */
[----:B------:R-:W4:Y:S04]  /*1d260*/  LDL R26, [R1+0xdd8] ;  /* 0x000dd800011a7983 */ /* 0x000f280000100800 */
[----:B-1----:R-:W4:Y:S04]  /*1d270*/  LDL R22, [R1+0xddc] ;  /* 0x000ddc0001167983 */ /* 0x002f280000100800 */
[----:B--2---:R-:W-:Y:S04]  /*1d280*/  STL [R1+0x40c4], R20 ;  /* 0x0040c41401007387 */ /* 0x004fe80000100800 */
[----:B------:R-:W2:Y:S04]  /*1d290*/  LDL R4, [R1+0xde8] ;  /* 0x000de80001047983 */ /* 0x000ea80000100800 */
[----:B------:R-:W2:Y:S01]  /*1d2a0*/  LDL R5, [R1+0xdec] ;  /* 0x000dec0001057983 */ /* 0x000ea20000100800 */
[----:B------:R-:W-:-:S03]  /*1d2b0*/  ISETP.GT.AND P2, PT, R3, 0x3b, PT ;  /* 0x0000003b0300780c */ /* 0x000fc60003f44270 */
[----:B------:R-:W4:Y:S04]  /*1d2c0*/  LDL R28, [R1+0xdd0] ;  /* 0x000dd000011c7983 */ /* 0x000f280000100800 */
[----:B------:R-:W4:Y:S04]  /*1d2d0*/  LDL R27, [R1+0xdd4] ;  /* 0x000dd400011b7983 */ /* 0x000f280000100800 */
[----:B---3--:R-:W-:Y:S02]  /*1d2e0*/  STL [R1+0x4054], R19 ;  /* 0x0040541301007387 */ /* 0x008fe40000100800 */
[----:B--2---:R-:W-:-:S04]  /*1d2f0*/  @P2 LOP3.LUT R5, R5, R4, RZ, 0x3c, !PT ;  /* 0x0000000405052212 */ /* 0x004fc800078e3cff */
[----:B------:R-:W-:-:S04]  /*1d300*/  @P2 LOP3.LUT R4, R5, R4, RZ, 0x3c, !PT ;  /* 0x0000000405042212 */ /* 0x000fc800078e3cff */
[----:B------:R-:W-:-:S05]  /*1d310*/  @P2 LOP3.LUT R5, R5, R4, RZ, 0x3c, !PT ;  /* 0x0000000405052212 */ /* 0x000fca00078e3cff */
[----:B------:R4:W2:Y:S04]  /*1d320*/  @P2 LDG.E.U16 R18, desc[UR8][R4.64] ;  /* 0x0000000804122981 */ /* 0x0008a8000c1e1500 */
[----:B------:R-:W3:Y:S01]  /*1d330*/  LDL R5, [R1+0xde0] ;  /* 0x000de00001057983 */ /* 0x000ee20000100800 */
[----:B----4-:R-:W-:-:S05]  /*1d340*/  @P2 IMAD.MOV.U32 R4, RZ, RZ, R29 ;  /* 0x000000ffff042224 */ /* 0x010fca00078e001d */
[----:B---3--:R0:W3:Y:S02]  /*1d350*/  @P2 LDG.E.U16 R17, desc[UR8][R4.64] ;  /* 0x0000000804112981 */ /* 0x0080e4000c1e1500 */
[----:B0-----:R-:W-:Y:S02]  /*1d360*/  @P2 IMAD.MOV.U32 R4, RZ, RZ, R22 ;  /* 0x000000ffff042224 */ /* 0x001fe400078e0016 */
[----:B------:R-:W-:-:S05]  /*1d370*/  @P2 IMAD.MOV.U32 R5, RZ, RZ, R26 ;  /* 0x000000ffff052224 */ /* 0x000fca00078e001a */
[----:B------:R0:W4:Y:S04]  /*1d380*/  @P2 LDG.E.U16 R16, desc[UR8][R4.64] ;  /* 0x0000000804102981 */ /* 0x000128000c1e1500 */
[----:B--2---:R-:W-:Y:S01]  /*1d390*/  STL [R1+0x4098], R18 ;  /* 0x0040981201007387 */ /* 0x004fe20000100800 */
[----:B0-----:R-:W-:Y:S02]  /*1d3a0*/  @P2 IMAD.MOV.U32 R4, RZ, RZ, R27 ;  /* 0x000000ffff042224 */ /* 0x001fe400078e001b */
[----:B------:R-:W-:-:S05]  /*1d3b0*/  @P2 IMAD.MOV.U32 R5, RZ, RZ, R28 ;  /* 0x000000ffff052224 */ /* 0x000fca00078e001c */
[----:B------:R-:W2:Y:S04]  /*1d3c0*/  @P2 LDG.E.U16 R15, desc[UR8][R4.64] ;  /* 0x00000008040f2981 */ /* 0x000ea8000c1e1500 */
[----:B---3--:R-:W-:Y:S04]  /*1d3d0*/  STL [R1+0x409c], R17 ;  /* 0x00409c1101007387 */ /* 0x008fe80000100800 */
[----:B------:R-:W3:Y:S04]  /*1d3e0*/  LDL R26, [R1+0xdc8] ;  /* 0x000dc800011a7983 */ /* 0x000ee80000100800 */
[----:B------:R-:W3:Y:S04]  /*1d3f0*/  LDL R22, [R1+0xdcc] ;  /* 0x000dcc0001167983 */ /* 0x000ee80000100800 */
[----:B----4-:R-:W-:Y:S04]  /*1d400*/  STL [R1+0x40a0], R16 ;  /* 0x0040a01001007387 */ /* 0x010fe80000100800 */
[----:B------:R-:W4:Y:S04]  /*1d410*/  LDL R4, [R1+0xe90] ;  /* 0x000e900001047983 */ /* 0x000f280000100800 */
[----:B------:R-:W4:Y:S04]  /*1d420*/  LDL R5, [R1+0xe94] ;  /* 0x000e940001057983 */ /* 0x000f280000100800 */
[----:B------:R-:W3:Y:S04]  /*1d430*/  LDL R29, [R1+0xdc4] ;  /* 0x000dc400011d7983 */ /* 0x000ee80000100800 */
[----:B------:R-:W3:Y:S04]  /*1d440*/  LDL R28, [R1+0xdb8] ;  /* 0x000db800011c7983 */ /* 0x000ee80000100800 */
[----:B------:R-:W3:Y:S04]  /*1d450*/  LDL R27, [R1+0xdbc] ;  /* 0x000dbc00011b7983 */ /* 0x000ee80000100800 */
[----:B--2---:R0:W-:Y:S04]  /*1d460*/  STL [R1+0x40a4], R15 ;  /* 0x0040a40f01007387 */ /* 0x0041e80000100800 */
[----:B0-----:R-:W2:Y:S01]  /*1d470*/  LDL R15, [R1+0xdc0] ;  /* 0x000dc000010f7983 */ /* 0x001ea20000100800 */
[----:B----4-:R-:W-:-:S04]  /*1d480*/  @P1 LOP3.LUT R5, R5, R4, RZ, 0x3c, !PT ;  /* 0x0000000405051212 */ /* 0x010fc800078e3cff */
[----:B------:R-:W-:-:S04]  /*1d490*/  @P1 LOP3.LUT R4, R5, R4, RZ, 0x3c, !PT ;  /* 0x0000000405041212 */ /* 0x000fc800078e3cff */
[----:B------:R-:W-:-:S05]  /*1d4a0*/  @P1 LOP3.LUT R5, R5, R4, RZ, 0x3c, !PT ;  /* 0x0000000405051212 */ /* 0x000fca00078e3cff */
[----:B------:R3:W4:Y:S01]  /*1d4b0*/  @P1 LDG.E.U16 R14, desc[UR8][R4.64] ;  /* 0x00000008040e1981 */ /* 0x000722000c1e1500 */
[----:B------:R-:W-:-:S13]  /*1d4c0*/  ISETP.GT.AND P2, PT, R3, 0x3c, PT ;  /* 0x0000003c0300780c */ /* 0x000fda0003f44270 */
[----:B---3--:R-:W-:Y:S02]  /*1d4d0*/  @P2 IMAD.MOV.U32 R4, RZ, RZ, R22 ;  /* 0x000000ffff042224 */ /* 0x008fe400078e0016 */
[----:B------:R-:W-:-:S05]  /*1d4e0*/  @P2 IMAD.MOV.U32 R5, RZ, RZ, R26 ;  /* 0x000000ffff052224 */ /* 0x000fca00078e001a */
[----:B------:R0:W3:Y:S02]  /*1d4f0*/  @P2 LDG.E.U16 R13, desc[UR8][R4.64] ;  /* 0x00000008040d2981 */ /* 0x0000e4000c1e1500 */
[----:B0-----:R-:W-:Y:S02]  /*1d500*/  @P2 IMAD.MOV.U32 R4, RZ, RZ, R29 ;  /* 0x000000ffff042224 */ /* 0x001fe400078e001d */
[----:B--2---:R-:W-:-:S05]  /*1d510*/  @P2 IMAD.MOV.U32 R5, RZ, RZ, R15 ;  /* 0x000000ffff052224 */ /* 0x004fca00078e000f */
[----:B------:R0:W2:Y:S02]  /*1d520*/  @P2 LDG.E.U16 R12, desc[UR8][R4.64] ;  /* 0x00000008040c2981 */ /* 0x0000a4000c1e1500 */
[----:B0-----:R-:W-:Y:S02]  /*1d530*/  @P2 IMAD.MOV.U32 R4, RZ, RZ, R27 ;  /* 0x000000ffff042224 */ /* 0x001fe400078e001b */
[----:B------:R-:W-:-:S05]  /*1d540*/  @P2 IMAD.MOV.U32 R5, RZ, RZ, R28 ;  /* 0x000000ffff052224 */ /* 0x000fca00078e001c */
[----:B------:R-:W2:Y:S04]  /*1d550*/  @P2 LDG.E.U16 R11, desc[UR8][R4.64] ;  /* 0x00000008040b2981 */ /* 0x000ea8000c1e1500 */
[----:B----4-:R-:W-:Y:S04]  /*1d560*/  STL [R1+0x4058], R14 ;  /* 0x0040580e01007387 */ /* 0x010fe80000100800 */
[----:B------:R-:W4:Y:S04]  /*1d570*/  LDL R26, [R1+0xdb0] ;  /* 0x000db000011a7983 */ /* 0x000f280000100800 */
[----:B------:R-:W4:Y:S04]  /*1d580*/  LDL R22, [R1+0xdb4] ;  /* 0x000db40001167983 */ /* 0x000f280000100800 */
[----:B---3--:R-:W-:Y:S04]  /*1d590*/  STL [R1+0x40a8], R13 ;  /* 0x0040a80d01007387 */ /* 0x008fe80000100800 */
[----:B--2---:R-:W-:Y:S04]  /*1d5a0*/  STL [R1+0x40ac], R12 ;  /* 0x0040ac0c01007387 */ /* 0x004fe80000100800 */
[----:B------:R-:W2:Y:S04]  /*1d5b0*/  LDL R29, [R1+0xda0] ;  /* 0x000da000011d7983 */ /* 0x000ea80000100800 */
[----:B------:R-:W3:Y:S04]  /*1d5c0*/  LDL R28, [R1+0xda4] ;  /* 0x000da400011c7983 */ /* 0x000ee80000100800 */
[----:B------:R-:W2:Y:S04]  /*1d5d0*/  LDL R27, [R1+0xd98] ;  /* 0x000d9800011b7983 */ /* 0x000ea80000100800 */
[----:B------:R-:W2:Y:S04]  /*1d5e0*/  LDL R15, [R1+0xd9c] ;  /* 0x000d9c00010f7983 */ /* 0x000ea80000100800 */
[----:B------:R-:W-:Y:S01]  /*1d5f0*/  STL [R1+0x40b0], R11 ;  /* 0x0040b00b01007387 */ /* 0x000fe20000100800 */
[----:B----4-:R-:W-:-:S02]  /*1d600*/  @P2 IMAD.MOV.U32 R5, RZ, RZ, R26 ;  /* 0x000000ffff052224 */ /* 0x010fc400078e001a */
[----:B------:R-:W-:Y:S01]  /*1d610*/  @P2 IMAD.MOV.U32 R4, RZ, RZ, R22 ;  /* 0x000000ffff042224 */ /* 0x000fe200078e0016 */
[----:B------:R-:W-:Y:S01]  /*1d620*/  ISETP.GT.AND P1, PT, R3, 0x3d, PT ;  /* 0x0000003d0300780c */ /* 0x000fe20003f24270 */
[----:B------:R-:W4:Y:S04]  /*1d630*/  LDL R26, [R1+0xd90] ;  /* 0x000d9000011a7983 */ /* 0x000f280000100800 */
[----:B------:R0:W2:Y:S04]  /*1d640*/  @P2 LDG.E.U16 R10, desc[UR8][R4.64] ;  /* 0x00000008040a2981 */ /* 0x0000a8000c1e1500 */
[----:B------:R-:W2:Y:S04]  /*1d650*/  LDL R22, [R1+0xd94] ;  /* 0x000d940001167983 */ /* 0x000ea80000100800 */
[----:B------:R-:W0:Y:S04]  /*1d660*/  LDL R4, [R1+0xda8] ;  /* 0x000da80001047983 */ /* 0x000e280000100800 */
[----:B------:R-:W0:Y:S02]  /*1d670*/  LDL R5, [R1+0xdac] ;  /* 0x000dac0001057983 */ /* 0x000e240000100800 */
[----:B0-----:R-:W-:-:S04]  /*1d680*/  @P1 LOP3.LUT R5, R5, R4, RZ, 0x3c, !PT ;  /* 0x0000000405051212 */ /* 0x001fc800078e3cff */
[----:B------:R-:W-:-:S04]  /*1d690*/  @P1 LOP3.LUT R4, R5, R4, RZ, 0x3c, !PT ;  /* 0x0000000405041212 */ /* 0x000fc800078e3cff */
[----:B------:R-:W-:-:S05]  /*1d6a0*/  @P1 LOP3.LUT R5, R5, R4, RZ, 0x3c, !PT ;  /* 0x0000000405051212 */ /* 0x000fca00078e3cff */
[----:B------:R3:W4:Y:S02]  /*1d6b0*/  @P1 LDG.E.U16 R9, desc[UR8][R4.64] ;  /* 0x0000000804091981 */ /* 0x000724000c1e1500 */
[----:B---3--:R-:W-:Y:S02]  /*1d6c0*/  @P1 IMAD.MOV.U32 R4, RZ, RZ, R28 ;  /* 0x000000ffff041224 */ /* 0x008fe400078e001c */
[----:B--2---:R-:W-:-:S05]  /*1d6d0*/  @P1 IMAD.MOV.U32 R5, RZ, RZ, R29 ;  /* 0x000000ffff051224 */ /* 0x004fca00078e001d */
[----:B------:R0:W2:Y:S02]  /*1d6e0*/  @P1 LDG.E.U16 R8, desc[UR8][R4.64] ;  /* 0x0000000804081981 */ /* 0x0000a4000c1e1500 */
[----:B0-----:R-:W-:Y:S02]  /*1d6f0*/  @P1 IMAD.MOV.U32 R4, RZ, RZ, R15 ;  /* 0x000000ffff041224 */ /* 0x001fe400078e000f */
[----:B------:R-:W-:-:S05]  /*1d700*/  @P1 IMAD.MOV.U32 R5, RZ, RZ, R27 ;  /* 0x000000ffff051224 */ /* 0x000fca00078e001b */
[----:B------:R0:W3:Y:S04]  /*1d710*/  @P1 LDG.E.U16 R7, desc[UR8][R4.64] ;  /* 0x0000000804071981 */ /* 0x0000e8000c1e1500 */
[----:B------:R-:W-:Y:S04]  /*1d720*/  STL [R1+0x40c8], R10 ;  /* 0x0040c80a01007387 */ /* 0x000fe80000100800 */
[----:B----4-:R-:W-:Y:S04]  /*1d730*/  STL [R1+0x405c], R9 ;  /* 0x00405c0901007387 */ /* 0x010fe80000100800 */
[----:B------:R-:W4:Y:S04]  /*1d740*/  LDL R29, [R1+0xf54] ;  /* 0x000f5400011d7983 */ /* 0x000f280000100800 */
[----:B--2---:R1:W-:Y:S04]  /*1d750*/  STL [R1+0x4060], R8 ;  /* 0x0040600801007387 */ /* 0x0043e80000100800 */
[----:B------:R-:W2:Y:S04]  /*1d760*/  LDL R28, [R1+0xe88] ;  /* 0x000e8800011c7983 */ /* 0x000ea80000100800 */
[----:B------:R-:W2:Y:S04]  /*1d770*/  LDL R15, [R1+0xe8c] ;  /* 0x000e8c00010f7983 */ /* 0x000ea80000100800 */
[----:B-1----:R-:W2:Y:S01]  /*1d780*/  LDL R8, [R1+0xf50] ;  /* 0x000f500001087983 */ /* 0x002ea20000100800 */
[----:B0-----:R-:W-:-:S02]  /*1d790*/  @P1 IMAD.MOV.U32 R4, RZ, RZ, R22 ;  /* 0x000000ffff041224 */ /* 0x001fc400078e0016 */
[----:B------:R-:W-:Y:S01]  /*1d7a0*/  @P1 IMAD.MOV.U32 R5, RZ, RZ, R26 ;  /* 0x000000ffff051224 */ /* 0x000fe200078e001a */
[----:B---3--:R0:W-:Y:S04]  /*1d7b0*/  STL [R1+0x4064], R7 ;  /* 0x0040640701007387 */ /* 0x0081e80000100800 */
[----:B------:R-:W3:Y:S04]  /*1d7c0*/  LDL R27, [R1+0xe80] ;  /* 0x000e8000011b7983 */ /* 0x000ee80000100800 */
[----:B------:R-:W3:Y:S04]  /*1d7d0*/  LDL R10, [R1+0xe84] ;  /* 0x000e8400010a7983 */ /* 0x000ee80000100800 */
[----:B------:R4:W3:Y:S01]  /*1d7e0*/  @P1 LDG.E.U16 R6, desc[UR8][R4.64] ;  /* 0x0000000804061981 */ /* 0x0008e2000c1e1500 */
[----:B------:R-:W-:-:S03]  /*1d7f0*/  ISETP.GT.AND P1, PT, R3, 0x36, PT ;  /* 0x000000360300780c */ /* 0x000fc60003f24270 */
[----:B------:R-:W3:Y:S04]  /*1d800*/  LDL R26, [R1+0xe78] ;  /* 0x000e7800011a7983 */ /* 0x000ee80000100800 */
[----:B------:R-:W3:Y:S01]  /*1d810*/  LDL R22, [R1+0xe7c] ;  /* 0x000e7c0001167983 */ /* 0x000ee20000100800 */
[----:B0-----:R-:W-:Y:S02]  /*1d820*/  PRMT R7, RZ, 0x7610, R7 ;  /* 0x00007610ff077816 */ /* 0x001fe40000000007 */
[----:B------:R-:W-:Y:S01]  /*1d830*/  PRMT R13, RZ, 0x7610, R13 ;  /* 0x00007610ff0d7816 */ /* 0x000fe2000000000d */
[----:B----4-:R-:W-:Y:S02]  /*1d840*/  @P0 IMAD.MOV.U32 R4, RZ, RZ, R29 ;  /* 0x000000ffff040224 */ /* 0x010fe400078e001d */
[----:B--2---:R-:W-:-:S05]  /*1d850*/  @P0 IMAD.MOV.U32 R5, RZ, RZ, R8 ;  /* 0x000000ffff050224 */ /* 0x004fca00078e0008 */
[----:B------:R0:W2:Y:S02]  /*1d860*/  @P0 LDG.E.U16 R7, desc[UR8][R4.64] ;  /* 0x0000000804070981 */ /* 0x0000a4000c1e1500 */
[----:B0-----:R-:W-:Y:S02]  /*1d870*/  @P1 IMAD.MOV.U32 R4, RZ, RZ, R15 ;  /* 0x000000ffff041224 */ /* 0x001fe400078e000f */
[----:B------:R-:W-:-:S05]  /*1d880*/  @P1 IMAD.MOV.U32 R5, RZ, RZ, R28 ;  /* 0x000000ffff051224 */ /* 0x000fca00078e001c */
[----:B------:R3:W4:Y:S01]  /*1d890*/  @P1 LDG.E.U16 R13, desc[UR8][R4.64] ;  /* 0x00000008040d1981 */ /* 0x000722000c1e1500 */
[----:B------:R-:W-:Y:S02]  /*1d8a0*/  PRMT R9, RZ, 0x7610, R9 ;  /* 0x00007610ff097816 */ /* 0x000fe40000000009 */
[----:B------:R-:W-:Y:S01]  /*1d8b0*/  PRMT R19, RZ, 0x7610, R19 ;  /* 0x00007610ff137816 */ /* 0x000fe20000000013 */
[----:B---3--:R-:W-:Y:S02]  /*1d8c0*/  @P1 IMAD.MOV.U32 R4, RZ, RZ, R10 ;  /* 0x000000ffff041224 */ /* 0x008fe400078e000a */
[----:B------:R-:W-:-:S05]  /*1d8d0*/  @P1 IMAD.MOV.U32 R5, RZ, RZ, R27 ;  /* 0x000000ffff051224 */ /* 0x000fca00078e001b */
[----:B------:R0:W3:Y:S04]  /*1d8e0*/  @P1 LDG.E.U16 R9, desc[UR8][R4.64] ;  /* 0x0000000804091981 */ /* 0x0000e8000c1e1500 */
[----:B------:R-:W-:Y:S04]  /*1d8f0*/  STL [R1+0x4068], R6 ;  /* 0x0040680601007387 */ /* 0x000fe80000100800 */
[----:B------:R-:W3:Y:S01]  /*1d900*/  LDL R8, [R1+0xe70] ;  /* 0x000e700001087983 */ /* 0x000ee20000100800 */
[----:B0-----:R-:W-:Y:S02]  /*1d910*/  @P1 IMAD.MOV.U32 R4, RZ, RZ, R22 ;  /* 0x000000ffff041224 */ /* 0x001fe400078e0016 */
[----:B------:R-:W-:-:S05]  /*1d920*/  @P1 IMAD.MOV.U32 R5, RZ, RZ, R26 ;  /* 0x000000ffff051224 */ /* 0x000fca00078e001a */
[----:B------:R-:W3:Y:S04]  /*1d930*/  @P1 LDG.E.U16 R19, desc[UR8][R4.64] ;  /* 0x0000000804131981 */ /* 0x000ee8000c1e1500 */
[----:B--2---:R0:W-:Y:S04]  /*1d940*/  STL [R1+0x3c4], R7 ;  /* 0x0003c40701007387 */ /* 0x0041e80000100800 */
[----:B------:R-:W2:Y:S04]  /*1d950*/  LDL R15, [R1+0xe68] ;  /* 0x000e6800010f7983 */ /* 0x000ea80000100800 */
[----:B0-----:R-:W2:Y:S04]  /*1d960*/  LDL R7, [R1+0xe74] ;  /* 0x000e740001077983 */ /* 0x001ea80000100800 */
[----:B----4-:R0:W-:Y:S04]  /*1d970*/  STL [R1+0x3bc], R13 ;  /* 0x0003bc0d01007387 */ /* 0x0101e80000100800 */
[----:B------:R-:W4:Y:S04]  /*1d980*/  LDL R10, [R1+0xe60] ;  /* 0x000e6000010a7983 */ /* 0x000f280000100800 */
[----:B0-----:R-:W4:Y:S01]  /*1d990*/  LDL R13, [R1+0xe6c] ;  /* 0x000e6c00010d7983 */ /* 0x001f220000100800 */
[----:B------:R-:W-:-:S03]  /*1d9a0*/  ISETP.GT.AND P0, PT, R3, 0x37, PT ;  /* 0x000000370300780c */ /* 0x000fc60003f04270 */
[----:B---3--:R0:W-:Y:S04]  /*1d9b0*/  STL [R1+0x3b4], R9 ;  /* 0x0003b40901007387 */ /* 0x0081e80000100800 */
[----:B------:R-:W3:Y:S04]  /*1d9c0*/  LDL R22, [R1+0xe58] ;  /* 0x000e580001167983 */ /* 0x000ee80000100800 */
[----:B0-----:R-:W3:Y:S01]  /*1d9d0*/  LDL R9, [R1+0xe64] ;  /* 0x000e640001097983 */ /* 0x001ee20000100800 */
[----:B------:R-:W-:-:S03]  /*1d9e0*/  PRMT R25, RZ, 0x7610, R25 ;  /* 0x00007610ff197816 */ /* 0x000fc60000000019 */
[----:B------:R0:W-:Y:S01]  /*1d9f0*/  STL [R1+0x3ac], R19 ;  /* 0x0003ac1301007387 */ /* 0x0001e20000100800 */
[----:B------:R-:W-:-:S03]  /*1da00*/  @P1 IMAD.MOV.U32 R5, RZ, RZ, R8 ;  /* 0x000000ffff051224 */ /* 0x000fc600078e0008 */
[----:B------:R-:W3:Y:S04]  /*1da10*/  LDL R8, [R1+0xe50] ;  /* 0x000e500001087983 */ /* 0x000ee80000100800 */
[----:B0-----:R-:W3:Y:S01]  /*1da20*/  LDL R19, [R1+0xe5c] ;  /* 0x000e5c0001137983 */ /* 0x001ee20000100800 */
[----:B--2---:R-:W-:-:S03]  /*1da30*/  @P1 IMAD.MOV.U32 R4, RZ, RZ, R7 ;  /* 0x000000ffff041224 */ /* 0x004fc600078e0007 */
[----:B------:R-:W2:Y:S04]  /*1da40*/  LDL R7, [R1+0xe54] ;  /* 0x000e540001077983 */ /* 0x000ea80000100800 */
[----:B------:R0:W2:Y:S02]  /*1da50*/  @P1 LDG.E.U16 R25, desc[UR8][R4.64] ;  /* 0x0000000804191981 */ /* 0x0000a4000c1e1500 */
[----:B0-----:R-:W-:Y:S02]  /*1da60*/  @P0 IMAD.MOV.U32 R5, RZ, RZ, R15 ;  /* 0x000000ffff050224 */ /* 0x001fe400078e000f */
[----:B------:R-:W2:Y:S01]  /*1da70*/  LDL R15, [R1+0xd88] ;  /* 0x000d8800010f7983 */ /* 0x000ea20000100800 */
[----:B----4-:R-:W-:-:S03]  /*1da80*/  @P0 IMAD.MOV.U32 R4, RZ, RZ, R13 ;  /* 0x000000ffff040224 */ /* 0x010fc600078e000d */
[----:B------:R-:W4:Y:S01]  /*1da90*/  LDL R13, [R1+0xd8c] ;  /* 0x000d8c00010d7983 */ /* 0x000f220000100800 */
[----:B------:R-:W-:Y:S02]  /*1daa0*/  PRMT R24, RZ, 0x7610, R24 ;  /* 0x00007610ff187816 */ /* 0x000fe40000000018 */
[----:B------:R-:W-:-:S04]  /*1dab0*/  PRMT R23, RZ, 0x7610, R23 ;  /* 0x00007610ff177816 */ /* 0x000fc80000000017 */
[----:B------:R3:W4:Y:S01]  /*1dac0*/  @P0 LDG.E.U16 R24, desc[UR8][R4.64] ;  /* 0x0000000804180981 */ /* 0x000722000c1e1500 */
[----:B------:R-:W-:Y:S02]  /*1dad0*/  PRMT R18, RZ, 0x7610, R18 ;  /* 0x00007610ff127816 */ /* 0x000fe40000000012 */
[----:B------:R-:W-:Y:S01]  /*1dae0*/  ISETP.GT.AND P1, PT, R3, 0x3e, PT ;  /* 0x0000003e0300780c */ /* 0x000fe20003f24270 */
[----:B---3--:R-:W-:Y:S02]  /*1daf0*/  @P0 IMAD.MOV.U32 R4, RZ, RZ, R9 ;  /* 0x000000ffff040224 */ /* 0x008fe400078e0009 */
[----:B------:R-:W-:Y:S01]  /*1db00*/  @P0 IMAD.MOV.U32 R5, RZ, RZ, R10 ;  /* 0x000000ffff050224 */ /* 0x000fe200078e000a */
[----:B------:R-:W-:Y:S02]  /*1db10*/  PRMT R16, RZ, 0x7610, R16 ;  /* 0x00007610ff107816 */ /* 0x000fe40000000010 */
[----:B------:R-:W-:Y:S01]  /*1db20*/  PRMT R12, RZ, 0x7610, R12 ;  /* 0x00007610ff0c7816 */ /* 0x000fe2000000000c */
[----:B------:R-:W3:Y:S04]  /*1db30*/  LDL R10, [R1+0xd80] ;  /* 0x000d8000010a7983 */ /* 0x000ee80000100800 */
[----:B------:R0:W3:Y:S04]  /*1db40*/  @P0 LDG.E.U16 R23, desc[UR8][R4.64] ;  /* 0x0000000804170981 */ /* 0x0000e8000c1e1500 */
[----:B------:R-:W3:Y:S01]  /*1db50*/  LDL R9, [R1+0xd84] ;  /* 0x000d840001097983 */ /* 0x000ee20000100800 */
[----:B0-----:R-:W-:-:S02]  /*1db60*/  @P0 IMAD.MOV.U32 R4, RZ, RZ, R19 ;  /* 0x000000ffff040224 */ /* 0x001fc400078e0013 */
[----:B------:R-:W-:Y:S01]  /*1db70*/  @P0 IMAD.MOV.U32 R5, RZ, RZ, R22 ;  /* 0x000000ffff050224 */ /* 0x000fe200078e0016 */
[----:B------:R-:W3:Y:S04]  /*1db80*/  LDL R19, [R1+0xd70] ;  /* 0x000d700001137983 */ /* 0x000ee80000100800 */
[----:B------:R0:W3:Y:S02]  /*1db90*/  @P0 LDG.E.U16 R18, desc[UR8][R4.64] ;  /* 0x0000000804120981 */ /* 0x0000e4000c1e1500 */
[----:B0-----:R-:W-:Y:S02]  /*1dba0*/  @P0 IMAD.MOV.U32 R5, RZ, RZ, R8 ;  /* 0x000000ffff050224 */ /* 0x001fe400078e0008 */
[----:B------:R-:W3:Y:S01]  /*1dbb0*/  LDL R8, [R1+0xd78] ;  /* 0x000d780001087983 */ /* 0x000ee20000100800 */
[----:B--2---:R-:W-:-:S03]  /*1dbc0*/  @P0 IMAD.MOV.U32 R4, RZ, RZ, R7 ;  /* 0x000000ffff040224 */ /* 0x004fc600078e0007 */
[----:B------:R-:W2:Y:S04]  /*1dbd0*/  LDL R7, [R1+0xd7c] ;  /* 0x000d7c0001077983 */ /* 0x000ea80000100800 */
[----:B------:R0:W2:Y:S02]  /*1dbe0*/  @P0 LDG.E.U16 R16, desc[UR8][R4.64] ;  /* 0x0000000804100981 */ /* 0x0000a4000c1e1500 */
[----:B0-----:R-:W-:Y:S02]  /*1dbf0*/  @P1 IMAD.MOV.U32 R5, RZ, RZ, R15 ;  /* 0x000000ffff051224 */ /* 0x001fe400078e000f */
[----:B----4-:R-:W-:-:S05]  /*1dc00*/  @P1 IMAD.MOV.U32 R4, RZ, RZ, R13 ;  /* 0x000000ffff041224 */ /* 0x010fca00078e000d */
[----:B------:R0:W4:Y:S01]  /*1dc10*/  @P1 LDG.E.U16 R12, desc[UR8][R4.64] ;  /* 0x00000008040c1981 */ /* 0x000122000c1e1500 */
[----:B------:R-:W-:-:S03]  /*1dc20*/  PRMT R21, RZ, 0x7610, R21 ;  /* 0x00007610ff157816 */ /* 0x000fc60000000015 */
[----:B---3--:R1:W-:Y:S04]  /*1dc30*/  STL [R1+0x38c], R18 ;  /* 0x00038c1201007387 */ /* 0x0083e80000100800 */
[----:B-1----:R-:W3:Y:S01]  /*1dc40*/  LDL R18, [R1+0xd74] ;  /* 0x000d740001127983 */ /* 0x002ee20000100800 */
[----:B0-----:R-:W-:Y:S02]  /*1dc50*/  @P1 IMAD.MOV.U32 R4, RZ, RZ, R9 ;  /* 0x000000ffff041224 */ /* 0x001fe400078e0009 */
[----:B------:R-:W-:-:S05]  /*1dc60*/  @P1 IMAD.MOV.U32 R5, RZ, RZ, R10 ;  /* 0x000000ffff051224 */ /* 0x000fca00078e000a */
[----:B------:R0:W3:Y:S02]  /*1dc70*/  @P1 LDG.E.U16 R21, desc[UR8][R4.64] ;  /* 0x0000000804151981 */ /* 0x0000e4000c1e1500 */
[----:B0-----:R-:W-:Y:S02]  /*1dc80*/  @P1 IMAD.MOV.U32 R5, RZ, RZ, R8 ;  /* 0x000000ffff051224 */ /* 0x001fe400078e0008 */
[----:B--2---:R0:W-:Y:S04]  /*1dc90*/  STL [R1+0x384], R16 ;  /* 0x0003841001007387 */ /* 0x0041e80000100800 */
[----:B------:R-:W2:Y:S04]  /*1dca0*/  LDL R15, [R1+0xd6c] ;  /* 0x000d6c00010f7983 */ /* 0x000ea80000100800 */
[----:B------:R-:W2:Y:S04]  /*1dcb0*/  LDL R13, [R1+0xd60] ;  /* 0x000d6000010d7983 */ /* 0x000ea80000100800 */
[----:B0-----:R-:W2:Y:S04]  /*1dcc0*/  LDL R16, [R1+0xd68] ;  /* 0x000d680001107983 */ /* 0x001ea80000100800 */
[----:B------:R-:W-:Y:S04]  /*1dcd0*/  STL [R1+0x3a4], R25 ;  /* 0x0003a41901007387 */ /* 0x000fe80000100800 */
[----:B----4-:R0:W-:Y:S04]  /*1dce0*/  STL [R1+0x37c], R12 ;  /* 0x00037c0c01007387 */ /* 0x0101e80000100800 */
[----:B------:R-:W4:Y:S04]  /*1dcf0*/  LDL R10, [R1+0xd58] ;  /* 0x000d5800010a7983 */ /* 0x000f280000100800 */
[----:B------:R-:W4:Y:S04]  /*1dd00*/  LDL R9, [R1+0xd5c] ;  /* 0x000d5c0001097983 */ /* 0x000f280000100800 */
[----:B0-----:R-:W4:Y:S04]  /*1dd10*/  LDL R12, [R1+0xd64] ;  /* 0x000d6400010c7983 */ /* 0x001f280000100800 */
[----:B------:R-:W-:Y:S01]  /*1dd20*/  STL [R1+0x39c], R24 ;  /* 0x00039c1801007387 */ /* 0x000fe20000100800 */
[----:B------:R-:W-:-:S03]  /*1dd30*/  @P1 IMAD.MOV.U32 R4, RZ, RZ, R7 ;  /* 0x000000ffff041224 */ /* 0x000fc600078e0007 */
[----:B------:R-:W4:Y:S04]  /*1dd40*/  LDL R8, [R1+0xd50] ;  /* 0x000d500001087983 */ /* 0x000f280000100800 */
[----:B------:R-:W4:Y:S01]  /*1dd50*/  LDL R7, [R1+0xd54] ;  /* 0x000d540001077983 */ /* 0x000f220000100800 */
[----:B------:R-:W-:Y:S02]  /*1dd60*/  PRMT R20, RZ, 0x7610, R20 ;  /* 0x00007610ff147816 */ /* 0x000fe40000000014 */
[----:B------:R-:W-:Y:S02]  /*1dd70*/  ISETP.GT.AND P0, PT, R3, 0x3f, PT ;  /* 0x0000003f0300780c */ /* 0x000fe40003f04270 */
[----:B------:R-:W-:Y:S02]  /*1dd80*/  PRMT R17, RZ, 0x7610, R17 ;  /* 0x00007610ff117816 */ /* 0x000fe40000000011 */
[----:B------:R0:W4:Y:S01]  /*1dd90*/  @P1 LDG.E.U16 R20, desc[UR8][R4.64] ;  /* 0x0000000804141981 */ /* 0x000122000c1e1500 */
[----:B------:R-:W-:Y:S01]  /*1dda0*/  PRMT R14, RZ, 0x7610, R14 ;  /* 0x00007610ff0e7816 */ /* 0x000fe2000000000e */
[----:B0-----:R-:W-:Y:S01]  /*1ddb0*/  @P1 IMAD.MOV.U32 R5, RZ, RZ, R19 ;  /* 0x000000ffff051224 */ /* 0x001fe200078e0013 */
[----:B------:R-:W-:Y:S01]  /*1ddc0*/  PRMT R11, RZ, 0x7610, R11 ;  /* 0x00007610ff0b7816 */ /* 0x000fe2000000000b */
[----:B---3--:R-:W-:-:S05]  /*1ddd0*/  @P1 IMAD.MOV.U32 R4, RZ, RZ, R18 ;  /* 0x000000ffff041224 */ /* 0x008fca00078e0012 */
[----:B------:R2:W3:Y:S01]  /*1dde0*/  @P1 LDG.E.U16 R17, desc[UR8][R4.64] ;  /* 0x0000000804111981 */ /* 0x0004e2000c1e1500 */
[----:B------:R-:W-:Y:S02]  /*1ddf0*/  PRMT R0, RZ, 0x7610, R0 ;  /* 0x00007610ff007816 */ /* 0x000fe40000000000 */
[----:B------:R-:W-:Y:S01]  /*1de00*/  PRMT R6, RZ, 0x7610, R6 ;  /* 0x00007610ff067816 */ /* 0x000fe20000000006 */
[----:B--2---:R-:W-:Y:S02]  /*1de10*/  @P0 IMAD.MOV.U32 R4, RZ, RZ, R15 ;  /* 0x000000ffff040224 */ /* 0x004fe400078e000f */
[----:B------:R-:W-:-:S05]  /*1de20*/  @P0 IMAD.MOV.U32 R5, RZ, RZ, R16 ;  /* 0x000000ffff050224 */ /* 0x000fca00078e0010 */
[----:B------:R0:W2:Y:S02]  /*1de30*/  @P0 LDG.E.U16 R14, desc[UR8][R4.64] ;  /* 0x00000008040e0981 */ /* 0x0000a4000c1e1500 */
[----:B0-----:R-:W-:Y:S02]  /*1de40*/  @P0 IMAD.MOV.U32 R5, RZ, RZ, R13 ;  /* 0x000000ffff050224 */ /* 0x001fe400078e000d */
[----:B----4-:R-:W-:-:S05]  /*1de50*/  @P0 IMAD.MOV.U32 R4, RZ, RZ, R12 ;  /* 0x000000ffff040224 */ /* 0x010fca00078e000c */
[----:B------:R0:W4:Y:S02]  /*1de60*/  @P0 LDG.E.U16 R11, desc[UR8][R4.64] ;  /* 0x00000008040b0981 */ /* 0x000124000c1e1500 */
[----:B0-----:R-:W-:Y:S02]  /*1de70*/  @P0 IMAD.MOV.U32 R4, RZ, RZ, R9 ;  /* 0x000000ffff040224 */ /* 0x001fe400078e0009 */
[----:B------:R-:W-:-:S05]  /*1de80*/  @P0 IMAD.MOV.U32 R5, RZ, RZ, R10 ;  /* 0x000000ffff050224 */ /* 0x000fca00078e000a */
[----:B------:R0:W2:Y:S02]  /*1de90*/  @P0 LDG.E.U16 R0, desc[UR8][R4.64] ;  /* 0x0000000804000981 */ /* 0x0000a4000c1e1500 */
[----:B0-----:R-:W-:Y:S02]  /*1dea0*/  @P0 IMAD.MOV.U32 R4, RZ, RZ, R7 ;  /* 0x000000ffff040224 */ /* 0x001fe400078e0007 */
[----:B------:R-:W-:-:S05]  /*1deb0*/  @P0 IMAD.MOV.U32 R5, RZ, RZ, R8 ;  /* 0x000000ffff050224 */ /* 0x000fca00078e0008 */
[----:B------:R-:W3:Y:S01]  /*1dec0*/  @P0 LDG.E.U16 R6, desc[UR8][R4.64] ;  /* 0x0000000804060981 */ /* 0x000ee2000c1e1500 */
[----:B------:R-:W0:Y:S03]  /*1ded0*/  S2R R29, SR_TID.X ;  /* 0x00000000001d7919 */ /* 0x000e260000002100 */
[----:B------:R-:W-:Y:S01]  /*1dee0*/  STL [R1+0x394], R23 ;  /* 0x0003941701007387 */ /* 0x000fe20000100800 */
[----:B------:R-:W-:Y:S06]  /*1def0*/  BAR.SYNC.DEFER_BLOCKING 0x0 ;  /* 0x0000000000007b1d */ /* 0x000fec0000010000 */
[----:B--2---:R0:W-:Y:S02]  /*1df00*/  STL [R1+0x35c], R0 ;  /* 0x00035c0001007387 */ /* 0x0041e40000100800 */
[----:B0-----:R-:W-:-:S02]  /*1df10*/  LOP3.LUT R0, R29, 0x3f, RZ, 0xc0, !PT ;  /* 0x0000003f1d007812 */ /* 0x001fc400078ec0ff */
[----:B------:R-:W2:Y:S04]  /*1df20*/  LDL.LU R29, [R1+0x478] ;  /* 0x00047800011d7983 */ /* 0x000ea80000300800 */
[----:B------:R-:W2:Y:S04]  /*1df30*/  LDL.LU R4, [R1+0x470] ;  /* 0x0004700001047983 */ /* 0x000ea80000300800 */
[----:B------:R-:W2:Y:S04]  /*1df40*/  LDL.LU R5, [R1+0x46c] ;  /* 0x00046c0001057983 */ /* 0x000ea80000300800 */
[----:B---3--:R0:W-:Y:S04]  /*1df50*/  STL [R1+0x354], R6 ;  /* 0x0003540601007387 */ /* 0x0081e80000100800 */
[----:B0-----:R-:W3:Y:S04]  /*1df60*/  LDL.LU R6, [R1+0x408] ;  /* 0x0004080001067983 */ /* 0x001ee80000300800 */
[----:B------:R-:W2:Y:S04]  /*1df70*/  LDL.LU R7, [R1+0x404] ;  /* 0x0004040001077983 */ /* 0x000ea80000300800 */
[----:B------:R-:W-:Y:S04]  /*1df80*/  STL [R1+0x374], R21 ;  /* 0x0003741501007387 */ /* 0x000fe80000100800 */
[----:B------:R-:W2:Y:S04]  /*1df90*/  LDL.LU R8, [R1+0x400] ;  /* 0x0004000001087983 */ /* 0x000ea80000300800 */
[----:B------:R-:W2:Y:S04]  /*1dfa0*/  LDL.LU R9, [R1+0x3fc] ;  /* 0x0003fc0001097983 */ /* 0x000ea80000300800 */
[----:B------:R-:W2:Y:S04]  /*1dfb0*/  LDL.LU R10, [R1+0x358] ;  /* 0x00035800010a7983 */ /* 0x000ea80000300800 */
[----:B----4-:R0:W-:Y:S04]  /*1dfc0*/  STL [R1+0x360], R11 ;  /* 0x0003600b01007387 */ /* 0x0101e80000100800 */
[----:B0-----:R-:W4:Y:S04]  /*1dfd0*/  LDL.LU R11, [R1+0x350] ;  /* 0x00035000010b7983 */ /* 0x001f280000300800 */
[----:B------:R-:W-:Y:S04]  /*1dfe0*/  STL [R1+0x36c], R20 ;  /* 0x00036c1401007387 */ /* 0x000fe80000100800 */
[----:B------:R-:W3:Y:S04]  /*1dff0*/  LDL.LU R12, [R1+0x34c] ;  /* 0x00034c00010c7983 */ /* 0x000ee80000300800 */
[----:B------:R-:W3:Y:S04]  /*1e000*/  LDL.LU R13, [R1+0x348] ;  /* 0x00034800010d7983 */ /* 0x000ee80000300800 */
[----:B------:R0:W-:Y:S04]  /*1e010*/  STL [R1+0x364], R14 ;  /* 0x0003640e01007387 */ /* 0x0001e80000100800 */
[----:B0-----:R-:W3:Y:S04]  /*1e020*/  LDL.LU R14, [R1+0x2f4] ;  /* 0x0002f400010e7983 */ /* 0x001ee80000300800 */
[----:B------:R0:W-:Y:S04]  /*1e030*/  STL [R1+0x368], R17 ;  /* 0x0003681101007387 */ /* 0x0001e80000100800 */
[----:B------:R-:W3:Y:S04]  /*1e040*/  LDL.LU R15, [R1+0x2f0] ;  /* 0x0002f000010f7983 */ /* 0x000ee80000300800 */
        /* <DEDUP_REMOVED lines=10> */
[----:B------:R-:W4:Y:S01]  /*1e0f0*/  LDL.LU R26, [R1+0x64] ;  /* 0x00006400011a7983 */ /* 0x000f220000300800 */
[----:B------:R-:W-:-:S03]  /*1e100*/  ISETP.GE.AND P0, PT, R0, R3, PT ;  /* 0x000000030000720c */ /* 0x000fc60003f06270 */
[----:B------:R-:W4:Y:S04]  /*1e110*/  LDL.LU R27, [R1+0x60] ;  /* 0x00006000011b7983 */ /* 0x000f280000300800 */
[----:B------:R-:W4:Y:S04]  /*1e120*/  LDL.LU R0, [R1+0x5c] ;  /* 0x00005c0001007983 */ /* 0x000f280000300800 */
[----:B------:R-:W4:Y:S04]  /*1e130*/  LDL.LU R28, [R1+0x58] ;  /* 0x00005800011c7983 */ /* 0x000f280000300800 */
        /* <DEDUP_REMOVED lines=50> */
[----:B0-----:R-:W4:Y:S04]  /*1e460*/  LDL.LU R3, [R1+0x474] ;  /* 0x0004740001037983 */ /* 0x001f280000300800 */
[----:B--2---:R0:W-:Y:S04]  /*1e470*/  STS.U16 [R2+UR5], R29 ;  /* 0x0000001d02007988 */ /* 0x0041e80008000405 */
[----:B0-----:R-:W2:Y:S04]  /*1e480*/  LDL.LU R29, [R1+0x40e8] ;  /* 0x0040e800011d7983 */ /* 0x001ea80000300800 */
[----:B---3--:R0:W-:Y:S04]  /*1e490*/  STS.U16 [R2+UR5+0x5180], R25 ;  /* 0x0051801902007988 */ /* 0x0081e80008000405 */
[----:B0-----:R-:W3:Y:S04]  /*1e4a0*/  LDL.LU R25, [R1+0x468] ;  /* 0x0004680001197983 */ /* 0x001ee80000300800 */
[----:B---3--:R0:W-:Y:S04]  /*1e4b0*/  STL [R1+0x40dc], R25 ;  /* 0x0040dc1901007387 */ /* 0x0081e80000100800 */
[----:B0-----:R-:W3:Y:S04]  /*1e4c0*/  LDL.LU R25, [R1+0x8] ;  /* 0x0000080001197983 */ /* 0x001ee80000300800 */
[----:B---3--:R0:W-:Y:S04]  /*1e4d0*/  STL [R1+0x40e0], R25 ;  /* 0x0040e01901007387 */ /* 0x0081e80000100800 */
[----:B0-----:R-:W3:Y:S04]  /*1e4e0*/  LDL.LU R25, [R1+0xc] ;  /* 0x00000c0001197983 */ /* 0x001ee80000300800 */
[----:B----4-:R-:W-:Y:S04]  /*1e4f0*/  STS.U16 [R2+UR5+0x6000], R26 ;  /* 0x0060001a02007988 */ /* 0x010fe80008000405 */
[----:B------:R-:W-:Y:S04]  /*1e500*/  STS.U16 [R2+UR5+0x6080], R27 ;  /* 0x0060801b02007988 */ /* 0x000fe80008000405 */
        /* <DEDUP_REMOVED lines=11> */
[----:B---3--:R0:W-:Y:S04]  /*1e5c0*/  STL [R1+0x40e4], R25 ;  /* 0x0040e41901007387 */ /* 0x0081e80000100800 */
[----:B0-----:R-:W3:Y:S04]  /*1e5d0*/  LDL.LU R25, [R1+0x10] ;  /* 0x0000100001197983 */ /* 0x001ee80000300800 */
[----:B------:R-:W4:Y:S04]  /*1e5e0*/  LDL.LU R26, [R1+0x464] ;  /* 0x00046400011a7983 */ /* 0x000f280000300800 */
        /* <DEDUP_REMOVED lines=11> */
[----:B------:R0:W-:Y:S04]  /*1e6a0*/  STS.U16 [R2+UR5+0x3000], R14 ;  /* 0x0030000e02007988 */ /* 0x0001e80008000405 */
[----:B------:R-:W4:Y:S04]  /*1e6b0*/  LDL.LU R13, [R1+0x2dc] ;  /* 0x0002dc00010d7983 */ /* 0x000f280000300800 */
[----:B------:R1:W-:Y:S04]  /*1e6c0*/  STS.U16 [R2+UR5+0x3080], R15 ;  /* 0x0030800f02007988 */ /* 0x0003e80008000405 */
[----:B------:R0:W-:Y:S04]  /*1e6d0*/  STS.U16 [R2+UR5+0x3100], R16 ;  /* 0x0031001002007988 */ /* 0x0001e80008000405 */
[----:B------:R0:W-:Y:S04]  /*1e6e0*/  STS.U16 [R2+UR5+0x3180], R17 ;  /* 0x0031801102007988 */ /* 0x0001e80008000405 */
[----:B------:R1:W-:Y:S04]  /*1e6f0*/  STS.U16 [R2+UR5+0x4000], R18 ;  /* 0x0040001202007988 */ /* 0x0003e80008000405 */
[----:B------:R2:W-:Y:S04]  /*1e700*/  STS.U16 [R2+UR5+0x4080], R19 ;  /* 0x0040801302007988 */ /* 0x0005e80008000405 */
[----:B0-----:R-:W4:Y:S04]  /*1e710*/  LDL.LU R14, [R1+0x2d8] ;  /* 0x0002d800010e7983 */ /* 0x001f280000300800 */
[----:B-1----:R-:W4:Y:S04]  /*1e720*/  LDL.LU R15, [R1+0x114] ;  /* 0x00011400010f7983 */ /* 0x002f280000300800 */
[----:B------:R-:W4:Y:S04]  /*1e730*/  LDL.LU R16, [R1+0x110] ;  /* 0x0001100001107983 */ /* 0x000f280000300800 */
[----:B------:R-:W4:Y:S04]  /*1e740*/  LDL.LU R17, [R1+0x10c] ;  /* 0x00010c0001117983 */ /* 0x000f280000300800 */
[----:B------:R-:W4:Y:S04]  /*1e750*/  LDL.LU R18, [R1+0x108] ;  /* 0x0001080001127983 */ /* 0x000f280000300800 */
[----:B------:R0:W-:Y:S04]  /*1e760*/  STS.U16 [R2+UR5+0x4100], R20 ;  /* 0x0041001402007988 */ /* 0x0001e80008000405 */
[----:B--2---:R-:W2:Y:S04]  /*1e770*/  LDL.LU R19, [R1+0xb4] ;  /* 0x0000b40001137983 */ /* 0x004ea80000300800 */
[----:B------:R1:W-:Y:S04]  /*1e780*/  STS.U16 [R2+UR5+0x4180], R21 ;  /* 0x0041801502007988 */ /* 0x0003e80008000405 */
[----:B------:R0:W-:Y:S04]  /*1e790*/  STS.U16 [R2+UR5+0x5000], R22 ;  /* 0x0050001602007988 */ /* 0x0001e80008000405 */
[----:B------:R0:W-:Y:S04]  /*1e7a0*/  STS.U16 [R2+UR5+0x5080], R23 ;  /* 0x0050801702007988 */ /* 0x0001e80008000405 */
[----:B------:R1:W-:Y:S04]  /*1e7b0*/  STS.U16 [R2+UR5+0x5100], R24 ;  /* 0x0051001802007988 */ /* 0x0003e80008000405 */
[----:B------:R1:W-:Y:S04]  /*1e7c0*/  STS.U16 [R2+UR5+0x6180], R28 ;  /* 0x0061801c02007988 */ /* 0x0003e80008000405 */
[----:B0-----:R-:W2:Y:S04]  /*1e7d0*/  LDL.LU R20, [R1+0xb0] ;  /* 0x0000b00001147983 */ /* 0x001ea80000300800 */
[----:B-1----:R-:W2:Y:S04]  /*1e7e0*/  LDL.LU R21, [R1+0xac] ;  /* 0x0000ac0001157983 */ /* 0x002ea80000300800 */
[----:B------:R-:W2:Y:S04]  /*1e7f0*/  LDL.LU R22, [R1+0xa8] ;  /* 0x0000a80001167983 */ /* 0x000ea80000300800 */
[----:B------:R-:W2:Y:S04]  /*1e800*/  LDL.LU R23, [R1+0x54] ;  /* 0x0000540001177983 */ /* 0x000ea80000300800 */
[----:B------:R-:W2:Y:S04]  /*1e810*/  LDL.LU R24, [R1+0x50] ;  /* 0x0000500001187983 */ /* 0x000ea80000300800 */
[----:B------:R0:W-:Y:S04]  /*1e820*/  STS.U16 [R2+UR5+0x7000], R29 ;  /* 0x0070001d02007988 */ /* 0x0001e80008000405 */
[----:B------:R-:W2:Y:S04]  /*1e830*/  LDL.LU R28, [R1+0x4c] ;  /* 0x00004c00011c7983 */ /* 0x000ea80000300800 */
[----:B0-----:R-:W2:Y:S04]  /*1e840*/  LDL.LU R29, [R1+0x48] ;  /* 0x00004800011d7983 */ /* 0x001ea80000300800 */
[----:B---3--:R0:W-:Y:S04]  /*1e850*/  STS.U16 [R2+UR5+0x7080], R25 ;  /* 0x0070801902007988 */ /* 0x0081e80008000405 */
[----:B0-----:R-:W3:Y:S04]  /*1e860*/  LDL.LU R25, [R1+0x40e4] ;  /* 0x0040e40001197983 */ /* 0x001ee80000300800 */
[----:B---3--:R0:W-:Y:S04]  /*1e870*/  STS.U16 [R2+UR5+0x7100], R25 ;  /* 0x0071001902007988 */ /* 0x0081e80008000405 */
[----:B0-----:R-:W3:Y:S04]  /*1e880*/  LDL.LU R25, [R1+0x40e0] ;  /* 0x0040e00001197983 */ /* 0x001ee80000300800 */
[----:B------:R0:W-:Y:S02]  /*1e890*/  STS.U16 [R2+UR5+0x2000], R10 ;  /* 0x0020000a02007988 */ /* 0x0001e40008000405 */
[----:B0-----:R-:W-:-:S02]  /*1e8a0*/  LOP3.LUT R10, R2, 0x10, RZ, 0x3c, !PT ;  /* 0x00000010020a7812 */ /* 0x001fc400078e3cff */
[----:B---3--:R0:W-:Y:S04]  /*1e8b0*/  STS.U16 [R2+UR5+0x7180], R25 ;  /* 0x0071801902007988 */ /* 0x0081e80008000405 */
[----:B0-----:R-:W3:Y:S04]  /*1e8c0*/  LDL.LU R25, [R1+0x40dc] ;  /* 0x0040dc0001197983 */ /* 0x001ee80000300800 */
[----:B------:R-:W2:Y:S04]  /*1e8d0*/  LDL.LU R2, [R1+0x3f8] ;  /* 0x0003f80001027983 */ /* 0x000ea80000300800 */
[----:B---3--:R0:W-:Y:S04]  /*1e8e0*/  STS.U16 [R10+UR5+0x200], R25 ;  /* 0x000200190a007988 */ /* 0x0081e80008000405 */
[----:B----4-:R1:W-:Y:S04]  /*1e8f0*/  STS.U16 [R10+UR5+0x280], R26 ;  /* 0x0002801a0a007988 */ /* 0x0103e80008000405 */
[----:B------:R3:W-:Y:S04]  /*1e900*/  STS.U16 [R10+UR5+0x300], R27 ;  /* 0x0003001b0a007988 */ /* 0x0007e80008000405 */
[----:B------:R4:W-:Y:S04]  /*1e910*/  STS.U16 [R10+UR5+0x380], R0 ;  /* 0x000380000a007988 */ /* 0x0009e80008000405 */
[----:B0-----:R-:W2:Y:S04]  /*1e920*/  LDL.LU R25, [R1+0x40d8] ;  /* 0x0040d80001197983 */ /* 0x001ea80000300800 */
[----:B-1----:R-:W2:Y:S04]  /*1e930*/  LDL.LU R26, [R1+0x40d4] ;  /* 0x0040d400011a7983 */ /* 0x002ea80000300800 */
[----:B---3--:R-:W3:Y:S04]  /*1e940*/  LDL.LU R27, [R1+0x40d0] ;  /* 0x0040d000011b7983 */ /* 0x008ee80000300800 */
[----:B----4-:R-:W4:Y:S04]  /*1e950*/  LDL.LU R0, [R1+0x40cc] ;  /* 0x0040cc0001007983 */ /* 0x010f280000300800 */
[----:B--2---:R0:W-:Y:S04]  /*1e960*/  STS.U16 [R10+UR5+0x1200], R2 ;  /* 0x001200020a007988 */ /* 0x0041e80008000405 */
[----:B------:R-:W-:Y:S04]  /*1e970*/  STS.U16 [R10+UR5+0x1280], R3 ;  /* 0x001280030a007988 */ /* 0x000fe80008000405 */
[----:B------:R-:W-:Y:S04]  /*1e980*/  STS.U16 [R10+UR5+0x1300], R4 ;  /* 0x001300040a007988 */ /* 0x000fe80008000405 */
[----:B------:R-:W-:Y:S04]  /*1e990*/  STS.U16 [R10+UR5+0x1380], R5 ;  /* 0x001380050a007988 */ /* 0x000fe80008000405 */
[----:B------:R-:W-:Y:S04]  /*1e9a0*/  STS.U16 [R10+UR5+0x2200], R6 ;  /* 0x002200060a007988 */ /* 0x000fe80008000405 */
[----:B------:R-:W-:Y:S04]  /*1e9b0*/  STS.U16 [R10+UR5+0x2280], R7 ;  /* 0x002280070a007988 */ /* 0x000fe80008000405 */
[----:B------:R-:W-:Y:S01]  /*1e9c0*/  STS.U16 [R10+UR5+0x2300], R8 ;  /* 0x002300080a007988 */ /* 0x000fe20008000405 */
[----:B0-----:R-:W0:Y:S03]  /*1e9d0*/  S2R R2, SR_TID.X ;  /* 0x0000000000027919 */ /* 0x001e260000002100 */
        /* <DEDUP_REMOVED lines=10> */
[----:B------:R1:W-:Y:S04]  /*1ea80*/  STS.U16 [R10+UR5+0x5280], R20 ;  /* 0x005280140a007988 */ /* 0x0003e80008000405 */
[----:B------:R2:W-:Y:S04]  /*1ea90*/  STS.U16 [R10+UR5+0x5300], R21 ;  /* 0x005300150a007988 */ /* 0x0005e80008000405 */
[----:B------:R0:W-:Y:S04]  /*1eaa0*/  STS.U16 [R10+UR5+0x5380], R22 ;  /* 0x005380160a007988 */ /* 0x0001e80008000405 */
[----:B------:R0:W-:Y:S04]  /*1eab0*/  STS.U16 [R10+UR5+0x6200], R23 ;  /* 0x006200170a007988 */ /* 0x0001e80008000405 */
[----:B------:R-:W-:Y:S04]  /*1eac0*/  STS.U16 [R10+UR5+0x6280], R24 ;  /* 0x006280180a007988 */ /* 0x000fe80008000405 */
[----:B------:R-:W-:Y:S04]  /*1ead0*/  STS.U16 [R10+UR5+0x6300], R28 ;  /* 0x0063001c0a007988 */ /* 0x000fe80008000405 */
[----:B------:R-:W-:Y:S04]  /*1eae0*/  STS.U16 [R10+UR5+0x6380], R29 ;  /* 0x0063801d0a007988 */ /* 0x000fe80008000405 */
[----:B-1----:R-:W3:Y:S04]  /*1eaf0*/  LDL.LU R20, [R1+0x458] ;  /* 0x0004580001147983 */ /* 0x002ee80000300800 */
[----:B--2---:R-:W2:Y:S04]  /*1eb00*/  LDL.LU R21, [R1+0x454] ;  /* 0x0004540001157983 */ /* 0x004ea80000300800 */
[----:B0-----:R-:W2:Y:S04]  /*1eb10*/  LDL.LU R22, [R1+0x450] ;  /* 0x0004500001167983 */ /* 0x001ea80000300800 */
[----:B------:R-:W2:Y:S01]  /*1eb20*/  LDL.LU R23, [R1+0x44c] ;  /* 0x00044c0001177983 */ /* 0x000ea20000300800 */
[----:B------:R-:W-:-:S05]  /*1eb30*/  LOP3.LUT R2, R2, 0x3f, RZ, 0xc0, !PT ;  /* 0x0000003f02027812 */ /* 0x000fca00078ec0ff */
[----:B------:R-:W-:-:S05]  /*1eb40*/  IMAD.SHL.U32 R2, R2, 0x2, RZ ;  /* 0x0000000202027824 */ /* 0x000fca00078e00ff */
[----:B------:R-:W-:Y:S01]  /*1eb50*/  LOP3.LUT R11, R2, 0x20, RZ, 0x3c, !PT ;  /* 0x00000020020b7812 */ /* 0x000fe200078e3cff */
[----:B----4-:R0:W-:Y:S04]  /*1eb60*/  STS.U16 [R10+UR5+0x7200], R0 ;  /* 0x007200000a007988 */ /* 0x0101e80008000405 */
[----:B0-----:R-:W4:Y:S04]  /*1eb70*/  LDL.LU R0, [R1+0x3e8] ;  /* 0x0003e80001007983 */ /* 0x001f280000300800 */
        /* <DEDUP_REMOVED lines=18> */
[----:B---3--:R-:W-:Y:S04]  /*1eca0*/  STS.U16 [R10+UR5+0x7280], R27 ;  /* 0x0072801b0a007988 */ /* 0x008fe80008000405 */
[----:B------:R0:W-:Y:S04]  /*1ecb0*/  STL [R1+0x403c], R27 ;  /* 0x00403c1b01007387 */ /* 0x0001e80000100800 */
[----:B------:R-:W-:Y:S04]  /*1ecc0*/  STS.U16 [R10+UR5+0x7300], R26 ;  /* 0x0073001a0a007988 */ /* 0x000fe80008000405 */
[----:B------:R-:W-:Y:S04]  /*1ecd0*/  STS.U16 [R10+UR5+0x7380], R25 ;  /* 0x007380190a007988 */ /* 0x000fe80008000405 */
[----:B0-----:R-:W3:Y:S04]  /*1ece0*/  LDL.LU R27, [R1+0x334] ;  /* 0x00033400011b7983 */ /* 0x001ee80000300800 */
[----:B------:R-:W3:Y:S04]  /*1ecf0*/  LDL.LU R2, [R1+0x3e4] ;  /* 0x0003e40001027983 */ /* 0x000ee80000300800 */
[----:B------:R0:W-:Y:S04]  /*1ed00*/  STL [R1+0x4040], R26 ;  /* 0x0040401a01007387 */ /* 0x0001e80000100800 */
[----:B0-----:R-:W3:Y:S04]  /*1ed10*/  LDL.LU R26, [R1+0x3dc] ;  /* 0x0003dc00011a7983 */ /* 0x001ee80000300800 */
[----:B------:R-:W3:Y:S04]  /*1ed20*/  LDL.LU R10, [R1+0x40c8] ;  /* 0x0040c800010a7983 */ /* 0x000ee80000300800 */
[----:B------:R0:W-:Y:S04]  /*1ed30*/  STL [R1+0x4044], R25 ;  /* 0x0040441901007387 */ /* 0x0001e80000100800 */
[----:B0-----:R-:W3:Y:S04]  /*1ed40*/  LDL.LU R25, [R1+0x3e0] ;  /* 0x0003e00001197983 */ /* 0x001ee80000300800 */
[----:B------:R0:W-:Y:S04]  /*1ed50*/  STS.U16 [R11+UR5+0x400], R20 ;  /* 0x000400140b007988 */ /* 0x0001e80008000405 */
[----:B--2---:R1:W-:Y:S04]  /*1ed60*/  STS.U16 [R11+UR5+0x480], R21 ;  /* 0x000480150b007988 */ /* 0x0043e80008000405 */
[----:B------:R2:W-:Y:S04]  /*1ed70*/  STS.U16 [R11+UR5+0x500], R22 ;  /* 0x000500160b007988 */ /* 0x0005e80008000405 */
[----:B------:R2:W-:Y:S04]  /*1ed80*/  STS.U16 [R11+UR5+0x580], R23 ;  /* 0x000580170b007988 */ /* 0x0005e80008000405 */
[----:B0-----:R-:W3:Y:S04]  /*1ed90*/  LDL.LU R20, [R1+0x40c4] ;  /* 0x0040c40001147983 */ /* 0x001ee80000300800 */
[----:B-1----:R-:W3:Y:S04]  /*1eda0*/  LDL.LU R21, [R1+0x40c0] ;  /* 0x0040c00001157983 */ /* 0x002ee80000300800 */
[----:B--2---:R-:W2:Y:S04]  /*1edb0*/  LDL.LU R22, [R1+0x40bc] ;  /* 0x0040bc0001167983 */ /* 0x004ea80000300800 */
[----:B------:R-:W2:Y:S04]  /*1edc0*/  LDL.LU R23, [R1+0x40b8] ;  /* 0x0040b80001177983 */ /* 0x000ea80000300800 */
[----:B----4-:R0:W-:Y:S04]  /*1edd0*/  STS.U16 [R11+UR5+0x1400], R0 ;  /* 0x001400000b007988 */ /* 0x0101e80008000405 */
[----:B0-----:R-:W4:Y:S04]  /*1ede0*/  LDL.LU R0, [R1+0x40b4] ;  /* 0x0040b40001007983 */ /* 0x001f280000300800 */
[----:B---3--:R-:W-:Y:S04]  /*1edf0*/  STS.U16 [R11+UR5+0x1480], R2 ;  /* 0x001480020b007988 */ /* 0x008fe80008000405 */
        /* <DEDUP_REMOVED lines=12> */
[----:B------:R-:W-:Y:S04]  /*1eec0*/  STS.U16 [R11+UR5+0x4500], R14 ;  /* 0x0045000e0b007988 */ /* 0x000fe80008000405 */
[----:B------:R3:W-:Y:S04]  /*1eed0*/  STS.U16 [R11+UR5+0x4580], R15 ;  /* 0x0045800f0b007988 */ /* 0x0007e80008000405 */
[----:B------:R0:W-:Y:S04]  /*1eee0*/  STS.U16 [R11+UR5+0x5400], R16 ;  /* 0x005400100b007988 */ /* 0x0001e80008000405 */
[----:B------:R0:W-:Y:S04]  /*1eef0*/  STS.U16 [R11+UR5+0x5480], R17 ;  /* 0x005480110b007988 */ /* 0x0001e80008000405 */
[----:B------:R1:W-:Y:S04]  /*1ef00*/  STS.U16 [R11+UR5+0x5500], R18 ;  /* 0x005500120b007988 */ /* 0x0003e80008000405 */
[----:B------:R-:W-:Y:S04]  /*1ef10*/  STS.U16 [R11+UR5+0x5580], R19 ;  /* 0x005580130b007988 */ /* 0x000fe80008000405 */
[----:B0-----:R-:W4:Y:S04]  /*1ef20*/  LDL.LU R12, [R1+0x448] ;  /* 0x00044800010c7983 */ /* 0x001f280000300800 */
[----:B------:R-:W4:Y:S04]  /*1ef30*/  LDL.LU R9, [R1+0x444] ;  /* 0x0004440001097983 */ /* 0x000f280000300800 */
[----:B-1----:R-:W4:Y:S04]  /*1ef40*/  LDL.LU R13, [R1+0x440] ;  /* 0x00044000010d7983 */ /* 0x002f280000300800 */
[----:B---3--:R-:W3:Y:S04]  /*1ef50*/  LDL.LU R15, [R1+0x43c] ;  /* 0x00043c00010f7983 */ /* 0x008ee80000300800 */
[----:B------:R-:W-:Y:S04]  /*1ef60*/  STS.U16 [R11+UR5+0x6400], R24 ;  /* 0x006400180b007988 */ /* 0x000fe80008000405 */
[----:B------:R-:W3:Y:S04]  /*1ef70*/  LDL.LU R16, [R1+0x3d8] ;  /* 0x0003d80001107983 */ /* 0x000ee80000300800 */
[----:B------:R-:W-:Y:S04]  /*1ef80*/  STS.U16 [R11+UR5+0x6480], R28 ;  /* 0x0064801c0b007988 */ /* 0x000fe80008000405 */
[----:B------:R-:W3:Y:S04]  /*1ef90*/  LDL.LU R17, [R1+0x3d4] ;  /* 0x0003d40001117983 */ /* 0x000ee80000300800 */
[----:B------:R0:W-:Y:S04]  /*1efa0*/  STS.U16 [R11+UR5+0x6500], R29 ;  /* 0x0065001d0b007988 */ /* 0x0001e80008000405 */
[----:B------:R-:W3:Y:S04]  /*1efb0*/  LDL.LU R18, [R1+0x3d0] ;  /* 0x0003d00001127983 */ /* 0x000ee80000300800 */
[----:B0-----:R-:W3:Y:S01]  /*1efc0*/  LDL.LU R29, [R1+0x3cc] ;  /* 0x0003cc00011d7983 */ /* 0x001ee20000300800 */
[----:B------:R-:W0:Y:S03]  /*1efd0*/  S2R R2, SR_TID.X ;  /* 0x0000000000027919 */ /* 0x000e260000002100 */
        /* <DEDUP_REMOVED lines=13> */
[----:B--2---:R-:W-:Y:S01]  /*1f0b0*/  STL [R1+0x4048], R23 ;  /* 0x0040481701007387 */ /* 0x004fe20000100800 */
[----:B0-----:R-:W-:-:S05]  /*1f0c0*/  LOP3.LUT R2, R2, 0x3f, RZ, 0xc0, !PT ;  /* 0x0000003f02027812 */ /* 0x001fca00078ec0ff */
[----:B------:R-:W-:Y:S01]  /*1f0d0*/  IMAD.SHL.U32 R2, R2, 0x2, RZ ;  /* 0x0000000202027824 */ /* 0x000fe200078e00ff */
[----:B----4-:R-:W-:Y:S04]  /*1f0e0*/  STS.U16 [R11+UR5+0x6580], R0 ;  /* 0x006580000b007988 */ /* 0x010fe80008000405 */
[----:B------:R0:W-:Y:S04]  /*1f0f0*/  STS.U16 [R11+UR5+0x7400], R23 ;  /* 0x007400170b007988 */ /* 0x0001e80008000405 */
[----:B------:R-:W-:Y:S04]  /*1f100*/  STS.U16 [R11+UR5+0x7480], R22 ;  /* 0x007480160b007988 */ /* 0x000fe80008000405 */
[----:B------:R-:W-:Y:S04]  /*1f110*/  STS.U16 [R11+UR5+0x7500], R21 ;  /* 0x007500150b007988 */ /* 0x000fe80008000405 */
[----:B------:R-:W-:Y:S04]  /*1f120*/  STS.U16 [R11+UR5+0x7580], R20 ;  /* 0x007580140b007988 */ /* 0x000fe80008000405 */
[----:B0-----:R-:W2:Y:S04]  /*1f130*/  LDL.LU R23, [R1+0x154] ;  /* 0x0001540001177983 */ /* 0x001ea80000300800 */
[----:B------:R0:W-:Y:S01]  /*1f140*/  STL [R1+0x406c], R22 ;  /* 0x00406c1601007387 */ /* 0x0001e20000100800 */
[----:B------:R-:W-:-:S03]  /*1f150*/  LOP3.LUT R0, R2, 0x30, RZ, 0x3c, !PT ;  /* 0x0000003002007812 */ /* 0x000fc600078e3cff */
[----:B0-----:R-:W4:Y:S04]  /*1f160*/  LDL.LU R22, [R1+0x318] ;  /* 0x0003180001167983 */ /* 0x001f280000300800 */
[----:B------:R-:W2:Y:S04]  /*1f170*/  LDL.LU R2, [R1+0x324] ;  /* 0x0003240001027983 */ /* 0x000ea80000300800 */
[----:B------:R0:W-:Y:S04]  /*1f180*/  STL [R1+0x4070], R21 ;  /* 0x0040701501007387 */ /* 0x0001e80000100800 */
[----:B0-----:R-:W4:Y:S04]  /*1f190*/  LDL.LU R21, [R1+0x31c] ;  /* 0x00031c0001157983 */ /* 0x001f280000300800 */
[----:B------:R-:W4:Y:S04]  /*1f1a0*/  LDL.LU R11, [R1+0x40b0] ;  /* 0x0040b000010b7983 */ /* 0x000f280000300800 */
[----:B------:R0:W-:Y:S04]  /*1f1b0*/  STL [R1+0x4074], R20 ;  /* 0x0040741401007387 */ /* 0x0001e80000100800 */
[----:B0-----:R-:W4:Y:S04]  /*1f1c0*/  LDL.LU R20, [R1+0x320] ;  /* 0x0003200001147983 */ /* 0x001f280000300800 */
[----:B------:R0:W-:Y:S04]  /*1f1d0*/  STS.U16 [R0+UR5+0x600], R12 ;  /* 0x0006000c00007988 */ /* 0x0001e80008000405 */
[----:B------:R1:W-:Y:S04]  /*1f1e0*/  STS.U16 [R0+UR5+0x680], R9 ;  /* 0x0006800900007988 */ /* 0x0003e80008000405 */
[----:B------:R0:W-:Y:S04]  /*1f1f0*/  STS.U16 [R0+UR5+0x700], R13 ;  /* 0x0007000d00007988 */ /* 0x0001e80008000405 */
[----:B---3--:R3:W-:Y:S04]  /*1f200*/  STS.U16 [R0+UR5+0x780], R15 ;  /* 0x0007800f00007988 */ /* 0x0087e80008000405 */
[----:B------:R0:W-:Y:S04]  /*1f210*/  STS.U16 [R0+UR5+0x1600], R16 ;  /* 0x0016001000007988 */ /* 0x0001e80008000405 */
[----:B------:R3:W-:Y:S04]  /*1f220*/  STS.U16 [R0+UR5+0x1680], R17 ;  /* 0x0016801100007988 */ /* 0x0007e80008000405 */
[----:B0-----:R-:W4:Y:S04]  /*1f230*/  LDL.LU R12, [R1+0x40ac] ;  /* 0x0040ac00010c7983 */ /* 0x001f280000300800 */
[----:B-1----:R-:W4:Y:S04]  /*1f240*/  LDL.LU R9, [R1+0x28] ;  /* 0x0000280001097983 */ /* 0x002f280000300800 */
[----:B------:R-:W4:Y:S04]  /*1f250*/  LDL.LU R13, [R1+0x40a8] ;  /* 0x0040a800010d7983 */ /* 0x000f280000300800 */
[----:B---3--:R-:W3:Y:S04]  /*1f260*/  LDL.LU R15, [R1+0x40a4] ;  /* 0x0040a400010f7983 */ /* 0x008ee80000300800 */
[----:B------:R0:W-:Y:S04]  /*1f270*/  STS.U16 [R0+UR5+0x1700], R18 ;  /* 0x0017001200007988 */ /* 0x0001e80008000405 */
[----:B------:R-:W3:Y:S04]  /*1f280*/  LDL.LU R16, [R1+0x40a0] ;  /* 0x0040a00001107983 */ /* 0x000ee80000300800 */
[----:B------:R-:W3:Y:S04]  /*1f290*/  LDL.LU R17, [R1+0x409c] ;  /* 0x00409c0001117983 */ /* 0x000ee80000300800 */
[----:B------:R1:W-:Y:S04]  /*1f2a0*/  STS.U16 [R0+UR5+0x1780], R29 ;  /* 0x0017801d00007988 */ /* 0x0003e80008000405 */
[----:B0-----:R-:W3:Y:S04]  /*1f2b0*/  LDL.LU R18, [R1+0x4098] ;  /* 0x0040980001127983 */ /* 0x001ee80000300800 */
[----:B-1----:R-:W3:Y:S04]  /*1f2c0*/  LDL.LU R29, [R1+0x4094] ;  /* 0x00409400011d7983 */ /* 0x002ee80000300800 */
[----:B--2---:R-:W-:Y:S04]  /*1f2d0*/  STS.U16 [R0+UR5+0x2600], R2 ;  /* 0x0026000200007988 */ /* 0x004fe80008000405 */
        /* <DEDUP_REMOVED lines=17> */
[----:B---3--:R0:W-:Y:S04]  /*1f3f0*/  STS.U16 [R0+UR5+0x6700], R29 ;  /* 0x0067001d00007988 */ /* 0x0081e80008000405 */
[----:B0-----:R-:W2:Y:S01]  /*1f400*/  LDL.LU R29, [R1+0x438] ;  /* 0x00043800011d7983 */ /* 0x001ea20000300800 */
[----:B------:R-:W0:Y:S03]  /*1f410*/  S2R R2, SR_TID.X ;  /* 0x0000000000027919 */ /* 0x000e260000002100 */
[----:B------:R-:W3:Y:S04]  /*1f420*/  LDL.LU R14, [R1+0x434] ;  /* 0x00043400010e7983 */ /* 0x000ee80000300800 */
[----:B------:R-:W4:Y:S04]  /*1f430*/  LDL.LU R19, [R1+0x430] ;  /* 0x0004300001137983 */ /* 0x000f280000300800 */
[----:B------:R-:W3:Y:S04]  /*1f440*/  LDL.LU R24, [R1+0x42c] ;  /* 0x00042c0001187983 */ /* 0x000ee80000300800 */
        /* <DEDUP_REMOVED lines=15> */
[----:B------:R-:W-:Y:S04]  /*1f540*/  STS.U16 [R0+UR5+0x7600], R18 ;  /* 0x0076001200007988 */ /* 0x000fe80008000405 */
[----:B------:R-:W-:Y:S04]  /*1f550*/  STS.U16 [R0+UR5+0x7680], R17 ;  /* 0x0076801100007988 */ /* 0x000fe80008000405 */
[----:B------:R-:W-:Y:S04]  /*1f560*/  STS.U16 [R0+UR5+0x7700], R16 ;  /* 0x0077001000007988 */ /* 0x000fe80008000405 */
[----:B-1----:R-:W4:Y:S01]  /*1f570*/  LDL.LU R9, [R1+0x80] ;  /* 0x0000800001097983 */ /* 0x002f220000300800 */
[----:B0-----:R-:W-:-:S03]  /*1f580*/  LOP3.LUT R2, R2, 0x3f, RZ, 0xc0, !PT ;  /* 0x0000003f02027812 */ /* 0x001fc600078ec0ff */
[----:B------:R0:W-:Y:S02]  /*1f590*/  STL [R1+0x4080], R18 ;  /* 0x0040801201007387 */ /* 0x0001e40000100800 */
[----:B------:R-:W-:Y:S02]  /*1f5a0*/  IMAD.SHL.U32 R2, R2, 0x2, RZ ;  /* 0x0000000202027824 */ /* 0x000fe400078e00ff */
[----:B0-----:R-:W4:Y:S04]  /*1f5b0*/  LDL.LU R18, [R1+0x3b0] ;  /* 0x0003b00001127983 */ /* 0x001f280000300800 */
[----:B------:R0:W-:Y:S04]  /*1f5c0*/  STL [R1+0x4084], R17 ;  /* 0x0040841101007387 */ /* 0x0001e80000100800 */
[----:B0-----:R-:W4:Y:S04]  /*1f5d0*/  LDL.LU R17, [R1+0x3b8] ;  /* 0x0003b80001117983 */ /* 0x001f280000300800 */
[----:B------:R0:W-:Y:S02]  /*1f5e0*/  STL [R1+0x4088], R16 ;  /* 0x0040881001007387 */ /* 0x0001e40000100800 */
[----:B0-----:R-:W-:-:S02]  /*1f5f0*/  LOP3.LUT R16, R2, 0x40, RZ, 0x3c, !PT ;  /* 0x0000004002107812 */ /* 0x001fc400078e3cff */
[----:B------:R-:W4:Y:S04]  /*1f600*/  LDL.LU R2, [R1+0x3c0] ;  /* 0x0003c00001027983 */ /* 0x000f280000300800 */
[----:B------:R0:W-:Y:S04]  /*1f610*/  STS.U16 [R0+UR5+0x7780], R15 ;  /* 0x0077800f00007988 */ /* 0x0001e80008000405 */
[----:B0-----:R-:W4:Y:S04]  /*1f620*/  LDL.LU R0, [R1+0x4090] ;  /* 0x0040900001007983 */ /* 0x001f280000300800 */
[----:B--2---:R0:W-:Y:S04]  /*1f630*/  STS.U16 [R16+UR5+0x800], R29 ;  /* 0x0008001d10007988 */ /* 0x0041e80008000405 */
[----:B0-----:R-:W2:Y:S04]  /*1f640*/  LDL.LU R29, [R1+0x408c] ;  /* 0x00408c00011d7983 */ /* 0x001ea80000300800 */
        /* <DEDUP_REMOVED lines=8> */
[----:B------:R-:W-:Y:S04]  /*1f6d0*/  STS.U16 [R16+UR5+0x1880], R2 ;  /* 0x0018800210007988 */ /* 0x000fe80008000405 */
[----:B------:R0:W-:Y:S04]  /*1f6e0*/  STS.U16 [R16+UR5+0x1900], R17 ;  /* 0x0019001110007988 */ /* 0x0001e80008000405 */
[----:B------:R1:W-:Y:S04]  /*1f6f0*/  STS.U16 [R16+UR5+0x1980], R18 ;  /* 0x0019801210007988 */ /* 0x0003e80008000405 */
        /* <DEDUP_REMOVED lines=14> */
[----:B0-----:R-:W4:Y:S04]  /*1f7e0*/  LDL.LU R17, [R1+0x428] ;  /* 0x0004280001117983 */ /* 0x001f280000300800 */
[----:B-1----:R-:W4:Y:S04]  /*1f7f0*/  LDL.LU R18, [R1+0x424] ;  /* 0x0004240001127983 */ /* 0x002f280000300800 */
[----:B--2---:R-:W-:Y:S04]  /*1f800*/  STS.U16 [R16+UR5+0x5900], R29 ;  /* 0x0059001d10007988 */ /* 0x004fe80008000405 */
[----:B------:R0:W-:Y:S04]  /*1f810*/  STS.U16 [R16+UR5+0x5980], R0 ;  /* 0x0059800010007988 */ /* 0x0001e80008000405 */
[----:B0-----:R-:W2:Y:S04]  /*1f820*/  LDL.LU R0, [R1+0x420] ;  /* 0x0004200001007983 */ /* 0x001ea80000300800 */
[----:B------:R-:W2:Y:S01]  /*1f830*/  LDL.LU R29, [R1+0x41c] ;  /* 0x00041c00011d7983 */ /* 0x000ea20000300800 */
[----:B------:R-:W0:Y:S03]  /*1f840*/  S2R R2, SR_TID.X ;  /* 0x0000000000027919 */ /* 0x000e260000002100 */
        /* <DEDUP_REMOVED lines=10> */
[----:B------:R1:W-:Y:S04]  /*1f8f0*/  STS.U16 [R16+UR5+0x6800], R14 ;  /* 0x0068000e10007988 */ /* 0x0003e80008000405 */
[----:B------:R-:W2:Y:S04]  /*1f900*/  LDL.LU R9, [R1+0xd4] ;  /* 0x0000d40001097983 */ /* 0x000ea80000300800 */
[----:B------:R0:W-:Y:S04]  /*1f910*/  STS.U16 [R16+UR5+0x6880], R19 ;  /* 0x0068801310007988 */ /* 0x0001e80008000405 */
[----:B---3--:R3:W-:Y:S04]  /*1f920*/  STS.U16 [R16+UR5+0x6900], R24 ;  /* 0x0069001810007988 */ /* 0x0087e80008000405 */
[----:B----4-:R4:W-:Y:S04]  /*1f930*/  STS.U16 [R16+UR5+0x6980], R28 ;  /* 0x0069801c10007988 */ /* 0x0109e80008000405 */
[----:B------:R-:W-:Y:S04]  /*1f940*/  STS.U16 [R16+UR5+0x7800], R13 ;  /* 0x0078000d10007988 */ /* 0x000fe80008000405 */
[----:B------:R-:W-:Y:S04]  /*1f950*/  STS.U16 [R16+UR5+0x7880], R12 ;  /* 0x0078800c10007988 */ /* 0x000fe80008000405 */
[----:B-1----:R-:W2:Y:S04]  /*1f960*/  LDL.LU R14, [R1+0xd0] ;  /* 0x0000d000010e7983 */ /* 0x002ea80000300800 */
[----:B0-----:R-:W2:Y:S04]  /*1f970*/  LDL.LU R19, [R1+0xcc] ;  /* 0x0000cc0001137983 */ /* 0x001ea80000300800 */
[----:B---3--:R-:W3:Y:S04]  /*1f980*/  LDL.LU R24, [R1+0xc8] ;  /* 0x0000c80001187983 */ /* 0x008ee80000300800 */
[----:B----4-:R-:W4:Y:S04]  /*1f990*/  LDL.LU R28, [R1+0x74] ;  /* 0x00007400011c7983 */ /* 0x010f280000300800 */
[----:B------:R-:W3:Y:S04]  /*1f9a0*/  LDL.LU R4, [R1+0x6c] ;  /* 0x00006c0001047983 */ /* 0x000ee80000300800 */
[----:B------:R-:W3:Y:S01]  /*1f9b0*/  LDL.LU R5, [R1+0x68] ;  /* 0x0000680001057983 */ /* 0x000ee20000300800 */
[----:B------:R-:W-:-:S05]  /*1f9c0*/  LOP3.LUT R2, R2, 0x3f, RZ, 0xc0, !PT ;  /* 0x0000003f02027812 */ /* 0x000fca00078ec0ff */
[----:B------:R-:W-:Y:S01]  /*1f9d0*/  IMAD.SHL.U32 R2, R2, 0x2, RZ ;  /* 0x0000000202027824 */ /* 0x000fe200078e00ff */
[----:B------:R-:W-:Y:S04]  /*1f9e0*/  STS.U16 [R16+UR5+0x7900], R11 ;  /* 0x0079000b10007988 */ /* 0x000fe80008000405 */
[----:B------:R-:W-:Y:S01]  /*1f9f0*/  LOP3.LUT R23, R2, 0x50, RZ, 0x3c, !PT ;  /* 0x0000005002177812 */ /* 0x000fe200078e3cff */
[----:B------:R0:W-:Y:S04]  /*1fa00*/  STS.U16 [R16+UR5+0x7980], R10 ;  /* 0x0079800a10007988 */ /* 0x0001e80008000405 */
[----:B------:R-:W3:Y:S04]  /*1fa10*/  LDL.LU R2, [R1+0x70] ;  /* 0x0000700001027983 */ /* 0x000ee80000300800 */
[----:B0-----:R-:W3:Y:S04]  /*1fa20*/  LDL.LU R16, [R1+0x4088] ;  /* 0x0040880001107983 */ /* 0x001ee80000300800 */
[----:B------:R0:W-:Y:S04]  /*1fa30*/  STS.U16 [R23+UR5+0xa00], R17 ;  /* 0x000a001117007988 */ /* 0x0001e80008000405 */
[----:B------:R1:W-:Y:S04]  /*1fa40*/  STS.U16 [R23+UR5+0xa80], R18 ;  /* 0x000a801217007988 */ /* 0x0003e80008000405 */
[----:B0-----:R-:W3:Y:S04]  /*1fa50*/  LDL.LU R17, [R1+0x4084] ;  /* 0x0040840001117983 */ /* 0x001ee80000300800 */
[----:B-1----:R-:W3:Y:S04]  /*1fa60*/  LDL.LU R18, [R1+0x4080] ;  /* 0x0040800001127983 */ /* 0x002ee80000300800 */
[----:B--2---:R0:W-:Y:S04]  /*1fa70*/  STS.U16 [R23+UR5+0xb00], R0 ;  /* 0x000b000017007988 */ /* 0x0041e80008000405 */
[----:B------:R1:W-:Y:S04]  /*1fa80*/  STS.U16 [R23+UR5+0xb80], R29 ;  /* 0x000b801d17007988 */ /* 0x0003e80008000405 */
[----:B0-----:R-:W2:Y:S04]  /*1fa90*/  LDL.LU R0, [R1+0x407c] ;  /* 0x00407c0001007983 */ /* 0x001ea80000300800 */
[----:B-1----:R-:W2:Y:S04]  /*1faa0*/  LDL.LU R29, [R1+0x4078] ;  /* 0x00407800011d7983 */ /* 0x002ea80000300800 */
[----:B------:R0:W-:Y:S04]  /*1fab0*/  STS.U16 [R23+UR5+0x1a00], R25 ;  /* 0x001a001917007988 */ /* 0x0001e80008000405 */
[----:B------:R1:W-:Y:S04]  /*1fac0*/  STS.U16 [R23+UR5+0x1a80], R26 ;  /* 0x001a801a17007988 */ /* 0x0003e80008000405 */
[----:B------:R1:W-:Y:S04]  /*1fad0*/  STS.U16 [R23+UR5+0x1b00], R27 ;  /* 0x001b001b17007988 */ /* 0x0003e80008000405 */
[----:B------:R1:W-:Y:S04]  /*1fae0*/  STS.U16 [R23+UR5+0x1b80], R3 ;  /* 0x001b800317007988 */ /* 0x0003e80008000405 */
[----:B0-----:R-:W3:Y:S04]  /*1faf0*/  LDL.LU R25, [R1+0x418] ;  /* 0x0004180001197983 */ /* 0x001ee80000300800 */
[----:B-1----:R-:W3:Y:S04]  /*1fb00*/  LDL.LU R26, [R1+0x414] ;  /* 0x00041400011a7983 */ /* 0x002ee80000300800 */
[----:B------:R-:W3:Y:S04]  /*1fb10*/  LDL.LU R27, [R1+0x410] ;  /* 0x00041000011b7983 */ /* 0x000ee80000300800 */
[----:B------:R-:W3:Y:S04]  /*1fb20*/  LDL.LU R3, [R1+0x40c] ;  /* 0x00040c0001037983 */ /* 0x000ee80000300800 */
[----:B--2---:R0:W-:Y:S04]  /*1fb30*/  STS.U16 [R23+UR5+0x2a00], R29 ;  /* 0x002a001d17007988 */ /* 0x0041e80008000405 */
[----:B------:R1:W-:Y:S04]  /*1fb40*/  STS.U16 [R23+UR5+0x2a80], R0 ;  /* 0x002a800017007988 */ /* 0x0003e80008000405 */
[----:B------:R2:W-:Y:S04]  /*1fb50*/  STS.U16 [R23+UR5+0x2b00], R20 ;  /* 0x002b001417007988 */ /* 0x0005e80008000405 */
[----:B------:R0:W-:Y:S04]  /*1fb60*/  STS.U16 [R23+UR5+0x2b80], R21 ;  /* 0x002b801517007988 */ /* 0x0001e80008000405 */
[----:B------:R1:W-:Y:S04]  /*1fb70*/  STS.U16 [R23+UR5+0x3a00], R22 ;  /* 0x003a001617007988 */ /* 0x0003e80008000405 */
[----:B------:R2:W-:Y:S04]  /*1fb80*/  STS.U16 [R23+UR5+0x3a80], R6 ;  /* 0x003a800617007988 */ /* 0x0005e80008000405 */
[----:B0-----:R-:W4:Y:S04]  /*1fb90*/  LDL.LU R29, [R1+0x388] ;  /* 0x00038800011d7983 */ /* 0x001f280000300800 */
[----:B-1----:R-:W4:Y:S04]  /*1fba0*/  LDL.LU R0, [R1+0x380] ;  /* 0x0003800001007983 */ /* 0x002f280000300800 */
[----:B--2---:R-:W2:Y:S04]  /*1fbb0*/  LDL.LU R20, [R1+0x4074] ;  /* 0x0040740001147983 */ /* 0x004ea80000300800 */
[----:B------:R-:W2:Y:S04]  /*1fbc0*/  LDL.LU R21, [R1+0x4070] ;  /* 0x0040700001157983 */ /* 0x000ea80000300800 */
[----:B------:R-:W2:Y:S04]  /*1fbd0*/  LDL.LU R22, [R1+0x406c] ;  /* 0x00406c0001167983 */ /* 0x000ea80000300800 */
[----:B------:R-:W2:Y:S04]  /*1fbe0*/  LDL.LU R6, [R1+0x4068] ;  /* 0x0040680001067983 */ /* 0x000ea80000300800 */
[----:B------:R0:W-:Y:S04]  /*1fbf0*/  STS.U16 [R23+UR5+0x3b00], R7 ;  /* 0x003b000717007988 */ /* 0x0001e80008000405 */
[----:B------:R1:W-:Y:S04]  /*1fc00*/  STS.U16 [R23+UR5+0x3b80], R8 ;  /* 0x003b800817007988 */ /* 0x0003e80008000405 */
[----:B------:R0:W-:Y:S04]  /*1fc10*/  STS.U16 [R23+UR5+0x4a00], R9 ;  /* 0x004a000917007988 */ /* 0x0001e80008000405 */
[----:B------:R0:W-:Y:S04]  /*1fc20*/  STS.U16 [R23+UR5+0x4a80], R14 ;  /* 0x004a800e17007988 */ /* 0x0001e80008000405 */
[----:B------:R1:W-:Y:S04]  /*1fc30*/  STS.U16 [R23+UR5+0x4b00], R19 ;  /* 0x004b001317007988 */ /* 0x0003e80008000405 */
[----:B---3--:R3:W-:Y:S04]  /*1fc40*/  STS.U16 [R23+UR5+0x4b80], R24 ;  /* 0x004b801817007988 */ /* 0x0087e80008000405 */
[----:B0-----:R-:W2:Y:S04]  /*1fc50*/  LDL.LU R7, [R1+0x4064] ;  /* 0x0040640001077983 */ /* 0x001ea80000300800 */
[----:B-1----:R-:W2:Y:S04]  /*1fc60*/  LDL.LU R8, [R1+0x4060] ;  /* 0x0040600001087983 */ /* 0x002ea80000300800 */
[----:B------:R-:W2:Y:S04]  /*1fc70*/  LDL.LU R9, [R1+0x405c] ;  /* 0x00405c0001097983 */ /* 0x000ea80000300800 */
[----:B------:R-:W2:Y:S04]  /*1fc80*/  LDL.LU R14, [R1+0x4058] ;  /* 0x00405800010e7983 */ /* 0x000ea80000300800 */
[----:B------:R-:W2:Y:S04]  /*1fc90*/  LDL.LU R19, [R1+0x4054] ;  /* 0x0040540001137983 */ /* 0x000ea80000300800 */
[----:B---3--:R-:W3:Y:S04]  /*1fca0*/  LDL.LU R24, [R1+0x4050] ;  /* 0x0040500001187983 */ /* 0x008ee80000300800 */
[----:B----4-:R0:W-:Y:S04]  /*1fcb0*/  STS.U16 [R23+UR5+0x5a00], R28 ;  /* 0x005a001c17007988 */ /* 0x0101e80008000405 */
[----:B0-----:R-:W4:Y:S04]  /*1fcc0*/  LDL.LU R28, [R1+0x404c] ;  /* 0x00404c00011c7983 */ /* 0x001f280000300800 */
[----:B------:R0:W-:Y:S02]  /*1fcd0*/  STS.U16 [R23+UR5+0x5a80], R2 ;  /* 0x005a800217007988 */ /* 0x0001e40008000405 */
[----:B0-----:R-:W0:Y:S02]  /*1fce0*/  S2R R2, SR_TID.X ;  /* 0x0000000000027919 */ /* 0x001e240000002100 */
[----:B------:R1:W-:Y:S04]  /*1fcf0*/  STS.U16 [R23+UR5+0x5b00], R4 ;  /* 0x005b000417007988 */ /* 0x0003e80008000405 */
[----:B------:R1:W-:Y:S04]  /*1fd00*/  STS.U16 [R23+UR5+0x5b80], R5 ;  /* 0x005b800517007988 */ /* 0x0003e80008000405 */
[----:B-1----:R-:W2:Y:S04]  /*1fd10*/  LDL R4, [R1+0x1920] ;  /* 0x0019200001047983 */ /* 0x002ea80000100800 */
[----:B------:R-:W2:Y:S01]  /*1fd20*/  LDL R5, [R1+0x190c] ;  /* 0x00190c0001057983 */ /* 0x000ea20000100800 */
[----:B0-----:R-:W-:-:S05]  /*1fd30*/  LOP3.LUT R2, R2, 0x3f, RZ, 0xc0, !PT ;  /* 0x0000003f02027812 */ /* 0x001fca00078ec0ff */
[----:B------:R-:W-:Y:S01]  /*1fd40*/  IMAD.SHL.U32 R2, R2, 0x2, RZ ;  /* 0x0000000202027824 */ /* 0x000fe200078e00ff */
[----:B----4-:R0:W-:Y:S04]  /*1fd50*/  STS.U16 [R23+UR5+0x6a00], R28 ;  /* 0x006a001c17007988 */ /* 0x0101e80008000405 */
[----:B---3--:R-:W-:Y:S04]  /*1fd60*/  STS.U16 [R23+UR5+0x6a80], R24 ;  /* 0x006a801817007988 */ /* 0x008fe80008000405 */
[----:B--2---:R-:W-:Y:S04]  /*1fd70*/  STS.U16 [R23+UR5+0x6b00], R19 ;  /* 0x006b001317007988 */ /* 0x004fe80008000405 */
[----:B------:R-:W-:Y:S04]  /*1fd80*/  STS.U16 [R23+UR5+0x6b80], R14 ;  /* 0x006b800e17007988 */ /* 0x000fe80008000405 */
[----:B------:R-:W-:Y:S04]  /*1fd90*/  STS.U16 [R23+UR5+0x7a00], R9 ;  /* 0x007a000917007988 */ /* 0x000fe80008000405 */
[----:B------:R-:W-:Y:S04]  /*1fda0*/  STS.U16 [R23+UR5+0x7a80], R8 ;  /* 0x007a800817007988 */ /* 0x000fe80008000405 */
[----:B------:R-:W-:Y:S01]  /*1fdb0*/  STS.U16 [R23+UR5+0x7b00], R7 ;  /* 0x007b000717007988 */ /* 0x000fe20008000405 */
[----:B0-----:R-:W-:-:S03]  /*1fdc0*/  LOP3.LUT R28, R2, 0x60, RZ, 0x3c, !PT ;  /* 0x00000060021c7812 */ /* 0x001fc600078e3cff */
[----:B------:R0:W-:Y:S04]  /*1fdd0*/  STS.U16 [R23+UR5+0x7b80], R6 ;  /* 0x007b800617007988 */ /* 0x0001e80008000405 */
[----:B------:R1:W-:Y:S04]  /*1fde0*/  STS.U16 [R28+UR5+0xc00], R25 ;  /* 0x000c00191c007988 */ /* 0x0003e80008000405 */
[----:B------:R2:W-:Y:S04]  /*1fdf0*/  STS.U16 [R28+UR5+0xc80], R26 ;  /* 0x000c801a1c007988 */ /* 0x0005e80008000405 */
[----:B------:R3:W-:Y:S04]  /*1fe00*/  STS.U16 [R28+UR5+0xd00], R27 ;  /* 0x000d001b1c007988 */ /* 0x0007e80008000405 */
[----:B------:R4:W-:Y:S04]  /*1fe10*/  STS.U16 [R28+UR5+0xd80], R3 ;  /* 0x000d80031c007988 */ /* 0x0009e80008000405 */
[----:B0-----:R-:W4:Y:S04]  /*1fe20*/  LDL.LU R23, [R1+0x4048] ;  /* 0x0040480001177983 */ /* 0x001f280000300800 */
[----:B------:R0:W-:Y:S04]  /*1fe30*/  STS.U16 [R28+UR5+0x1c00], R29 ;  /* 0x001c001d1c007988 */ /* 0x0001e80008000405 */
[----:B-1----:R-:W4:Y:S04]  /*1fe40*/  LDL.LU R25, [R1+0x4044] ;  /* 0x0040440001197983 */ /* 0x002f280000300800 */
[----:B--2---:R-:W2:Y:S04]  /*1fe50*/  LDL.LU R26, [R1+0x4040] ;  /* 0x00404000011a7983 */ /* 0x004ea80000300800 */
[----:B------:R1:W-:Y:S04]  /*1fe60*/  STS.U16 [R28+UR5+0x1c80], R0 ;  /* 0x001c80001c007988 */ /* 0x0003e80008000405 */
[----:B---3--:R-:W3:Y:S04]  /*1fe70*/  LDL.LU R27, [R1+0x403c] ;  /* 0x00403c00011b7983 */ /* 0x008ee80000300800 */
[----:B----4-:R-:W4:Y:S04]  /*1fe80*/  LDL.LU R3, [R1+0x4038] ;  /* 0x0040380001037983 */ /* 0x010f280000300800 */
[----:B0-----:R-:W2:Y:S04]  /*1fe90*/  LDL.LU R29, [R1+0x4034] ;  /* 0x00403400011d7983 */ /* 0x001ea80000300800 */
[----:B-1----:R-:W2:Y:S04]  /*1fea0*/  LDL.LU R0, [R1+0x4030] ;  /* 0x0040300001007983 */ /* 0x002ea80000300800 */
[----:B--2---:R0:W-:Y:S04]  /*1feb0*/  STS.U16 [R28+UR5+0x1d00], R0 ;  /* 0x001d00001c007988 */ /* 0x0041e80008000405 */
[----:B0-----:R-:W2:Y:S04]  /*1fec0*/  LDL.LU R0, [R1+0x402c] ;  /* 0x00402c0001007983 */ /* 0x001ea80000300800 */
[----:B------:R0:W-:Y:S04]  /*1fed0*/  STS.U16 [R28+UR5+0x1d80], R29 ;  /* 0x001d801d1c007988 */ /* 0x0001e80008000405 */
[----:B0-----:R-:W3:Y:S01]  /*1fee0*/  LDL.LU R29, [R1+0x4028] ;  /* 0x00402800011d7983 */ /* 0x001ee20000300800 */
[----:B--2---:R-:W-:-:S06]  /*1fef0*/  PRMT R0, RZ, 0x7610, R0 ;  /* 0x00007610ff007816 */ /* 0x004fcc0000000000 */
[----:B------:R0:W2:Y:S04]  /*1ff00*/  @!P0 LDG.E.U16 R0, desc[UR8][R4.64] ;  /* 0x0000000804008981 */ /* 0x0000a8000c1e1500 */
[----:B------:R-:W0:Y:S04]  /*1ff10*/  LDL R4, [R1+0x191c] ;  /* 0x00191c0001047983 */ /* 0x000e280000100800 */
[----:B------:R-:W0:Y:S01]  /*1ff20*/  LDL R5, [R1+0x1928] ;  /* 0x0019280001057983 */ /* 0x000e220000100800 */
[----:B----4-:R-:W-:Y:S02]  /*1ff30*/  PRMT R3, RZ, 0x7610, R3 ;  /* 0x00007610ff037816 */ /* 0x010fe40000000003 */
[----:B0-----:R-:W-:-:S04]  /*1ff40*/  @!P0 LOP3.LUT R5, R5, R4, RZ, 0x3c, !PT ;  /* 0x0000000405058212 */ /* 0x001fc800078e3cff */
[----:B------:R-:W-:-:S04]  /*1ff50*/  @!P0 LOP3.LUT R4, R5, R4, RZ, 0x3c, !PT ;  /* 0x0000000405048212 */ /* 0x000fc800078e3cff */
[----:B------:R-:W-:-:S05]  /*1ff60*/  @!P0 LOP3.LUT R5, R5, R4, RZ, 0x3c, !PT ;  /* 0x0000000405058212 */ /* 0x000fca00078e3cff */
[----:B------:R-:W4:Y:S04]  /*1ff70*/  @!P0 LDG.E.U16 R3, desc[UR8][R4.64] ;  /* 0x0000000804038981 */ /* 0x000f28000c1e1500 */
[----:B--2---:R-:W-:Y:S04]  /*1ff80*/  STL [R1+0x3e1c], R0 ;  /* 0x003e1c0001007387 */ /* 0x004fe80000100800 */
[----:B----4-:R0:W-:Y:S04]  /*1ff90*/  STL [R1+0x310], R3 ;  /* 0x0003100301007387 */ /* 0x0101e80000100800 */
[----:B0-----:R-:W2:Y:S04]  /*1ffa0*/  LDL.LU R3, [R1+0x4024] ;  /* 0x0040240001037983 */ /* 0x001ea80000300800 */
[----:B------:R-:W4:Y:S04]  /*1ffb0*/  LDL R4, [R1+0x1808] ;  /* 0x0018080001047983 */ /* 0x000f280000100800 */
[----:B------:R-:W4:Y:S01]  /*1ffc0*/  LDL R5, [R1+0x180c] ;  /* 0x00180c0001057983 */ /* 0x000f220000100800 */
[----:B---3--:R-:W-:-:S02]  /*1ffd0*/  PRMT R29, RZ, 0x7610, R29 ;  /* 0x00007610ff1d7816 */ /* 0x008fc4000000001d */
[----:B----4-:R-:W-:-:S04]  /*1ffe0*/  @!P0 LOP3.LUT R5, R5, R4, RZ, 0x3c, !PT ;  /* 0x0000000405058212 */ /* 0x010fc800078e3cff */
[----:B------:R-:W-:-:S04]  /*1fff0*/  @!P0 LOP3.LUT R4, R5, R4, RZ, 0x3c, !PT ;  /* 0x0000000405048212 */ /* 0x000fc800078e3cff */
[----:B------:R-:W-:-:S05]  /*20000*/  @!P0 LOP3.LUT R5, R5, R4, RZ, 0x3c, !PT ;  /* 0x0000000405058212 */ /* 0x000fca00078e3cff */
[----:B------:R-:W3:Y:S04]  /*20010*/  @!P0 LDG.E.U16 R29, desc[UR8][R4.64] ;  /* 0x00000008041d8981 */ /* 0x000ee8000c1e1500 */
[----:B---3--:R0:W-:Y:S04]  /*20020*/  STL [R1+0x30c], R29 ;  /* 0x00030c1d01007387 */ /* 0x0081e80000100800 */
[----:B0-----:R-:W3:Y:S04]  /*20030*/  LDL.LU R29, [R1+0x4020] ;  /* 0x00402000011d7983 */ /* 0x001ee80000300800 */
[----:B------:R-:W4:Y:S04]  /*20040*/  LDL R4, [R1+0x17c8] ;  /* 0x0017c80001047983 */ /* 0x000f280000100800 */
[----:B------:R-:W4:Y:S01]  /*20050*/  LDL R5, [R1+0x17cc] ;  /* 0x0017cc0001057983 */ /* 0x000f220000100800 */
[----:B--2---:R-:W-:-:S02]  /*20060*/  PRMT R3, RZ, 0x7610, R3 ;  /* 0x00007610ff037816 */ /* 0x004fc40000000003 */
[----:B----4-:R-:W-:-:S04]  /*20070*/  @!P0 LOP3.LUT R5, R5, R4, RZ, 0x3c, !PT ;  /* 0x0000000405058212 */ /* 0x010fc800078e3cff */
[----:B------:R-:W-:-:S04]  /*20080*/  @!P0 LOP3.LUT R4, R5, R4, RZ, 0x3c, !PT ;  /* 0x0000000405048212 */ /* 0x000fc800078e3cff */
[----:B------:R-:W-:-:S05]  /*20090*/  @!P0 LOP3.LUT R5, R5, R4, RZ, 0x3c, !PT ;  /* 0x0000000405058212 */ /* 0x000fca00078e3cff */
[----:B------:R-:W2:Y:S04]  /*200a0*/  @!P0 LDG.E.U16 R3, desc[UR8][R4.64] ;  /* 0x0000000804038981 */ /* 0x000ea8000c1e1500 */
[----:B--2---:R0:W-:Y:S04]  /*200b0*/  STL [R1+0x304], R3 ;  /* 0x0003040301007387 */ /* 0x0041e80000100800 */
        /* <DEDUP_REMOVED lines=840> */
[----:B------:R-:W-:-:S02]  /*23540*/  PRMT R8, RZ, 0x7610, R8 ;  /* 0x00007610ff087816 */ /* 0x000fc40000000008 */
[----:B----4-:R-:W-:-:S04]  /*23550*/  @!P0 LOP3.LUT R5, R5, R4, RZ, 0x3c, !PT ;  /* 0x0000000405058212 */ /* 0x010fc800078e3cff */
[----:B------:R-:W-:-:S04]  /*23560*/  @!P0 LOP3.LUT R4, R5, R4, RZ, 0x3c, !PT ;  /* 0x0000000405048212 */ /* 0x000fc800078e3cff */
[----:B------:R-:W-:-:S05]  /*23570*/  @!P0 LOP3.LUT R5, R5, R4, RZ, 0x3c, !PT ;  /* 0x0000000405058212 */ /* 0x000fca00078e3cff */
[----:B------:R0:W4:Y:S04]  /*23580*/  @!P0 LDG.E.U16 R8, desc[UR8][R4.64] ;  /* 0x0000000804088981 */ /* 0x000128000c1e1500 */
[----:B------:R-:W0:Y:S04]  /*23590*/  LDL R4, [R1+0x17d8] ;  /* 0x0017d80001047983 */ /* 0x000e280000100800 */
[----:B------:R-:W0:Y:S01]  /*235a0*/  LDL R5, [R1+0x17dc] ;  /* 0x0017dc0001057983 */ /* 0x000e220000100800 */
[----:B---3--:R-:W-:Y:S02]  /*235b0*/  PRMT R29, RZ, 0x7610, R29 ;  /* 0x00007610ff1d7816 */ /* 0x008fe4000000001d */
[----:B0-----:R-:W-:-:S04]  /*235c0*/  @!P0 LOP3.LUT R5, R5, R4, RZ, 0x3c, !PT ;  /* 0x0000000405058212 */ /* 0x001fc800078e3cff */
[----:B------:R-:W-:-:S04]  /*235d0*/  @!P0 LOP3.LUT R4, R5, R4, RZ, 0x3c, !PT ;  /* 0x0000000405048212 */ /* 0x000fc800078e3cff */
[----:B------:R-:W-:-:S05]  /*235e0*/  @!P0 LOP3.LUT R5, R5, R4, RZ, 0x3c, !PT ;  /* 0x0000000405058212 */ /* 0x000fca00078e3cff */
[----:B------:R-:W3:Y:S04]  /*235f0*/  @!P0 LDG.E.U16 R29, desc[UR8][R4.64] ;  /* 0x00000008041d8981 */ /* 0x000ee8000c1e1500 */
[----:B----4-:R0:W-:Y:S04]  /*23600*/  STL [R1+0x1c], R8 ;  /* 0x00001c0801007387 */ /* 0x0101e80000100800 */
[----:B0-----:R-:W4:Y:S04]  /*23610*/  LDL R8, [R1+0x169c] ;  /* 0x00169c0001087983 */ /* 0x001f280000100800 */
[----:B---3--:R0:W-:Y:S04]  /*23620*/  STL [R1+0x18], R29 ;  /* 0x0000181d01007387 */ /* 0x0081e80000100800 */
[----:B0-----:R-:W3:Y:S04]  /*23630*/  LDL.LU R29, [R1+0x3ea4] ;  /* 0x003ea400011d7983 */ /* 0x001ee80000300800 */
[----:B------:R-:W3:Y:S04]  /*23640*/  LDL R4, [R1+0x1798] ;  /* 0x0017980001047983 */ /* 0x000ee80000100800 */
[----:B------:R-:W3:Y:S01]  /*23650*/  LDL R5, [R1+0x179c] ;  /* 0x00179c0001057983 */ /* 0x000ee20000100800 */
[----:B--2---:R-:W-:-:S02]  /*23660*/  PRMT R3, RZ, 0x7610, R3 ;  /* 0x00007610ff037816 */ /* 0x004fc40000000003 */
[----:B---3--:R-:W-:-:S04]  /*23670*/  @!P0 LOP3.LUT R5, R5, R4, RZ, 0x3c, !PT ;  /* 0x0000000405058212 */ /* 0x008fc800078e3cff */
[----:B------:R-:W-:-:S04]  /*23680*/  @!P0 LOP3.LUT R4, R5, R4, RZ, 0x3c, !PT ;  /* 0x0000000405048212 */ /* 0x000fc800078e3cff */
[----:B------:R-:W-:-:S05]  /*23690*/  @!P0 LOP3.LUT R5, R5, R4, RZ, 0x3c, !PT ;  /* 0x0000000405058212 */ /* 0x000fca00078e3cff */
[----:B------:R-:W2:Y:S04]  /*236a0*/  @!P0 LDG.E.U16 R3, desc[UR8][R4.64] ;  /* 0x0000000804038981 */ /* 0x000ea8000c1e1500 */
[----:B--2---:R0:W-:Y:S04]  /*236b0*/  STL [R1+0x14], R3 ;  /* 0x0000140301007387 */ /* 0x0041e80000100800 */
[----:B0-----:R-:W2:Y:S04]  /*236c0*/  LDL.LU R3, [R1+0x3ea0] ;  /* 0x003ea00001037983 */ /* 0x001ea80000300800 */
[----:B------:R-:W3:Y:S04]  /*236d0*/  LDL R4, [R1+0x1758] ;  /* 0x0017580001047983 */ /* 0x000ee80000100800 */
[----:B------:R-:W3:Y:S01]  /*236e0*/  LDL R5, [R1+0x175c] ;  /* 0x00175c0001057983 */ /* 0x000ee20000100800 */
[----:B------:R-:W-:-:S02]  /*236f0*/  PRMT R29, RZ, 0x7610, R29 ;  /* 0x00007610ff1d7816 */ /* 0x000fc4000000001d */
[----:B---3--:R-:W-:-:S04]  /*23700*/  @!P0 LOP3.LUT R5, R5, R4, RZ, 0x3c, !PT ;  /* 0x0000000405058212 */ /* 0x008fc800078e3cff */
[----:B------:R-:W-:-:S04]  /*23710*/  @!P0 LOP3.LUT R4, R5, R4, RZ, 0x3c, !PT ;  /* 0x0000000405048212 */ /* 0x000fc800078e3cff */
[----:B------:R-:W-:-:S05]  /*23720*/  @!P0 LOP3.LUT R5, R5, R4, RZ, 0x3c, !PT ;  /* 0x0000000405058212 */ /* 0x000fca00078e3cff */
[----:B------:R-:W3:Y:S04]  /*23730*/  @!P0 LDG.E.U16 R29, desc[UR8][R4.64] ;  /* 0x00000008041d8981 */ /* 0x000ee8000c1e1500 */
[----:B---3--:R0:W-:Y:S04]  /*23740*/  STL [R1+0x10], R29 ;  /* 0x0000101d01007387 */ /* 0x0081e80000100800 */
[----:B0-----:R-:W3:Y:S04]  /*23750*/  LDL.LU R29, [R1+0x3e9c] ;  /* 0x003e9c00011d7983 */ /* 0x001ee80000300800 */
[----:B------:R-:W2:Y:S04]  /*23760*/  LDL R4, [R1+0x1718] ;  /* 0x0017180001047983 */ /* 0x000ea80000100800 */
[----:B------:R-:W2:Y:S01]  /*23770*/  LDL R5, [R1+0x171c] ;  /* 0x00171c0001057983 */ /* 0x000ea20000100800 */
[----:B------:R-:W-:-:S02]  /*23780*/  PRMT R2, RZ, 0x7610, R2 ;  /* 0x00007610ff027816 */ /* 0x000fc40000000002 */
[----:B--2---:R-:W-:-:S04]  /*23790*/  @!P0 LOP3.LUT R5, R5, R4, RZ, 0x3c, !PT ;  /* 0x0000000405058212 */ /* 0x004fc800078e3cff */
[----:B------:R-:W-:-:S04]  /*237a0*/  @!P0 LOP3.LUT R4, R5, R4, RZ, 0x3c, !PT ;  /* 0x0000000405048212 */ /* 0x000fc800078e3cff */
[----:B------:R-:W-:-:S05]  /*237b0*/  @!P0 LOP3.LUT R5, R5, R4, RZ, 0x3c, !PT ;  /* 0x0000000405058212 */ /* 0x000fca00078e3cff */
[----:B------:R-:W2:Y:S04]  /*237c0*/  @!P0 LDG.E.U16 R2, desc[UR8][R4.64] ;  /* 0x0000000804028981 */ /* 0x000ea8000c1e1500 */
[----:B--2---:R-:W-:Y:S04]  /*237d0*/  STL [R1+0xc], R2 ;  /* 0x00000c0201007387 */ /* 0x004fe80000100800 */
[----:B------:R-:W2:Y:S04]  /*237e0*/  LDL R4, [R1+0x16d8] ;  /* 0x0016d80001047983 */ /* 0x000ea80000100800 */
[----:B------:R-:W2:Y:S01]  /*237f0*/  LDL R5, [R1+0x16dc] ;  /* 0x0016dc0001057983 */ /* 0x000ea20000100800 */
[----:B------:R-:W-:-:S02]  /*23800*/  PRMT R9, RZ, 0x7610, R9 ;  /* 0x00007610ff097816 */ /* 0x000fc40000000009 */
[----:B--2---:R-:W-:-:S04]  /*23810*/  @!P0 LOP3.LUT R5, R5, R4, RZ, 0x3c, !PT ;  /* 0x0000000405058212 */ /* 0x004fc800078e3cff */
[----:B------:R-:W-:-:S04]  /*23820*/  @!P0 LOP3.LUT R4, R5, R4, RZ, 0x3c, !PT ;  /* 0x0000000405048212 */ /* 0x000fc800078e3cff */
[----:B------:R-:W-:-:S05]  /*23830*/  @!P0 LOP3.LUT R5, R5, R4, RZ, 0x3c, !PT ;  /* 0x0000000405058212 */ /* 0x000fca00078e3cff */
[----:B------:R4:W2:Y:S04]  /*23840*/  @!P0 LDG.E.U16 R9, desc[UR8][R4.64] ;  /* 0x0000000804098981 */ /* 0x0008a8000c1e1500 */
[----:B------:R-:W3:Y:S01]  /*23850*/  LDL R5, [R1+0x1698] ;  /* 0x0016980001057983 */ /* 0x000ee20000100800 */
[----:B------:R-:W-:Y:S01]  /*23860*/  PRMT R0, RZ, 0x7610, R0 ;  /* 0x00007610ff007816 */ /* 0x000fe20000000000 */
[----:B----4-:R-:W-:Y:S02]  /*23870*/  @!P0 IMAD.MOV.U32 R4, RZ, RZ, R8 ;  /* 0x000000ffff048224 */ /* 0x010fe400078e0008 */
[----:B--2---:R0:W-:Y:S01]  /*23880*/  STL [R1+0x8], R9 ;  /* 0x0000080901007387 */ /* 0x0041e20000100800 */
[----:B---3--:R-:W-:-:S03]  /*23890*/  PRMT R29, RZ, 0x7610, R29 ;  /* 0x00007610ff1d7816 */ /* 0x008fc6000000001d */
[----:B------:R-:W2:Y:S04]  /*238a0*/  LDL R8, [R1+0x159c] ;  /* 0x00159c0001087983 */ /* 0x000ea80000100800 */
[----:B------:R1:W3:Y:S04]  /*238b0*/  @!P0 LDG.E.U16 R0, desc[UR8][R4.64] ;  /* 0x0000000804008981 */ /* 0x0002e8000c1e1500 */
[----:B0-----:R-:W4:Y:S04]  /*238c0*/  LDL R9, [R1+0x15dc] ;  /* 0x0015dc0001097983 */ /* 0x001f280000100800 */
[----:B------:R-:W1:Y:S04]  /*238d0*/  LDL R4, [R1+0x1658] ;  /* 0x0016580001047983 */ /* 0x000e680000100800 */
[----:B------:R-:W1:Y:S02]  /*238e0*/  LDL R5, [R1+0x165c] ;  /* 0x00165c0001057983 */ /* 0x000e640000100800 */
[----:B-1----:R-:W-:-:S04]  /*238f0*/  @!P0 LOP3.LUT R5, R5, R4, RZ, 0x3c, !PT ;  /* 0x0000000405058212 */ /* 0x002fc800078e3cff */
[----:B------:R-:W-:-:S04]  /*23900*/  @!P0 LOP3.LUT R4, R5, R4, RZ, 0x3c, !PT ;  /* 0x0000000405048212 */ /* 0x000fc800078e3cff */
[----:B------:R-:W-:-:S05]  /*23910*/  @!P0 LOP3.LUT R5, R5, R4, RZ, 0x3c, !PT ;  /* 0x0000000405058212 */ /* 0x000fca00078e3cff */
[----:B------:R-:W2:Y:S04]  /*23920*/  @!P0 LDG.E.U16 R29, desc[UR8][R4.64] ;  /* 0x00000008041d8981 */ /* 0x000ea8000c1e1500 */
[----:B---3--:R0:W-:Y:S04]  /*23930*/  STL [R1+0x3e20], R0 ;  /* 0x003e200001007387 */ /* 0x0081e80000100800 */
[----:B------:R-:W3:Y:S04]  /*23940*/  LDL R4, [R1+0x1618] ;  /* 0x0016180001047983 */ /* 0x000ee80000100800 */
[----:B------:R-:W3:Y:S04]  /*23950*/  LDL R5, [R1+0x161c] ;  /* 0x00161c0001057983 */ /* 0x000ee80000100800 */
[----:B0-----:R-:W4:Y:S04]  /*23960*/  LDL R0, [R1+0x1598] ;  /* 0x0015980001007983 */ /* 0x001f280000100800 */
[----:B--2---:R0:W-:Y:S04]  /*23970*/  STL [R1+0x3e24], R29 ;  /* 0x003e241d01007387 */ /* 0x0041e80000100800 */
[----:B0-----:R-:W2:Y:S01]  /*23980*/  LDL R29, [R1+0x15d8] ;  /* 0x0015d800011d7983 */ /* 0x001ea20000100800 */
[----:B---3--:R-:W-:-:S02]  /*23990*/  @!P0 LOP3.LUT R5, R5, R4, RZ, 0x3c, !PT ;  /* 0x0000000405058212 */ /* 0x008fc400078e3cff */
[----:B------:R-:W-:Y:S02]  /*239a0*/  PRMT R27, RZ, 0x7610, R27 ;  /* 0x00007610ff1b7816 */ /* 0x000fe4000000001b */
[----:B------:R-:W-:-:S04]  /*239b0*/  @!P0 LOP3.LUT R4, R5, R4, RZ, 0x3c, !PT ;  /* 0x0000000405048212 */ /* 0x000fc800078e3cff */
[----:B------:R-:W-:Y:S02]  /*239c0*/  @!P0 LOP3.LUT R5, R5, R4, RZ, 0x3c, !PT ;  /* 0x0000000405058212 */ /* 0x000fe400078e3cff */
[----:B------:R-:W-:-:S03]  /*239d0*/  PRMT R26, RZ, 0x7610, R26 ;  /* 0x00007610ff1a7816 */ /* 0x000fc6000000001a */
[----:B------:R4:W3:Y:S02]  /*239e0*/  @!P0 LDG.E.U16 R27, desc[UR8][R4.64] ;  /* 0x00000008041b8981 */ /* 0x0008e4000c1e1500 */
[----:B----4-:R-:W-:Y:S02]  /*239f0*/  @!P0 IMAD.MOV.U32 R4, RZ, RZ, R9 ;  /* 0x000000ffff048224 */ /* 0x010fe400078e0009 */
[----:B--2---:R-:W-:-:S05]  /*23a00*/  @!P0 IMAD.MOV.U32 R5, RZ, RZ, R29 ;  /* 0x000000ffff058224 */ /* 0x004fca00078e001d */
[----:B------:R0:W2:Y:S01]  /*23a10*/  @!P0 LDG.E.U16 R26, desc[UR8][R4.64] ;  /* 0x00000008041a8981 */ /* 0x0000a2000c1e1500 */
[----:B------:R-:W-:Y:S01]  /*23a20*/  PRMT R25, RZ, 0x7610, R25 ;  /* 0x00007610ff197816 */ /* 0x000fe20000000019 */
[----:B0-----:R-:W-:Y:S02]  /*23a30*/  @!P0 IMAD.MOV.U32 R4, RZ, RZ, R8 ;  /* 0x000000ffff048224 */ /* 0x001fe400078e0008 */
[----:B------:R-:W-:Y:S01]  /*23a40*/  @!P0 IMAD.MOV.U32 R5, RZ, RZ, R0 ;  /* 0x000000ffff058224 */ /* 0x000fe200078e0000 */
[----:B---3--:R0:W-:Y:S04]  /*23a50*/  STL [R1+0x3e28], R27 ;  /* 0x003e281b01007387 */ /* 0x0081e80000100800 */
[----:B------:R-:W3:Y:S04]  /*23a60*/  LDL R29, [R1+0x1884] ;  /* 0x00188400011d7983 */ /* 0x000ee80000100800 */
[----:B------:R-:W4:Y:S04]  /*23a70*/  LDL R9, [R1+0x18a8] ;  /* 0x0018a80001097983 */ /* 0x000f280000100800 */
[----:B------:R1:W3:Y:S04]  /*23a80*/  @!P0 LDG.E.U16 R25, desc[UR8][R4.64] ;  /* 0x0000000804198981 */ /* 0x0002e8000c1e1500 */
[----:B0-----:R-:W3:Y:S04]  /*23a90*/  LDL R27, [R1+0x1868] ;  /* 0x00186800011b7983 */ /* 0x001ee80000100800 */
[----:B--2---:R0:W-:Y:S04]  /*23aa0*/  STL [R1+0x3e2c], R26 ;  /* 0x003e2c1a01007387 */ /* 0x0041e80000100800 */
[----:B------:R-:W1:Y:S04]  /*23ab0*/  LDL R4, [R1+0x1558] ;  /* 0x0015580001047983 */ /* 0x000e680000100800 */
[----:B------:R-:W1:Y:S01]  /*23ac0*/  LDL R5, [R1+0x155c] ;  /* 0x00155c0001057983 */ /* 0x000e620000100800 */
[----:B------:R-:W-:-:S02]  /*23ad0*/  PRMT R24, RZ, 0x7610, R24 ;  /* 0x00007610ff187816 */ /* 0x000fc40000000018 */
[----:B------:R-:W-:Y:S02]  /*23ae0*/  PRMT R23, RZ, 0x7610, R23 ;  /* 0x00007610ff177816 */ /* 0x000fe40000000017 */
[----:B------:R-:W-:Y:S01]  /*23af0*/  PRMT R22, RZ, 0x7610, R22 ;  /* 0x00007610ff167816 */ /* 0x000fe20000000016 */
[----:B------:R-:W2:Y:S04]  /*23b00*/  LDL R8, [R1+0x18c4] ;  /* 0x0018c40001087983 */ /* 0x000ea80000100800 */
[----:B------:R-:W2:Y:S04]  /*23b10*/  LDL R0, [R1+0x18e8] ;  /* 0x0018e80001007983 */ /* 0x000ea80000100800 */
[----:B0-----:R-:W2:Y:S01]  /*23b20*/  LDL R26, [R1+0x1844] ;  /* 0x00184400011a7983 */ /* 0x001ea20000100800 */
[----:B-1----:R-:W-:-:S04]  /*23b30*/  @!P0 LOP3.LUT R5, R5, R4, RZ, 0x3c, !PT ;  /* 0x0000000405058212 */ /* 0x002fc800078e3cff */
[----:B------:R-:W-:-:S04]  /*23b40*/  @!P0 LOP3.LUT R4, R5, R4, RZ, 0x3c, !PT ;  /* 0x0000000405048212 */ /* 0x000fc800078e3cff */
[----:B------:R-:W-:-:S05]  /*23b50*/  @!P0 LOP3.LUT R5, R5, R4, RZ, 0x3c, !PT ;  /* 0x0000000405058212 */ /* 0x000fca00078e3cff */
[----:B------:R3:W4:Y:S02]  /*23b60*/  @!P0 LDG.E.U16 R24, desc[UR8][R4.64] ;  /* 0x0000000804188981 */ /* 0x000724000c1e1500 */
[----:B---3--:R-:W-:Y:S02]  /*23b70*/  @!P0 IMAD.MOV.U32 R4, RZ, RZ, R27 ;  /* 0x000000ffff048224 */ /* 0x008fe400078e001b */
[----:B--2---:R-:W-:-:S05]  /*23b80*/  @!P0 IMAD.MOV.U32 R5, RZ, RZ, R26 ;  /* 0x000000ffff058224 */ /* 0x004fca00078e001a */
[----:B------:R4:W2:Y:S02]  /*23b90*/  @!P0 LDG.E.U16 R23, desc[UR8][R4.64] ;  /* 0x0000000804178981 */ /* 0x0008a4000c1e1500 */
[----:B----4-:R-:W-:Y:S02]  /*23ba0*/  @!P0 IMAD.MOV.U32 R4, RZ, RZ, R9 ;  /* 0x000000ffff048224 */ /* 0x010fe400078e0009 */
[----:B------:R-:W-:-:S05]  /*23bb0*/  @!P0 IMAD.MOV.U32 R5, RZ, RZ, R29 ;  /* 0x000000ffff058224 */ /* 0x000fca00078e001d */
[----:B------:R0:W3:Y:S04]  /*23bc0*/  @!P0 LDG.E.U16 R22, desc[UR8][R4.64] ;  /* 0x0000000804168981 */ /* 0x0000e8000c1e1500 */
[----:B------:R1:W-:Y:S01]  /*23bd0*/  STL [R1+0x3e30], R25 ;  /* 0x003e301901007387 */ /* 0x0003e20000100800 */
[----:B------:R-:W-:Y:S01]  /*23be0*/  PRMT R21, RZ, 0x7610, R21 ;  /* 0x00007610ff157816 */ /* 0x000fe20000000015 */
[----:B0-----:R-:W-:Y:S02]  /*23bf0*/  @!P0 IMAD.MOV.U32 R4, RZ, RZ, R0 ;  /* 0x000000ffff048224 */ /* 0x001fe400078e0000 */
[----:B------:R-:W-:-:S05]  /*23c00*/  @!P0 IMAD.MOV.U32 R5, RZ, RZ, R8 ;  /* 0x000000ffff058224 */ /* 0x000fca00078e0008 */
[----:B------:R-:W4:Y:S04]  /*23c10*/  @!P0 LDG.E.U16 R21, desc[UR8][R4.64] ;  /* 0x0000000804158981 */ /* 0x000f28000c1e1500 */
[----:B------:R0:W-:Y:S04]  /*23c20*/  STL [R1+0x3e34], R24 ;  /* 0x003e341801007387 */ /* 0x0001e80000100800 */
[----:B------:R-:W4:Y:S04]  /*23c30*/  LDL R27, [R1+0x1904] ;  /* 0x00190400011b7983 */ /* 0x000f280000100800 */
[----:B------:R-:W4:Y:S04]  /*23c40*/  LDL R26, [R1+0x1924] ;  /* 0x00192400011a7983 */ /* 0x000f280000100800 */
[----:B--2---:R2:W-:Y:S04]  /*23c50*/  STL [R1+0x3e38], R23 ;  /* 0x003e381701007387 */ /* 0x0045e80000100800 */
[----:B-1----:R-:W4:Y:S04]  /*23c60*/  LDL R25, [R1+0x1810] ;  /* 0x0018100001197983 */ /* 0x002f280000100800 */
[----:B------:R-:W4:Y:S04]  /*23c70*/  LDL R9, [R1+0x1814] ;  /* 0x0018140001097983 */ /* 0x000f280000100800 */
[----:B---3--:R1:W-:Y:S04]  /*23c80*/  STL [R1+0x3e3c], R22 ;  /* 0x003e3c1601007387 */ /* 0x0083e80000100800 */
[----:B0-----:R-:W3:Y:S04]  /*23c90*/  LDL R24, [R1+0x17d0] ;  /* 0x0017d00001187983 */ /* 0x001ee80000100800 */
[----:B--2---:R-:W2:Y:S01]  /*23ca0*/  LDL R23, [R1+0x17d4] ;  /* 0x0017d40001177983 */ /* 0x004ea20000100800 */
[----:B------:R-:W-:-:S02]  /*23cb0*/  PRMT R20, RZ, 0x7610, R20 ;  /* 0x00007610ff147816 */ /* 0x000fc40000000014 */
[----:B------:R-:W-:Y:S02]  /*23cc0*/  PRMT R19, RZ, 0x7610, R19 ;  /* 0x00007610ff137816 */ /* 0x000fe40000000013 */
[----:B------:R-:W-:Y:S01]  /*23cd0*/  PRMT R18, RZ, 0x7610, R18 ;  /* 0x00007610ff127816 */ /* 0x000fe20000000012 */
[----:B------:R-:W2:Y:S04]  /*23ce0*/  LDL R8, [R1+0x1790] ;  /* 0x0017900001087983 */ /* 0x000ea80000100800 */
[----:B------:R-:W2:Y:S04]  /*23cf0*/  LDL R0, [R1+0x1794] ;  /* 0x0017940001007983 */ /* 0x000ea80000100800 */
[----:B----4-:R0:W-:Y:S04]  /*23d00*/  STL [R1+0x3e40], R21 ;  /* 0x003e401501007387 */ /* 0x0101e80000100800 */
[----:B-1----:R-:W4:Y:S04]  /*23d10*/  LDL R22, [R1+0x1750] ;  /* 0x0017500001167983 */ /* 0x002f280000100800 */
[----:B0-----:R-:W4:Y:S01]  /*23d20*/  LDL R21, [R1+0x1754] ;  /* 0x0017540001157983 */ /* 0x001f220000100800 */
[----:B------:R-:W-:-:S02]  /*23d30*/  @!P0 IMAD.MOV.U32 R5, RZ, RZ, R27 ;  /* 0x000000ffff058224 */ /* 0x000fc400078e001b */
[----:B------:R-:W-:-:S05]  /*23d40*/  @!P0 IMAD.MOV.U32 R4, RZ, RZ, R26 ;  /* 0x000000ffff048224 */ /* 0x000fca00078e001a */
[----:B------:R0:W4:Y:S02]  /*23d50*/  @!P0 LDG.E.U16 R20, desc[UR8][R4.64] ;  /* 0x0000000804148981 */ /* 0x000124000c1e1500 */
[----:B0-----:R-:W-:Y:S02]  /*23d60*/  @!P0 IMAD.MOV.U32 R5, RZ, RZ, R25 ;  /* 0x000000ffff058224 */ /* 0x001fe400078e0019 */
[----:B------:R-:W-:-:S05]  /*23d70*/  @!P0 IMAD.MOV.U32 R4, RZ, RZ, R9 ;  /* 0x000000ffff048224 */ /* 0x000fca00078e0009 */
[----:B------:R3:W4:Y:S02]  /*23d80*/  @!P0 LDG.E.U16 R19, desc[UR8][R4.64] ;  /* 0x0000000804138981 */ /* 0x000724000c1e1500 */
[----:B---3--:R-:W-:Y:S02]  /*23d90*/  @!P0 IMAD.MOV.U32 R5, RZ, RZ, R24 ;  /* 0x000000ffff058224 */ /* 0x008fe400078e0018 */
[----:B--2---:R-:W-:-:S05]  /*23da0*/  @!P0 IMAD.MOV.U32 R4, RZ, RZ, R23 ;  /* 0x000000ffff048224 */ /* 0x004fca00078e0017 */
[----:B------:R0:W2:Y:S01]  /*23db0*/  @!P0 LDG.E.U16 R18, desc[UR8][R4.64] ;  /* 0x0000000804128981 */ /* 0x0000a2000c1e1500 */
[----:B------:R-:W-:Y:S02]  /*23dc0*/  PRMT R17, RZ, 0x7610, R17 ;  /* 0x00007610ff117816 */ /* 0x000fe40000000011 */
[----:B------:R-:W-:Y:S01]  /*23dd0*/  PRMT R16, RZ, 0x7610, R16 ;  /* 0x00007610ff107816 */ /* 0x000fe20000000010 */
[----:B0-----:R-:W-:Y:S02]  /*23de0*/  @!P0 IMAD.MOV.U32 R4, RZ, RZ, R0 ;  /* 0x000000ffff048224 */ /* 0x001fe400078e0000 */
[----:B------:R-:W-:-:S05]  /*23df0*/  @!P0 IMAD.MOV.U32 R5, RZ, RZ, R8 ;  /* 0x000000ffff058224 */ /* 0x000fca00078e0008 */
[----:B------:R4:W3:Y:S02]  /*23e00*/  @!P0 LDG.E.U16 R17, desc[UR8][R4.64] ;  /* 0x0000000804118981 */ /* 0x0008e4000c1e1500 */
[----:B----4-:R-:W-:Y:S02]  /*23e10*/  @!P0 IMAD.MOV.U32 R4, RZ, RZ, R21 ;  /* 0x000000ffff048224 */ /* 0x010fe400078e0015 */
[----:B------:R-:W-:-:S05]  /*23e20*/  @!P0 IMAD.MOV.U32 R5, RZ, RZ, R22 ;  /* 0x000000ffff058224 */ /* 0x000fca00078e0016 */
[----:B------:R-:W4:Y:S04]  /*23e30*/  @!P0 LDG.E.U16 R16, desc[UR8][R4.64] ;  /* 0x0000000804108981 */ /* 0x000f28000c1e1500 */
[----:B------:R0:W-:Y:S04]  /*23e40*/  STL [R1+0x3e44], R20 ;  /* 0x003e441401007387 */ /* 0x0001e80000100800 */
[----:B------:R-:W4:Y:S04]  /*23e50*/  LDL R9, [R1+0x1714] ;  /* 0x0017140001097983 */ /* 0x000f280000100800 */
[----:B0-----:R-:W4:Y:S04]  /*23e60*/  LDL R20, [R1+0x1710] ;  /* 0x0017100001147983 */ /* 0x001f280000100800 */
[----:B------:R-:W-:Y:S04]  /*23e70*/  STL [R1+0x3e48], R19 ;  /* 0x003e481301007387 */ /* 0x000fe80000100800 */
[----:B--2---:R-:W-:Y:S04]  /*23e80*/  STL [R1+0x3e4c], R18 ;  /* 0x003e4c1201007387 */ /* 0x004fe80000100800 */
[----:B------:R-:W2:Y:S04]  /*23e90*/  LDL R8, [R1+0x16d0] ;  /* 0x0016d00001087983 */ /* 0x000ea80000100800 */
[----:B------:R-:W2:Y:S01]  /*23ea0*/  LDL R0, [R1+0x16d4] ;  /* 0x0016d40001007983 */ /* 0x000ea20000100800 */
[----:B------:R-:W-:-:S02]  /*23eb0*/  PRMT R15, RZ, 0x7610, R15 ;  /* 0x00007610ff0f7816 */ /* 0x000fc4000000000f */
[----:B------:R-:W-:Y:S01]  /*23ec0*/  PRMT R14, RZ, 0x7610, R14 ;  /* 0x00007610ff0e7816 */ /* 0x000fe2000000000e */
[----:B---3--:R0:W-:Y:S04]  /*23ed0*/  STL [R1+0x3e50], R17 ;  /* 0x003e501101007387 */ /* 0x0081e80000100800 */
[----:B------:R-:W3:Y:S04]  /*23ee0*/  LDL R21, [R1+0x1690] ;  /* 0x0016900001157983 */ /* 0x000ee80000100800 */
[----:B0-----:R-:W3:Y:S04]  /*23ef0*/  LDL R17, [R1+0x1694] ;  /* 0x0016940001117983 */ /* 0x001ee80000100800 */
[----:B----4-:R0:W-:Y:S04]  /*23f00*/  STL [R1+0x3e54], R16 ;  /* 0x003e541001007387 */ /* 0x0101e80000100800 */
[----:B------:R-:W4:Y:S04]  /*23f10*/  LDL R19, [R1+0x1654] ;  /* 0x0016540001137983 */ /* 0x000f280000100800 */
[----:B------:R-:W4:Y:S01]  /*23f20*/  LDL R18, [R1+0x1610] ;  /* 0x0016100001127983 */ /* 0x000f220000100800 */
[----:B------:R-:W-:-:S03]  /*23f30*/  @!P0 IMAD.MOV.U32 R4, RZ, RZ, R9 ;  /* 0x000000ffff048224 */ /* 0x000fc600078e0009 */
[----:B------:R-:W4:Y:S01]  /*23f40*/  LDL R9, [R1+0x1614] ;  /* 0x0016140001097983 */ /* 0x000f220000100800 */
[----:B------:R-:W-:-:S03]  /*23f50*/  @!P0 IMAD.MOV.U32 R5, RZ, RZ, R20 ;  /* 0x000000ffff058224 */ /* 0x000fc600078e0014 */
[----:B------:R-:W4:Y:S04]  /*23f60*/  LDL R20, [R1+0x1650] ;  /* 0x0016500001147983 */ /* 0x000f280000100800 */
[----:B------:R2:W4:Y:S02]  /*23f70*/  @!P0 LDG.E.U16 R15, desc[UR8][R4.64] ;  /* 0x00000008040f8981 */ /* 0x000524000c1e1500 */
[----:B--2---:R-:W-:Y:S02]  /*23f80*/  @!P0 IMAD.MOV.U32 R5, RZ, RZ, R8 ;  /* 0x000000ffff058224 */ /* 0x004fe400078e0008 */
[----:B------:R-:W-:-:S05]  /*23f90*/  @!P0 IMAD.MOV.U32 R4, RZ, RZ, R0 ;  /* 0x000000ffff048224 */ /* 0x000fca00078e0000 */
[----:B------:R3:W2:Y:S01]  /*23fa0*/  @!P0 LDG.E.U16 R14, desc[UR8][R4.64] ;  /* 0x00000008040e8981 */ /* 0x0006a2000c1e1500 */
[----:B------:R-:W-:Y:S02]  /*23fb0*/  PRMT R10, RZ, 0x7610, R10 ;  /* 0x00007610ff0a7816 */ /* 0x000fe4000000000a */
[----:B------:R-:W-:Y:S01]  /*23fc0*/  PRMT R7, RZ, 0x7610, R7 ;  /* 0x00007610ff077816 */ /* 0x000fe20000000007 */
[----:B---3--:R-:W-:Y:S02]  /*23fd0*/  @!P0 IMAD.MOV.U32 R5, RZ, RZ, R21 ;  /* 0x000000ffff058224 */ /* 0x008fe400078e0015 */
[----:B------:R-:W-:-:S05]  /*23fe0*/  @!P0 IMAD.MOV.U32 R4, RZ, RZ, R17 ;  /* 0x000000ffff048224 */ /* 0x000fca00078e0011 */
[----:B------:R4:W3:Y:S01]  /*23ff0*/  @!P0 LDG.E.U16 R10, desc[UR8][R4.64] ;  /* 0x00000008040a8981 */ /* 0x0008e2000c1e1500 */
[----:B------:R-:W-:Y:S01]  /*24000*/  PRMT R6, RZ, 0x7610, R6 ;  /* 0x00007610ff067816 */ /* 0x000fe20000000006 */
[----:B----4-:R-:W-:Y:S02]  /*24010*/  @!P0 IMAD.MOV.U32 R4, RZ, RZ, R19 ;  /* 0x000000ffff048224 */ /* 0x010fe400078e0013 */
[----:B------:R1:W-:Y:S04]  /*24020*/  STL [R1+0x3e58], R15 ;  /* 0x003e580f01007387 */ /* 0x0003e80000100800 */
[----:B------:R-:W4:Y:S04]  /*24030*/  LDL R8, [R1+0x15d0] ;  /* 0x0015d00001087983 */ /* 0x000f280000100800 */
[----:B------:R-:W4:Y:S01]  /*24040*/  LDL R0, [R1+0x15d4] ;  /* 0x0015d40001007983 */ /* 0x000f220000100800 */
[----:B------:R-:W-:-:S05]  /*24050*/  @!P0 IMAD.MOV.U32 R5, RZ, RZ, R20 ;  /* 0x000000ffff058224 */ /* 0x000fca00078e0014 */
[----:B------:R0:W4:Y:S04]  /*24060*/  @!P0 LDG.E.U16 R7, desc[UR8][R4.64] ;  /* 0x0000000804078981 */ /* 0x000128000c1e1500 */
[----:B--2---:R2:W-:Y:S04]  /*24070*/  STL [R1+0x3e5c], R14 ;  /* 0x003e5c0e01007387 */ /* 0x0045e80000100800 */
[----:B------:R-:W2:Y:S04]  /*24080*/  LDL R17, [R1+0x1590] ;  /* 0x0015900001117983 */ /* 0x000ea80000100800 */
[----:B0-----:R-:W2:Y:S01]  /*24090*/  LDL R16, [R1+0x1594] ;  /* 0x0015940001107983 */ /* 0x001ea20000100800 */
[----:B------:R-:W-:-:S02]  /*240a0*/  @!P0 IMAD.MOV.U32 R4, RZ, RZ, R9 ;  /* 0x000000ffff048224 */ /* 0x000fc400078e0009 */
[----:B------:R-:W-:-:S05]  /*240b0*/  @!P0 IMAD.MOV.U32 R5, RZ, RZ, R18 ;  /* 0x000000ffff058224 */ /* 0x000fca00078e0012 */
[----:B------:R0:W2:Y:S02]  /*240c0*/  @!P0 LDG.E.U16 R6, desc[UR8][R4.64] ;  /* 0x0000000804068981 */ /* 0x0000a4000c1e1500 */
[----:B0-----:R-:W-:Y:S02]  /*240d0*/  PRMT R5, RZ, 0x7610, R5 ;  /* 0x00007610ff057816 */ /* 0x001fe40000000005 */
[----:B------:R-:W-:Y:S01]  /*240e0*/  PRMT R4, RZ, 0x7610, R4 ;  /* 0x00007610ff047816 */ /* 0x000fe20000000004 */
[----:B---3--:R0:W-:Y:S01]  /*240f0*/  STL [R1+0x3e60], R10 ;  /* 0x003e600a01007387 */ /* 0x0081e20000100800 */
[----:B----4-:R-:W-:Y:S02]  /*24100*/  @!P0 IMAD.MOV.U32 R9, RZ, RZ, R8 ;  /* 0x000000ffff098224 */ /* 0x010fe400078e0008 */
[----:B------:R-:W-:-:S05]  /*24110*/  @!P0 IMAD.MOV.U32 R8, RZ, RZ, R0 ;  /* 0x000000ffff088224 */ /* 0x000fca00078e0000 */
[----:B------:R2:W3:Y:S04]  /*24120*/  @!P0 LDG.E.U16 R5, desc[UR8][R8.64] ;  /* 0x0000000808058981 */ /* 0x0004e8000c1e1500 */
[----:B------:R4:W-:Y:S01]  /*24130*/  STL [R1+0x3e64], R7 ;  /* 0x003e640701007387 */ /* 0x0009e20000100800 */
[----:B--2---:R-:W-:Y:S02]  /*24140*/  @!P0 IMAD.MOV.U32 R9, RZ, RZ, R17 ;  /* 0x000000ffff098224 */ /* 0x004fe400078e0011 */
[----:B------:R-:W-:-:S05]  /*24150*/  @!P0 IMAD.MOV.U32 R8, RZ, RZ, R16 ;  /* 0x000000ffff088224 */ /* 0x000fca00078e0010 */
[----:B------:R-:W2:Y:S04]  /*24160*/  @!P0 LDG.E.U16 R4, desc[UR8][R8.64] ;  /* 0x0000000808048981 */ /* 0x000ea8000c1e1500 */
[----:B------:R0:W-:Y:S04]  /*24170*/  STL [R1+0x3e68], R6 ;  /* 0x003e680601007387 */ /* 0x0001e80000100800 */
[----:B-1----:R-:W2:Y:S04]  /*24180*/  LDL R15, [R1+0x1550] ;  /* 0x00155000010f7983 */ /* 0x002ea80000100800 */
[----:B------:R-:W2:Y:S04]  /*24190*/  LDL R14, [R1+0x1554] ;  /* 0x00155400010e7983 */ /* 0x000ea80000100800 */
[----:B------:R-:W2:Y:S01]  /*241a0*/  LDL R0, [R1+0x1870] ;  /* 0x0018700001007983 */ /* 0x000ea20000100800 */
[----:B------:R-:W-:-:S03]  /*241b0*/  PRMT R3, RZ, 0x7610, R3 ;  /* 0x00007610ff037816 */ /* 0x000fc60000000003 */
[----:B---3--:R1:W-:Y:S04]  /*241c0*/  STL [R1+0x3e6c], R5 ;  /* 0x003e6c0501007387 */ /* 0x0083e80000100800 */
[----:B0-----:R-:W3:Y:S04]  /*241d0*/  LDL R10, [R1+0x184c] ;  /* 0x00184c00010a7983 */ /* 0x001ee80000100800 */
[----:B----4-:R-:W4:Y:S04]  /*241e0*/  LDL R7, [R1+0x188c] ;  /* 0x00188c0001077983 */ /* 0x010f280000100800 */
[----:B------:R-:W4:Y:S04]  /*241f0*/  LDL R6, [R1+0x18b0] ;  /* 0x0018b00001067983 */ /* 0x000f280000100800 */
[----:B------:R-:W4:Y:S04]  /*24200*/  LDL.LU R17, [R1+0x4f4] ;  /* 0x0004f40001117983 */ /* 0x000f280000300800 */
[----:B------:R-:W4:Y:S04]  /*24210*/  LDL.LU R18, [R1+0x4f0] ;  /* 0x0004f00001127983 */ /* 0x000f280000300800 */
[----:B------:R-:W4:Y:S04]  /*24220*/  LDL.LU R19, [R1+0x4ec] ;  /* 0x0004ec0001137983 */ /* 0x000f280000300800 */
[----:B------:R-:W4:Y:S04]  /*24230*/  LDL.LU R20, [R1+0x4e8] ;  /* 0x0004e80001147983 */ /* 0x000f280000300800 */
[----:B------:R-:W4:Y:S04]  /*24240*/  LDL.LU R25, [R1+0x4d4] ;  /* 0x0004d40001197983 */ /* 0x000f280000300800 */
[----:B------:R-:W4:Y:S04]  /*24250*/  LDL.LU R21, [R1+0x4d0] ;  /* 0x0004d00001157983 */ /* 0x000f280000300800 */
[----:B------:R-:W4:Y:S04]  /*24260*/  LDL.LU R26, [R1+0x4cc] ;  /* 0x0004cc00011a7983 */ /* 0x000f280000300800 */
[----:B--2---:R0:W-:Y:S04]  /*24270*/  STL [R1+0x3e70], R4 ;  /* 0x003e700401007387 */ /* 0x0041e80000100800 */
[----:B-1----:R-:W2:Y:S01]  /*24280*/  LDL R5, [R1+0x18cc] ;  /* 0x0018cc0001057983 */ /* 0x002ea20000100800 */
[----:B------:R-:W-:-:S03]  /*24290*/  @!P0 IMAD.MOV.U32 R8, RZ, RZ, R14 ;  /* 0x000000ffff088224 */ /* 0x000fc600078e000e */
[----:B0-----:R-:W2:Y:S01]  /*242a0*/  LDL R4, [R1+0x18f0] ;  /* 0x0018f00001047983 */ /* 0x001ea20000100800 */
[----:B------:R-:W-:Y:S01]  /*242b0*/  @!P0 IMAD.MOV.U32 R9, RZ, RZ, R15 ;  /* 0x000000ffff098224 */ /* 0x000fe200078e000f */
[----:B------:R-:W-:Y:S02]  /*242c0*/  PRMT R11, RZ, 0x7610, R11 ;  /* 0x00007610ff0b7816 */ /* 0x000fe4000000000b */
[----:B------:R-:W-:Y:S02]  /*242d0*/  PRMT R12, RZ, 0x7610, R12 ;  /* 0x00007610ff0c7816 */ /* 0x000fe4000000000c */
[----:B------:R-:W-:Y:S01]  /*242e0*/  PRMT R13, RZ, 0x7610, R13 ;  /* 0x00007610ff0d7816 */ /* 0x000fe2000000000d */
[----:B------:R-:W2:Y:S04]  /*242f0*/  LDL.LU R22, [R1+0x4c8] ;  /* 0x0004c80001167983 */ /* 0x000ea80000300800 */
[----:B------:R0:W2:Y:S02]  /*24300*/  @!P0 LDG.E.U16 R3, desc[UR8][R8.64] ;  /* 0x0000000808038981 */ /* 0x0000a4000c1e1500 */
[----:B0-----:R-:W-:-:S02]  /*24310*/  @!P0 IMAD.MOV.U32 R8, RZ, RZ, R0 ;  /* 0x000000ffff088224 */ /* 0x001fc400078e0000 */
[----:B---3--:R-:W-:-:S05]  /*24320*/  @!P0 IMAD.MOV.U32 R9, RZ, RZ, R10 ;  /* 0x000000ffff098224 */ /* 0x008fca00078e000a */
[----:B------:R4:W3:Y:S02]  /*24330*/  @!P0 LDG.E.U16 R11, desc[UR8][R8.64] ;  /* 0x00000008080b8981 */ /* 0x0008e4000c1e1500 */
[----:B----4-:R-:W-:Y:S02]  /*24340*/  @!P0 IMAD.MOV.U32 R8, RZ, RZ, R6 ;  /* 0x000000ffff088224 */ /* 0x010fe400078e0006 */
[----:B------:R-:W-:-:S05]  /*24350*/  @!P0 IMAD.MOV.U32 R9, RZ, RZ, R7 ;  /* 0x000000ffff098224 */ /* 0x000fca00078e0007 */
[----:B------:R2:W4:Y:S02]  /*24360*/  @!P0 LDG.E.U16 R12, desc[UR8][R8.64] ;  /* 0x00000008080c8981 */ /* 0x000524000c1e1500 */
[----:B--2---:R-:W-:Y:S02]  /*24370*/  @!P0 IMAD.MOV.U32 R9, RZ, RZ, R5 ;  /* 0x000000ffff098224 */ /* 0x004fe400078e0005 */
[----:B------:R-:W-:-:S05]  /*24380*/  @!P0 IMAD.MOV.U32 R8, RZ, RZ, R4 ;  /* 0x000000ffff088224 */ /* 0x000fca00078e0004 */
[----:B------:R-:W2:Y:S04]  /*24390*/  @!P0 LDG.E.U16 R13, desc[UR8][R8.64] ;  /* 0x00000008080d8981 */ /* 0x000ea8000c1e1500 */
[----:B------:R-:W-:Y:S04]  /*243a0*/  STL [R1+0x3e74], R3 ;  /* 0x003e740301007387 */ /* 0x000fe80000100800 */
[----:B------:R-:W2:Y:S04]  /*243b0*/  LDL.LU R0, [R1+0x4b4] ;  /* 0x0004b40001007983 */ /* 0x000ea80000300800 */
[----:B------:R-:W2:Y:S04]  /*243c0*/  LDL.LU R24, [R1+0x4b0] ;  /* 0x0004b00001187983 */ /* 0x000ea80000300800 */
[----:B------:R-:W2:Y:S04]  /*243d0*/  LDL.LU R23, [R1+0x4ac] ;  /* 0x0004ac0001177983 */ /* 0x000ea80000300800 */
[----:B------:R-:W2:Y:S04]  /*243e0*/  LDL.LU R27, [R1+0x4a8] ;  /* 0x0004a800011b7983 */ /* 0x000ea80000300800 */
[----:B------:R-:W-:Y:S04]  /*243f0*/  STS.U16 [R28+UR5+0x2c00], R17 ;  /* 0x002c00111c007988 */ /* 0x000fe80008000405 */
[----:B------:R-:W-:Y:S04]  /*24400*/  STS.U16 [R28+UR5+0x2c80], R18 ;  /* 0x002c80121c007988 */ /* 0x000fe80008000405 */
[----:B------:R-:W-:Y:S04]  /*24410*/  STS.U16 [R28+UR5+0x2d00], R19 ;  /* 0x002d00131c007988 */ /* 0x000fe80008000405 */
[----:B------:R-:W-:Y:S04]  /*24420*/  STS.U16 [R28+UR5+0x2d80], R20 ;  /* 0x002d80141c007988 */ /* 0x000fe80008000405 */
[----:B------:R0:W-:Y:S04]  /*24430*/  STS.U16 [R28+UR5+0x3c00], R25 ;  /* 0x003c00191c007988 */ /* 0x0001e80008000405 */
[----:B------:R-:W-:Y:S04]  /*24440*/  STS.U16 [R28+UR5+0x3c80], R21 ;  /* 0x003c80151c007988 */ /* 0x000fe80008000405 */
[----:B------:R-:W-:Y:S04]  /*24450*/  STS.U16 [R28+UR5+0x3d00], R26 ;  /* 0x003d001a1c007988 */ /* 0x000fe80008000405 */
[----:B------:R-:W-:Y:S04]  /*24460*/  STS.U16 [R28+UR5+0x3d80], R22 ;  /* 0x003d80161c007988 */ /* 0x000fe80008000405 */
[----:B---3--:R-:W-:Y:S04]  /*24470*/  STL [R1+0x3e78], R11 ;  /* 0x003e780b01007387 */ /* 0x008fe80000100800 */
[----:B------:R-:W3:Y:S04]  /*24480*/  LDL.LU R29, [R1+0x494] ;  /* 0x00049400011d7983 */ /* 0x000ee80000300800 */
[----:B----4-:R1:W-:Y:S04]  /*24490*/  STL [R1+0x3e7c], R12 ;  /* 0x003e7c0c01007387 */ /* 0x0103e80000100800 */
[----:B--2---:R-:W-:Y:S04]  /*244a0*/  STL [R1+0x3e80], R13 ;  /* 0x003e800d01007387 */ /* 0x004fe80000100800 */
[----:B0-----:R-:W2:Y:S04]  /*244b0*/  LDL.LU R25, [R1+0x490] ;  /* 0x0004900001197983 */ /* 0x001ea80000300800 */
[----:B-1----:R-:W4:Y:S04]  /*244c0*/  LDL.LU R12, [R1+0x48c] ;  /* 0x00048c00010c7983 */ /* 0x002f280000300800 */
[----:B------:R-:W4:Y:S04]  /*244d0*/  LDL.LU R11, [R1+0x488] ;  /* 0x00048800010b7983 */ /* 0x000f280000300800 */
[----:B------:R-:W4:Y:S04]  /*244e0*/  LDL.LU R3, [R1+0x3bc] ;  /* 0x0003bc0001037983 */ /* 0x000f280000300800 */
[----:B------:R-:W4:Y:S04]  /*244f0*/  LDL.LU R4, [R1+0x3b4] ;  /* 0x0003b40001047983 */ /* 0x000f280000300800 */
[----:B------:R-:W4:Y:S04]  /*24500*/  LDL.LU R5, [R1+0x3ac] ;  /* 0x0003ac0001057983 */ /* 0x000f280000300800 */
[----:B------:R-:W4:Y:S04]  /*24510*/  LDL.LU R26, [R1+0x3a4] ;  /* 0x0003a400011a7983 */ /* 0x000f280000300800 */
[----:B------:R-:W4:Y:S04]  /*24520*/  LDL.LU R6, [R1+0x37c] ;  /* 0x00037c0001067983 */ /* 0x000f280000300800 */
[----:B------:R0:W-:Y:S04]  /*24530*/  STS.U16 [R28+UR5+0x4c00], R0 ;  /* 0x004c00001c007988 */ /* 0x0001e80008000405 */
[----:B0-----:R-:W4:Y:S04]  /*24540*/  LDL.LU R0, [R1+0x374] ;  /* 0x0003740001007983 */ /* 0x001f280000300800 */
[----:B------:R0:W-:Y:S04]  /*24550*/  STS.U16 [R28+UR5+0x4c80], R24 ;  /* 0x004c80181c007988 */ /* 0x0001e80008000405 */
[----:B------:R-:W4:Y:S04]  /*24560*/  LDL.LU R7, [R1+0x36c] ;  /* 0x00036c0001077983 */ /* 0x000f280000300800 */
[----:B------:R-:W-:Y:S04]  /*24570*/  STS.U16 [R28+UR5+0x4d00], R23 ;  /* 0x004d00171c007988 */ /* 0x000fe80008000405 */
[----:B------:R1:W-:Y:S04]  /*24580*/  STS.U16 [R28+UR5+0x4d80], R27 ;  /* 0x004d801b1c007988 */ /* 0x0003e80008000405 */
[----:B0-----:R-:W4:Y:S04]  /*24590*/  LDL.LU R24, [R1+0x368] ;  /* 0x0003680001187983 */ /* 0x001f280000300800 */
[----:B-1----:R-:W4:Y:S04]  /*245a0*/  LDL.LU R27, [R1+0x514] ;  /* 0x00051400011b7983 */ /* 0x002f280000300800 */
        /* <DEDUP_REMOVED lines=10> */
[----:B---3--:R0:W-:Y:S04]  /*24650*/  STS.U16 [R28+UR5+0x5c00], R29 ;  /* 0x005c001d1c007988 */ /* 0x0081e80008000405 */
[----:B0-----:R-:W3:Y:S04]  /*24660*/  LDL.LU R29, [R1+0x4d8] ;  /* 0x0004d800011d7983 */ /* 0x001ee80000300800 */
[----:B------:R-:W3:Y:S04]  /*24670*/  LDL.LU R23, [R1+0x4c4] ;  /* 0x0004c40001177983 */ /* 0x000ee80000300800 */
[----:B--2---:R0:W-:Y:S04]  /*24680*/  STS.U16 [R28+UR5+0x5c80], R25 ;  /* 0x005c80191c007988 */ /* 0x0041e80008000405 */
[----:B----4-:R-:W-:Y:S04]  /*24690*/  STS.U16 [R28+UR5+0x5d00], R12 ;  /* 0x005d000c1c007988 */ /* 0x010fe80008000405 */
[----:B------:R-:W-:Y:S04]  /*246a0*/  STS.U16 [R28+UR5+0x5d80], R11 ;  /* 0x005d800b1c007988 */ /* 0x000fe80008000405 */
[----:B------:R-:W-:Y:S04]  /*246b0*/  STS.U16 [R28+UR5+0x6c00], R3 ;  /* 0x006c00031c007988 */ /* 0x000fe80008000405 */
[----:B------:R-:W-:Y:S04]  /*246c0*/  STS.U16 [R28+UR5+0x6c80], R4 ;  /* 0x006c80041c007988 */ /* 0x000fe80008000405 */
[----:B------:R-:W-:Y:S04]  /*246d0*/  STS.U16 [R28+UR5+0x6d00], R5 ;  /* 0x006d00051c007988 */ /* 0x000fe80008000405 */
[----:B------:R1:W-:Y:S04]  /*246e0*/  STS.U16 [R28+UR5+0x6d80], R26 ;  /* 0x006d801a1c007988 */ /* 0x0003e80008000405 */
[----:B0-----:R-:W2:Y:S04]  /*246f0*/  LDL.LU R25, [R1+0x4c0] ;  /* 0x0004c00001197983 */ /* 0x001ea80000300800 */
[----:B------:R-:W-:Y:S04]  /*24700*/  STS.U16 [R28+UR5+0x7c00], R6 ;  /* 0x007c00061c007988 */ /* 0x000fe80008000405 */
[----:B-1----:R-:W4:Y:S04]  /*24710*/  LDL.LU R26, [R1+0x4bc] ;  /* 0x0004bc00011a7983 */ /* 0x002f280000300800 */
[----:B------:R0:W-:Y:S04]  /*24720*/  STS.U16 [R28+UR5+0x7c80], R0 ;  /* 0x007c80001c007988 */ /* 0x0001e80008000405 */
[----:B0-----:R-:W4:Y:S01]  /*24730*/  LDL.LU R0, [R1+0x4b8] ;  /* 0x0004b80001007983 */ /* 0x001f220000300800 */
[----:B------:R-:W0:Y:S03]  /*24740*/  S2R R2, SR_TID.X ;  /* 0x0000000000027919 */ /* 0x000e260000002100 */
[----:B------:R-:W-:Y:S04]  /*24750*/  STS.U16 [R28+UR5+0x7d00], R7 ;  /* 0x007d00071c007988 */ /* 0x000fe80008000405 */
[----:B------:R1:W-:Y:S04]  /*24760*/  STS.U16 [R28+UR5+0x7d80], R24 ;  /* 0x007d80181c007988 */ /* 0x0003e80008000405 */
[----:B-1----:R-:W4:Y:S01]  /*24770*/  LDL.LU R24, [R1+0x4a4] ;  /* 0x0004a40001187983 */ /* 0x002f220000300800 */
[----:B0-----:R-:W-:-:S05]  /*24780*/  LOP3.LUT R2, R2, 0x3f, RZ, 0xc0, !PT ;  /* 0x0000003f02027812 */ /* 0x001fca00078ec0ff */
[----:B------:R-:W-:-:S05]  /*24790*/  IMAD.SHL.U32 R2, R2, 0x2, RZ ;  /* 0x0000000202027824 */ /* 0x000fca00078e00ff */
[----:B------:R-:W-:-:S05]  /*247a0*/  LOP3.LUT R8, R2, 0x70, RZ, 0x3c, !PT ;  /* 0x0000007002087812 */ /* 0x000fca00078e3cff */
[----:B------:R0:W-:Y:S04]  /*247b0*/  STS.U16 [R8+UR5+0xe00], R27 ;  /* 0x000e001b08007988 */ /* 0x0001e80008000405 */
[----:B------:R-:W-:Y:S04]  /*247c0*/  STS.U16 [R8+UR5+0xe80], R10 ;  /* 0x000e800a08007988 */ /* 0x000fe80008000405 */
[----:B------:R-:W-:Y:S04]  /*247d0*/  STS.U16 [R8+UR5+0xf00], R14 ;  /* 0x000f000e08007988 */ /* 0x000fe80008000405 */
[----:B------:R-:W-:Y:S04]  /*247e0*/  STS.U16 [R8+UR5+0xf80], R15 ;  /* 0x000f800f08007988 */ /* 0x000fe80008000405 */
[----:B------:R-:W-:Y:S04]  /*247f0*/  STS.U16 [R8+UR5+0x1e00], R16 ;  /* 0x001e001008007988 */ /* 0x000fe80008000405 */
[----:B------:R-:W-:Y:S04]  /*24800*/  STL [R1+0x3e84], R28 ;  /* 0x003e841c01007387 */ /* 0x000fe80000100800 */
[----:B------:R-:W-:Y:S04]  /*24810*/  STS.U16 [R8+UR5+0x1e80], R17 ;  /* 0x001e801108007988 */ /* 0x000fe80008000405 */
[----:B------:R-:W-:Y:S04]  /*24820*/  STS.U16 [R8+UR5+0x1f00], R18 ;  /* 0x001f001208007988 */ /* 0x000fe80008000405 */
[----:B------:R-:W-:Y:S04]  /*24830*/  STS.U16 [R8+UR5+0x1f80], R19 ;  /* 0x001f801308007988 */ /* 0x000fe80008000405 */
[----:B0-----:R-:W4:Y:S04]  /*24840*/  LDL.LU R27, [R1+0x4a0] ;  /* 0x0004a000011b7983 */ /* 0x001f280000300800 */
[----:B------:R-:W-:Y:S04]  /*24850*/  STS.U16 [R8+UR5+0x2e00], R20 ;  /* 0x002e001408007988 */ /* 0x000fe80008000405 */
[----:B------:R-:W-:Y:S04]  /*24860*/  STS.U16 [R8+UR5+0x2e80], R21 ;  /* 0x002e801508007988 */ /* 0x000fe80008000405 */
[----:B------:R-:W-:Y:S04]  /*24870*/  STS.U16 [R8+UR5+0x2f00], R22 ;  /* 0x002f001608007988 */ /* 0x000fe80008000405 */
[----:B---3--:R0:W-:Y:S04]  /*24880*/  STS.U16 [R8+UR5+0x2f80], R29 ;  /* 0x002f801d08007988 */ /* 0x0081e80008000405 */
[----:B0-----:R-:W3:Y:S04]  /*24890*/  LDL.LU R29, [R1+0x49c] ;  /* 0x00049c00011d7983 */ /* 0x001ee80000300800 */
[----:B------:R-:W3:Y:S04]  /*248a0*/  LDL.LU R13, [R1+0x498] ;  /* 0x00049800010d7983 */ /* 0x000ee80000300800 */
[----:B------:R-:W3:Y:S04]  /*248b0*/  LDL.LU R9, [R1+0x484] ;  /* 0x0004840001097983 */ /* 0x000ee80000300800 */
[----:B------:R-:W3:Y:S04]  /*248c0*/  LDL.LU R12, [R1+0x480] ;  /* 0x00048000010c7983 */ /* 0x000ee80000300800 */
[----:B------:R-:W-:Y:S04]  /*248d0*/  STS.U16 [R8+UR5+0x3e00], R23 ;  /* 0x003e001708007988 */ /* 0x000fe80008000405 */
[----:B------:R-:W3:Y:S04]  /*248e0*/  LDL.LU R11, [R1+0x47c] ;  /* 0x00047c00010b7983 */ /* 0x000ee80000300800 */
[----:B------:R-:W3:Y:S04]  /*248f0*/  LDL.LU R3, [R1+0x3c4] ;  /* 0x0003c40001037983 */ /* 0x000ee80000300800 */
[----:B--2---:R0:W-:Y:S04]  /*24900*/  STS.U16 [R8+UR5+0x3e80], R25 ;  /* 0x003e801908007988 */ /* 0x0041e80008000405 */
[----:B----4-:R1:W-:Y:S04]  /*24910*/  STS.U16 [R8+UR5+0x3f00], R26 ;  /* 0x003f001a08007988 */ /* 0x0103e80008000405 */
[----:B0-----:R-:W2:Y:S04]  /*24920*/  LDL.LU R25, [R1+0x39c] ;  /* 0x00039c0001197983 */ /* 0x001ea80000300800 */
[----:B------:R-:W4:Y:S04]  /*24930*/  LDL.LU R4, [R1+0x394] ;  /* 0x0003940001047983 */ /* 0x000f280000300800 */
[----:B------:R-:W4:Y:S04]  /*24940*/  LDL.LU R5, [R1+0x38c] ;  /* 0x00038c0001057983 */ /* 0x000f280000300800 */
[----:B-1----:R-:W4:Y:S04]  /*24950*/  LDL.LU R26, [R1+0x384] ;  /* 0x00038400011a7983 */ /* 0x002f280000300800 */
[----:B------:R-:W4:Y:S04]  /*24960*/  LDL.LU R6, [R1+0x364] ;  /* 0x0003640001067983 */ /* 0x000f280000300800 */
[----:B------:R0:W-:Y:S04]  /*24970*/  STS.U16 [R8+UR5+0x3f80], R0 ;  /* 0x003f800008007988 */ /* 0x0001e80008000405 */
[----:B------:R-:W4:Y:S04]  /*24980*/  LDL.LU R7, [R1+0x360] ;  /* 0x0003600001077983 */ /* 0x000f280000300800 */
        /* <DEDUP_REMOVED lines=10> */
[----:B------:R-:W-:Y:S04]  /*24a30*/  STS.U16 [R8+UR5+0x4e00], R24 ;  /* 0x004e001808007988 */ /* 0x000fe80008000405 */
[----:B------:R-:W4:Y:S04]  /*24a40*/  LDL.LU R22, [R1+0x2ec] ;  /* 0x0002ec0001167983 */ /* 0x000f280000300800 */
[----:B------:R-:W4:Y:S04]  /*24a50*/  LDL.LU R23, [R1+0x2e8] ;  /* 0x0002e80001177983 */ /* 0x000f280000300800 */
[----:B------:R0:W-:Y:S04]  /*24a60*/  STS.U16 [R8+UR5+0x4e80], R27 ;  /* 0x004e801b08007988 */ /* 0x0001e80008000405 */
[----:B0-----:R-:W4:Y:S04]  /*24a70*/  LDL.LU R27, [R1+0x2e4] ;  /* 0x0002e400011b7983 */ /* 0x001f280000300800 */
[----:B------:R-:W4:Y:S04]  /*24a80*/  LDL.LU R24, [R1+0x2e0] ;  /* 0x0002e00001187983 */ /* 0x000f280000300800 */
[----:B---3--:R0:W-:Y:S04]  /*24a90*/  STS.U16 [R8+UR5+0x4f00], R29 ;  /* 0x004f001d08007988 */ /* 0x0081e80008000405 */
[----:B0-----:R-:W3:Y:S04]  /*24aa0*/  LDL.LU R29, [R1+0x2dc] ;  /* 0x0002dc00011d7983 */ /* 0x001ee80000300800 */
[----:B------:R-:W-:Y:S04]  /*24ab0*/  STS.U16 [R8+UR5+0x4f80], R13 ;  /* 0x004f800d08007988 */ /* 0x000fe80008000405 */
[----:B------:R-:W-:Y:S04]  /*24ac0*/  STS.U16 [R8+UR5+0x5e00], R9 ;  /* 0x005e000908007988 */ /* 0x000fe80008000405 */
[----:B------:R-:W-:Y:S04]  /*24ad0*/  STS.U16 [R8+UR5+0x5e80], R12 ;  /* 0x005e800c08007988 */ /* 0x000fe80008000405 */
[----:B------:R-:W-:Y:S04]  /*24ae0*/  STS.U16 [R8+UR5+0x5f00], R11 ;  /* 0x005f000b08007988 */ /* 0x000fe80008000405 */
[----:B------:R-:W-:Y:S04]  /*24af0*/  STS.U16 [R8+UR5+0x5f80], R3 ;  /* 0x005f800308007988 */ /* 0x000fe80008000405 */
[----:B--2---:R0:W-:Y:S04]  /*24b00*/  STS.U16 [R8+UR5+0x6e00], R25 ;  /* 0x006e001908007988 */ /* 0x0041e80008000405 */
[----:B----4-:R-:W-:Y:S04]  /*24b10*/  STS.U16 [R8+UR5+0x6e80], R4 ;  /* 0x006e800408007988 */ /* 0x010fe80008000405 */
[----:B------:R-:W-:Y:S04]  /*24b20*/  STS.U16 [R8+UR5+0x6f00], R5 ;  /* 0x006f000508007988 */ /* 0x000fe80008000405 */
[----:B------:R1:W-:Y:S04]  /*24b30*/  STS.U16 [R8+UR5+0x6f80], R26 ;  /* 0x006f801a08007988 */ /* 0x0003e80008000405 */
[----:B------:R-:W-:Y:S04]  /*24b40*/  STS.U16 [R8+UR5+0x7e00], R6 ;  /* 0x007e000608007988 */ /* 0x000fe80008000405 */
[----:B------:R-:W-:Y:S04]  /*24b50*/  STS.U16 [R8+UR5+0x7e80], R7 ;  /* 0x007e800708007988 */ /* 0x000fe80008000405 */
[----:B0-----:R-:W2:Y:S04]  /*24b60*/  LDL.LU R25, [R1+0x2d8] ;  /* 0x0002d80001197983 */ /* 0x001ea80000300800 */
[----:B-1----:R-:W4:Y:S04]  /*24b70*/  LDL.LU R26, [R1+0x2d4] ;  /* 0x0002d400011a7983 */ /* 0x002f280000300800 */
[----:B------:R0:W-:Y:S04]  /*24b80*/  STS.U16 [R8+UR5+0x7f00], R0 ;  /* 0x007f000008007988 */ /* 0x0001e80008000405 */
[----:B0-----:R-:W2:Y:S04]  /*24b90*/  LDL.LU R0, [R1+0x2d0] ;  /* 0x0002d00001007983 */ /* 0x001ea80000300800 */
[----:B------:R-:W-:Y:S04]  /*24ba0*/  STS.U16 [R8+UR5+0x7f80], R10 ;  /* 0x007f800a08007988 */ /* 0x000fe80008000405 */
[----:B------:R-:W-:Y:S04]  /*24bb0*/  STL [R1+0x3e88], R8 ;  /* 0x003e880801007387 */ /* 0x000fe80000100800 */
[----:B------:R-:W-:Y:S04]  /*24bc0*/  STS.U16 [R2+UR5+0x9800], R20 ;  /* 0x0098001402007988 */ /* 0x000fe80008000405 */
[----:B------:R0:W-:Y:S04]  /*24bd0*/  STS.U16 [R2+UR5+0xa800], R27 ;  /* 0x00a8001b02007988 */ /* 0x0001e80008000405 */
[----:B0-----:R-:W4:Y:S04]  /*24be0*/  LDL.LU R27, [R1+0x15c] ;  /* 0x00015c00011b7983 */ /* 0x001f280000300800 */
[----:B------:R-:W4:Y:S04]  /*24bf0*/  LDL.LU R13, [R1+0x158] ;  /* 0x00015800010d7983 */ /* 0x000f280000300800 */
[----:B------:R-:W4:Y:S04]  /*24c00*/  LDL.LU R9, [R1+0x154] ;  /* 0x0001540001097983 */ /* 0x000f280000300800 */
[----:B------:R-:W4:Y:S04]  /*24c10*/  LDL.LU R12, [R1+0x150] ;  /* 0x00015000010c7983 */ /* 0x000f280000300800 */
[----:B------:R-:W4:Y:S04]  /*24c20*/  LDL.LU R11, [R1+0x14c] ;  /* 0x00014c00010b7983 */ /* 0x000f280000300800 */
[----:B------:R-:W4:Y:S04]  /*24c30*/  LDL.LU R3, [R1+0x148] ;  /* 0x0001480001037983 */ /* 0x000f280000300800 */
        /* <DEDUP_REMOVED lines=14> */
[----:B------:R-:W3:Y:S04]  /*24d20*/  LDL.LU R6, [R1+0x134] ;  /* 0x0001340001067983 */ /* 0x000ee80000300800 */
[----:B------:R-:W3:Y:S04]  /*24d30*/  LDL.LU R7, [R1+0x130] ;  /* 0x0001300001077983 */ /* 0x000ee80000300800 */
[----:B------:R-:W3:Y:S04]  /*24d40*/  LDL.LU R10, [R1+0x12c] ;  /* 0x00012c00010a7983 */ /* 0x000ee80000300800 */
[----:B--2---:R0:W-:Y:S04]  /*24d50*/  STS.U16 [R2+UR5+0xbc00], R0 ;  /* 0x00bc000002007988 */ /* 0x0041e80008000405 */
[----:B0-----:R-:W2:Y:S04]  /*24d60*/  LDL.LU R0, [R1+0x128] ;  /* 0x0001280001007983 */ /* 0x001ea80000300800 */
        /* <DEDUP_REMOVED lines=9> */
[----:B----4-:R0:W-:Y:S02]  /*24e00*/  STS.U16 [R2+UR5+0xb800], R26 ;  /* 0x00b8001a02007988 */ /* 0x0101e40008000405 */
[----:B0-----:R-:W0:Y:S02]  /*24e10*/  S2R R26, SR_TID.X ;  /* 0x00000000001a7919 */ /* 0x001e240000002100 */
[----:B------:R-:W-:Y:S04]  /*24e20*/  STS.U16 [R2+UR5+0x8400], R15 ;  /* 0x0084000f02007988 */ /* 0x000fe80008000405 */
[----:B------:R1:W-:Y:S04]  /*24e30*/  STS.U16 [R2+UR5+0xb400], R25 ;  /* 0x00b4001902007988 */ /* 0x0003e80008000405 */
[----:B-1----:R-:W4:Y:S01]  /*24e40*/  LDL.LU R25, [R1+0x100] ;  /* 0x0001000001197983 */ /* 0x002f220000300800 */
[----:B0-----:R-:W-:-:S05]  /*24e50*/  LOP3.LUT R26, R26, 0x3f, RZ, 0xc0, !PT ;  /* 0x0000003f1a1a7812 */ /* 0x001fca00078ec0ff */
[----:B------:R-:W-:Y:S02]  /*24e60*/  IMAD.SHL.U32 R15, R26, 0x2, RZ ;  /* 0x000000021a0f7824 */ /* 0x000fe400078e00ff */
[----:B------:R-:W4:Y:S03]  /*24e70*/  LDL.LU R26, [R1+0xfc] ;  /* 0x0000fc00011a7983 */ /* 0x000f260000300800 */
[----:B------:R-:W-:-:S05]  /*24e80*/  LOP3.LUT R15, R15, 0x10, RZ, 0x3c, !PT ;  /* 0x000000100f0f7812 */ /* 0x000fca00078e3cff */
[----:B------:R0:W-:Y:S04]  /*24e90*/  STS.U16 [R15+UR5+0x8080], R27 ;  /* 0x0080801b0f007988 */ /* 0x0001e80008000405 */
[----:B------:R-:W-:Y:S04]  /*24ea0*/  STS.U16 [R15+UR5+0x8480], R13 ;  /* 0x0084800d0f007988 */ /* 0x000fe80008000405 */
[----:B------:R-:W-:Y:S04]  /*24eb0*/  STS.U16 [R15+UR5+0x8880], R9 ;  /* 0x008880090f007988 */ /* 0x000fe80008000405 */
[----:B------:R-:W-:Y:S04]  /*24ec0*/  STS.U16 [R15+UR5+0x8c80], R12 ;  /* 0x008c800c0f007988 */ /* 0x000fe80008000405 */
[----:B------:R-:W-:Y:S04]  /*24ed0*/  STS.U16 [R15+UR5+0x9080], R11 ;  /* 0x0090800b0f007988 */ /* 0x000fe80008000405 */
[----:B------:R-:W-:Y:S04]  /*24ee0*/  STS.U16 [R15+UR5+0x9480], R3 ;  /* 0x009480030f007988 */ /* 0x000fe80008000405 */
[----:B0-----:R-:W4:Y:S04]  /*24ef0*/  LDL.LU R27, [R1+0xf8] ;  /* 0x0000f800011b7983 */ /* 0x001f280000300800 */
[----:B---3--:R0:W-:Y:S02]  /*24f00*/  STS.U16 [R15+UR5+0x9880], R29 ;  /* 0x0098801d0f007988 */ /* 0x0081e40008000405 */
[----:B0-----:R-:W0:Y:S02]  /*24f10*/  S2R R29, SR_TID.X ;  /* 0x00000000001d7919 */ /* 0x001e240000002100 */
[----:B------:R-:W-:Y:S04]  /*24f20*/  STS.U16 [R15+UR5+0x9c80], R4 ;  /* 0x009c80040f007988 */ /* 0x000fe80008000405 */
[----:B------:R-:W-:Y:S04]  /*24f30*/  STS.U16 [R15+UR5+0xa080], R5 ;  /* 0x00a080050f007988 */ /* 0x000fe80008000405 */
[----:B------:R0:W-:Y:S04]  /*24f40*/  STS.U16 [R15+UR5+0xa480], R20 ;  /* 0x00a480140f007988 */ /* 0x0001e80008000405 */
[----:B------:R-:W-:Y:S04]  /*24f50*/  STS.U16 [R15+UR5+0xa880], R6 ;  /* 0x00a880060f007988 */ /* 0x000fe80008000405 */
[----:B------:R-:W-:Y:S04]  /*24f60*/  STS.U16 [R15+UR5+0xac80], R7 ;  /* 0x00ac80070f007988 */ /* 0x000fe80008000405 */
[----:B------:R-:W-:Y:S01]  /*24f70*/  STS.U16 [R15+UR5+0xb080], R10 ;  /* 0x00b0800a0f007988 */ /* 0x000fe20008000405 */
[----:B0-----:R-:W-:-:S03]  /*24f80*/  LOP3.LUT R20, R29, 0x3f, RZ, 0xc0, !PT ;  /* 0x0000003f1d147812 */ /* 0x001fc600078ec0ff */
[----:B------:R-:W3:Y:S02]  /*24f90*/  LDL.LU R29, [R1+0xf4] ;  /* 0x0000f400011d7983 */ /* 0x000ee40000300800 */
[----:B------:R-:W-:-:S05]  /*24fa0*/  IMAD.SHL.U32 R13, R20, 0x2, RZ ;  /* 0x00000002140d7824 */ /* 0x000fca00078e00ff */
[----:B------:R-:W-:Y:S01]  /*24fb0*/  LOP3.LUT R13, R13, 0x20, RZ, 0x3c, !PT ;  /* 0x000000200d0d7812 */ /* 0x000fe200078e3cff */
[----:B--2---:R0:W-:Y:S04]  /*24fc0*/  STS.U16 [R15+UR5+0xb480], R0 ;  /* 0x00b480000f007988 */ /* 0x0041e80008000405 */
[----:B------:R-:W-:Y:S04]  /*24fd0*/  STS.U16 [R15+UR5+0xb880], R14 ;  /* 0x00b8800e0f007988 */ /* 0x000fe80008000405 */
[----:B------:R-:W-:Y:S04]  /*24fe0*/  STS.U16 [R15+UR5+0xbc80], R16 ;  /* 0x00bc80100f007988 */ /* 0x000fe80008000405 */
[----:B------:R-:W-:Y:S04]  /*24ff0*/  STS.U16 [R13+UR5+0x8100], R17 ;  /* 0x008100110d007988 */ /* 0x000fe80008000405 */
[----:B------:R-:W-:Y:S04]  /*25000*/  STS.U16 [R13+UR5+0x8500], R18 ;  /* 0x008500120d007988 */ /* 0x000fe80008000405 */
[----:B0-----:R-:W2:Y:S04]  /*25010*/  LDL.LU R0, [R1+0xf0] ;  /* 0x0000f00001007983 */ /* 0x001ea80000300800 */
[----:B------:R-:W2:Y:S04]  /*25020*/  LDL.LU R2, [R1+0xec] ;  /* 0x0000ec0001027983 */ /* 0x000ea80000300800 */
[----:B------:R-:W2:Y:S04]  /*25030*/  LDL.LU R8, [R1+0xe8] ;  /* 0x0000e80001087983 */ /* 0x000ea80000300800 */
[----:B------:R-:W2:Y:S04]  /*25040*/  LDL.LU R28, [R1+0xe4] ;  /* 0x0000e400011c7983 */ /* 0x000ea80000300800 */
[----:B------:R-:W2:Y:S04]  /*25050*/  LDL.LU R9, [R1+0xe0] ;  /* 0x0000e00001097983 */ /* 0x000ea80000300800 */
[----:B------:R-:W2:Y:S04]  /*25060*/  LDL.LU R12, [R1+0xdc] ;  /* 0x0000dc00010c7983 */ /* 0x000ea80000300800 */
[----:B------:R-:W-:Y:S04]  /*25070*/  STS.U16 [R13+UR5+0x8900], R19 ;  /* 0x008900130d007988 */ /* 0x000fe80008000405 */
[----:B------:R-:W2:Y:S04]  /*25080*/  LDL.LU R11, [R1+0xd8] ;  /* 0x0000d800010b7983 */ /* 0x000ea80000300800 */
[----:B------:R-:W-:Y:S04]  /*25090*/  STS.U16 [R13+UR5+0x8d00], R21 ;  /* 0x008d00150d007988 */ /* 0x000fe80008000405 */
[----:B------:R-:W2:Y:S04]  /*250a0*/  LDL.LU R3, [R1+0xd4] ;  /* 0x0000d40001037983 */ /* 0x000ea80000300800 */
[----:B------:R-:W-:Y:S04]  /*250b0*/  STS.U16 [R13+UR5+0x9100], R22 ;  /* 0x009100160d007988 */ /* 0x000fe80008000405 */
[----:B------:R-:W2:Y:S04]  /*250c0*/  LDL.LU R4, [R1+0xd0] ;  /* 0x0000d00001047983 */ /* 0x000ea80000300800 */
[----:B------:R-:W-:Y:S04]  /*250d0*/  STS.U16 [R13+UR5+0x9500], R23 ;  /* 0x009500170d007988 */ /* 0x000fe80008000405 */
[----:B------:R-:W2:Y:S04]  /*250e0*/  LDL.LU R5, [R1+0xcc] ;  /* 0x0000cc0001057983 */ /* 0x000ea80000300800 */
[----:B------:R0:W-:Y:S04]  /*250f0*/  STS.U16 [R13+UR5+0x9900], R24 ;  /* 0x009900180d007988 */ /* 0x0001e80008000405 */
[----:B------:R-:W2:Y:S04]  /*25100*/  LDL.LU R6, [R1+0xc8] ;  /* 0x0000c80001067983 */ /* 0x000ea80000300800 */
[----:B0-----:R-:W2:Y:S01]  /*25110*/  LDL.LU R24, [R1+0xc4] ;  /* 0x0000c40001187983 */ /* 0x001ea20000300800 */
[----:B------:R-:W-:-:S03]  /*25120*/  IMAD.SHL.U32 R20, R20, 0x2, RZ ;  /* 0x0000000214147824 */ /* 0x000fc600078e00ff */
[----:B----4-:R0:W-:Y:S04]  /*25130*/  STS.U16 [R13+UR5+0x9d00], R25 ;  /* 0x009d00190d007988 */ /* 0x0101e80008000405 */
[----:B------:R-:W4:Y:S04]  /*25140*/  LDL.LU R7, [R1+0xc0] ;  /* 0x0000c00001077983 */ /* 0x000f280000300800 */
[----:B------:R-:W4:Y:S04]  /*25150*/  LDL.LU R10, [R1+0xbc] ;  /* 0x0000bc00010a7983 */ /* 0x000f280000300800 */
[----:B------:R-:W4:Y:S01]  /*25160*/  LDL.LU R14, [R1+0xb8] ;  /* 0x0000b800010e7983 */ /* 0x000f220000300800 */
[----:B------:R-:W-:-:S03]  /*25170*/  LOP3.LUT R20, R20, 0x30, RZ, 0x3c, !PT ;  /* 0x0000003014147812 */ /* 0x000fc600078e3cff */
        /* <DEDUP_REMOVED lines=8> */
[----:B0-----:R-:W4:Y:S04]  /*25200*/  LDL.LU R25, [R1+0x94] ;  /* 0x0000940001197983 */ /* 0x001f280000300800 */
[----:B------:R0:W-:Y:S04]  /*25210*/  STS.U16 [R13+UR5+0xa100], R26 ;  /* 0x00a1001a0d007988 */ /* 0x0001e80008000405 */
[----:B0-----:R-:W4:Y:S04]  /*25220*/  LDL.LU R26, [R1+0x90] ;  /* 0x00009000011a7983 */ /* 0x001f280000300800 */
[----:B------:R0:W-:Y:S04]  /*25230*/  STS.U16 [R13+UR5+0xa500], R27 ;  /* 0x00a5001b0d007988 */ /* 0x0001e80008000405 */
[----:B0-----:R-:W4:Y:S04]  /*25240*/  LDL.LU R27, [R1+0x8c] ;  /* 0x00008c00011b7983 */ /* 0x001f280000300800 */
[----:B---3--:R0:W-:Y:S04]  /*25250*/  STS.U16 [R13+UR5+0xa900], R29 ;  /* 0x00a9001d0d007988 */ /* 0x0081e80008000405 */
[----:B0-----:R-:W3:Y:S04]  /*25260*/  LDL.LU R29, [R1+0x88] ;  /* 0x00008800011d7983 */ /* 0x001ee80000300800 */
[----:B--2---:R0:W-:Y:S04]  /*25270*/  STS.U16 [R13+UR5+0xad00], R0 ;  /* 0x00ad00000d007988 */ /* 0x0041e80008000405 */
        /* <DEDUP_REMOVED lines=8> */
[----:B0-----:R-:W2:Y:S04]  /*25300*/  LDL.LU R0, [R1+0x84] ;  /* 0x0000840001007983 */ /* 0x001ea80000300800 */
[----:B------:R-:W-:Y:S04]  /*25310*/  STS.U16 [R20+UR5+0x9180], R5 ;  /* 0x0091800514007988 */ /* 0x000fe80008000405 */
[----:B------:R-:W-:Y:S04]  /*25320*/  STS.U16 [R20+UR5+0x9580], R6 ;  /* 0x0095800614007988 */ /* 0x000fe80008000405 */
[----:B------:R0:W-:Y:S02]  /*25330*/  STS.U16 [R20+UR5+0x9980], R24 ;  /* 0x0099801814007988 */ /* 0x0001e40008000405 */
[----:B0-----:R-:W0:Y:S02]  /*25340*/  S2R R24, SR_TID.X ;  /* 0x0000000000187919 */ /* 0x001e240000002100 */
[----:B0-----:R-:W-:-:S05]  /*25350*/  LOP3.LUT R24, R24, 0x3f, RZ, 0xc0, !PT ;  /* 0x0000003f18187812 */ /* 0x001fca00078ec0ff */
[----:B------:R-:W-:Y:S01]  /*25360*/  IMAD.SHL.U32 R11, R24, 0x2, RZ ;  /* 0x00000002180b7824 */ /* 0x000fe200078e00ff */
[----:B------:R0:W-:Y:S04]  /*25370*/  STL [R1+0x3e8c], R24 ;  /* 0x003e8c1801007387 */ /* 0x0001e80000100800 */
[----:B0-----:R-:W2:Y:S04]  /*25380*/  LDL.LU R24, [R1+0x74] ;  /* 0x0000740001187983 */ /* 0x001ea80000300800 */
[----:B--2---:R0:W-:Y:S04]  /*25390*/  STL [R1+0x3e90], R24 ;  /* 0x003e901801007387 */ /* 0x0041e80000100800 */
[----:B0-----:R-:W2:Y:S04]  /*253a0*/  LDL.LU R24, [R1+0x78] ;  /* 0x0000780001187983 */ /* 0x001ea80000300800 */
[----:B--2---:R0:W-:Y:S04]  /*253b0*/  STL [R1+0x3e94], R24 ;  /* 0x003e941801007387 */ /* 0x0041e80000100800 */
[----:B0-----:R-:W2:Y:S04]  /*253c0*/  LDL.LU R24, [R1+0x7c] ;  /* 0x00007c0001187983 */ /* 0x001ea80000300800 */
[----:B----4-:R-:W-:Y:S04]  /*253d0*/  STS.U16 [R20+UR5+0x9d80], R7 ;  /* 0x009d800714007988 */ /* 0x010fe80008000405 */
[----:B------:R-:W-:Y:S04]  /*253e0*/  STS.U16 [R20+UR5+0xa180], R10 ;  /* 0x00a1800a14007988 */ /* 0x000fe80008000405 */
[----:B------:R-:W-:Y:S04]  /*253f0*/  STS.U16 [R20+UR5+0xa580], R14 ;  /* 0x00a5800e14007988 */ /* 0x000fe80008000405 */
[----:B------:R-:W-:Y:S04]  /*25400*/  STS.U16 [R20+UR5+0xa980], R15 ;  /* 0x00a9800f14007988 */ /* 0x000fe80008000405 */
[----:B------:R-:W-:Y:S04]  /*25410*/  STS.U16 [R20+UR5+0xad80], R16 ;  /* 0x00ad801014007988 */ /* 0x000fe80008000405 */
[----:B------:R-:W-:Y:S01]  /*25420*/  STS.U16 [R20+UR5+0xb180], R17 ;  /* 0x00b1801114007988 */ /* 0x000fe20008000405 */
[----:B------:R-:W-:-:S03]  /*25430*/  LOP3.LUT R11, R11, 0x40, RZ, 0x3c, !PT ;  /* 0x000000400b0b7812 */ /* 0x000fc600078e3cff */
[----:B------:R-:W-:Y:S04]  /*25440*/  STS.U16 [R20+UR5+0xb580], R18 ;  /* 0x00b5801214007988 */ /* 0x000fe80008000405 */
[----:B------:R-:W-:Y:S04]  /*25450*/  STS.U16 [R20+UR5+0xb980], R19 ;  /* 0x00b9801314007988 */ /* 0x000fe80008000405 */
[----:B------:R-:W-:Y:S04]  /*25460*/  STS.U16 [R20+UR5+0xbd80], R21 ;  /* 0x00bd801514007988 */ /* 0x000fe80008000405 */
[----:B--2---:R0:W-:Y:S04]  /*25470*/  STL [R1+0x3e98], R24 ;  /* 0x003e981801007387 */ /* 0x0041e80000100800 */
[----:B0-----:R-:W2:Y:S04]  /*25480*/  LDL.LU R24, [R1+0x80] ;  /* 0x0000800001187983 */ /* 0x001ea80000300800 */
        /* <DEDUP_REMOVED lines=23> */
[----:B---3--:R3:W-:Y:S04]  /*25600*/  STS.U16 [R11+UR5+0x9600], R29 ;  /* 0x0096001d0b007988 */ /* 0x0087e80008000405 */
[----:B0-----:R-:W4:Y:S04]  /*25610*/  LDL.LU R22, [R1+0x28] ;  /* 0x0000280001167983 */ /* 0x001f280000300800 */
[----:B-1----:R-:W4:Y:S04]  /*25620*/  LDL.LU R23, [R1+0x24] ;  /* 0x0000240001177983 */ /* 0x002f280000300800 */
[----:B------:R-:W4:Y:S04]  /*25630*/  LDL.LU R25, [R1+0x20] ;  /* 0x0000200001197983 */ /* 0x000f280000300800 */
[----:B------:R-:W4:Y:S04]  /*25640*/  LDL.LU R26, [R1+0x1c] ;  /* 0x00001c00011a7983 */ /* 0x000f280000300800 */
[----:B------:R-:W4:Y:S04]  /*25650*/  LDL.LU R27, [R1+0x18] ;  /* 0x00001800011b7983 */ /* 0x000f280000300800 */
[----:B------:R0:W-:Y:S04]  /*25660*/  STS.U16 [R11+UR5+0x9a00], R0 ;  /* 0x009a00000b007988 */ /* 0x0001e80008000405 */
[----:B---3--:R-:W3:Y:S04]  /*25670*/  LDL.LU R29, [R1+0x14] ;  /* 0x00001400011d7983 */ /* 0x008ee80000300800 */
[----:B0-----:R-:W3:Y:S04]  /*25680*/  LDL.LU R0, [R1+0x10] ;  /* 0x0000100001007983 */ /* 0x001ee80000300800 */
[----:B------:R-:W3:Y:S04]  /*25690*/  LDL.LU R2, [R1+0xc] ;  /* 0x00000c0001027983 */ /* 0x000ee80000300800 */
[----:B------:R-:W3:Y:S04]  /*256a0*/  LDL.LU R9, [R1+0x8] ;  /* 0x0000080001097983 */ /* 0x000ee80000300800 */
[----:B--2---:R0:W-:Y:S04]  /*256b0*/  STS.U16 [R11+UR5+0x9e00], R24 ;  /* 0x009e00180b007988 */ /* 0x0041e80008000405 */
[----:B0-----:R-:W2:Y:S04]  /*256c0*/  LDL.LU R24, [R1+0x3e98] ;  /* 0x003e980001187983 */ /* 0x001ea80000300800 */
[----:B--2---:R0:W-:Y:S04]  /*256d0*/  STS.U16 [R11+UR5+0xa200], R24 ;  /* 0x00a200180b007988 */ /* 0x0041e80008000405 */
[----:B0-----:R-:W2:Y:S04]  /*256e0*/  LDL.LU R24, [R1+0x3e94] ;  /* 0x003e940001187983 */ /* 0x001ea80000300800 */
[----:B--2---:R0:W-:Y:S04]  /*256f0*/  STS.U16 [R11+UR5+0xa600], R24 ;  /* 0x00a600180b007988 */ /* 0x0041e80008000405 */
[----:B0-----:R-:W2:Y:S04]  /*25700*/  LDL.LU R24, [R1+0x3e90] ;  /* 0x003e900001187983 */ /* 0x001ea80000300800 */
[----:B--2---:R0:W-:Y:S04]  /*25710*/  STS.U16 [R11+UR5+0xaa00], R24 ;  /* 0x00aa00180b007988 */ /* 0x0041e80008000405 */
[----:B0-----:R-:W2:Y:S04]  /*25720*/  LDL.LU R24, [R1+0x3e8c] ;  /* 0x003e8c0001187983 */ /* 0x001ea80000300800 */
[----:B----4-:R0:W-:Y:S04]  /*25730*/  STS.U16 [R11+UR5+0xae00], R8 ;  /* 0x00ae00080b007988 */ /* 0x0101e80008000405 */
[----:B------:R1:W-:Y:S04]  /*25740*/  STS.U16 [R11+UR5+0xb200], R28 ;  /* 0x00b2001c0b007988 */ /* 0x0003e80008000405 */
[----:B0-----:R-:W4:Y:S04]  /*25750*/  LDL.LU R8, [R1+0x3e88] ;  /* 0x003e880001087983 */ /* 0x001f280000300800 */
[----:B-1----:R-:W3:Y:S04]  /*25760*/  LDL.LU R28, [R1+0x3e84] ;  /* 0x003e8400011c7983 */ /* 0x002ee80000300800 */
[----:B------:R0:W-:Y:S04]  /*25770*/  STS.U16 [R11+UR5+0xb600], R13 ;  /* 0x00b6000d0b007988 */ /* 0x0001e80008000405 */
[----:B------:R1:W-:Y:S04]  /*25780*/  STS.U16 [R11+UR5+0xba00], R12 ;  /* 0x00ba000c0b007988 */ /* 0x0003e80008000405 */
[----:B------:R1:W-:Y:S04]  /*25790*/  STS.U16 [R11+UR5+0xbe00], R3 ;  /* 0x00be00030b007988 */ /* 0x0003e80008000405 */
[----:B0-----:R-:W3:Y:S04]  /*257a0*/  LDL.LU R13, [R1+0x3e80] ;  /* 0x003e8000010d7983 */ /* 0x001ee80000300800 */
[----:B-1----:R-:W3:Y:S04]  /*257b0*/  LDL.LU R12, [R1+0x3e7c] ;  /* 0x003e7c00010c7983 */ /* 0x002ee80000300800 */
[----:B------:R-:W3:Y:S04]  /*257c0*/  LDL.LU R11, [R1+0x3e78] ;  /* 0x003e7800010b7983 */ /* 0x000ee80000300800 */
[----:B------:R-:W3:Y:S01]  /*257d0*/  LDL.LU R3, [R1+0x3e74] ;  /* 0x003e740001037983 */ /* 0x000ee20000300800 */
[----:B--2---:R-:W-:-:S05]  /*257e0*/  IMAD.SHL.U32 R24, R24, 0x2, RZ ;  /* 0x0000000218187824 */ /* 0x004fca00078e00ff */
[----:B------:R-:W-:-:S05]  /*257f0*/  LOP3.LUT R24, R24, 0x50, RZ, 0x3c, !PT ;  /* 0x0000005018187812 */ /* 0x000fca00078e3cff */
[----:B------:R0:W-:Y:S04]  /*25800*/  STS.U16 [R24+UR5+0x8280], R4 ;  /* 0x0082800418007988 */ /* 0x0001e80008000405 */
        /* <DEDUP_REMOVED lines=22> */
[----:B---3--:R-:W3:Y:S04]  /*25970*/  LDL.LU R20, [R1+0x3e44] ;  /* 0x003e440001147983 */ /* 0x008ee80000300800 */
        /* <DEDUP_REMOVED lines=11> */
[----:B------:R-:W2:Y:S04]  /*25a30*/  LDL.LU R26, [R1+0x3e2c] ;  /* 0x003e2c00011a7983 */ /* 0x000ea80000300800 */
[----:B------:R-:W2:Y:S04]  /*25a40*/  LDL.LU R27, [R1+0x3e28] ;  /* 0x003e2800011b7983 */ /* 0x000ea80000300800 */
[----:B------:R0:W-:Y:S04]  /*25a50*/  STS.U16 [R28+UR5+0x8b00], R29 ;  /* 0x008b001d1c007988 */ /* 0x0001e80008000405 */
[----:B------:R1:W-:Y:S04]  /*25a60*/  STS.U16 [R28+UR5+0x8f00], R0 ;  /* 0x008f00001c007988 */ /* 0x0003e80008000405 */
[----:B0-----:R-:W2:Y:S04]  /*25a70*/  LDL.LU R29, [R1+0x3e24] ;  /* 0x003e2400011d7983 */ /* 0x001ea80000300800 */
[----:B-1----:R-:W2:Y:S04]  /*25a80*/  LDL.LU R0, [R1+0x3e20] ;  /* 0x003e200001007983 */ /* 0x002ea80000300800 */
[----:B------:R-:W-:Y:S04]  /*25a90*/  STS.U16 [R28+UR5+0x9300], R2 ;  /* 0x009300021c007988 */ /* 0x000fe80008000405 */
[----:B------:R-:W-:Y:S04]  /*25aa0*/  STS.U16 [R28+UR5+0x9700], R9 ;  /* 0x009700091c007988 */ /* 0x000fe80008000405 */
[----:B--2---:R0:W-:Y:S04]  /*25ab0*/  STS.U16 [R28+UR5+0x9b00], R0 ;  /* 0x009b00001c007988 */ /* 0x0041e80008000405 */
[----:B0-----:R-:W4:Y:S04]  /*25ac0*/  LDL.LU R0, [R1+0x3e1c] ;  /* 0x003e1c0001007983 */ /* 0x001f280000300800 */
[----:B------:R0:W-:Y:S04]  /*25ad0*/  STS.U16 [R28+UR5+0x9f00], R29 ;  /* 0x009f001d1c007988 */ /* 0x0001e80008000405 */
[----:B0-----:R-:W2:Y:S04]  /*25ae0*/  LDL.LU R29, [R1+0x3e18] ;  /* 0x003e1800011d7983 */ /* 0x001ea80000300800 */
[----:B------:R-:W-:Y:S04]  /*25af0*/  STS.U16 [R28+UR5+0xa300], R27 ;  /* 0x00a3001b1c007988 */ /* 0x000fe80008000405 */
[----:B------:R-:W-:Y:S04]  /*25b00*/  STS.U16 [R28+UR5+0xa700], R26 ;  /* 0x00a7001a1c007988 */ /* 0x000fe80008000405 */
[----:B------:R-:W-:Y:S04]  /*25b10*/  STS.U16 [R28+UR5+0xab00], R25 ;  /* 0x00ab00191c007988 */ /* 0x000fe80008000405 */
[----:B------:R-:W-:Y:S04]  /*25b20*/  STS.U16 [R28+UR5+0xaf00], R24 ;  /* 0x00af00181c007988 */ /* 0x000fe80008000405 */
[----:B------:R-:W-:Y:S04]  /*25b30*/  STS.U16 [R28+UR5+0xb300], R23 ;  /* 0x00b300171c007988 */ /* 0x000fe80008000405 */
[----:B------:R-:W-:Y:S04]  /*25b40*/  STS.U16 [R28+UR5+0xb700], R22 ;  /* 0x00b700161c007988 */ /* 0x000fe80008000405 */
[----:B------:R-:W-:Y:S04]  /*25b50*/  STS.U16 [R28+UR5+0xbb00], R21 ;  /* 0x00bb00151c007988 */ /* 0x000fe80008000405 */
[----:B---3--:R0:W-:Y:S02]  /*25b60*/  STS.U16 [R28+UR5+0xbf00], R20 ;  /* 0x00bf00141c007988 */ /* 0x0081e40008000405 */
[----:B0-----:R-:W0:Y:S02]  /*25b70*/  S2R R28, SR_TID.X ;  /* 0x00000000001c7919 */ /* 0x001e240000002100 */
[----:B0-----:R-:W-:-:S05]  /*25b80*/  LOP3.LUT R28, R28, 0x7, RZ, 0xc0, !PT ;  /* 0x000000071c1c7812 */ /* 0x001fca00078ec0ff */
[----:B------:R-:W-:Y:S01]  /*25b90*/  IMAD R28, R28, 0x90, RZ ;  /* 0x000000901c1c7824 */ /* 0x000fe200078e02ff */
[----:B----4-:R0:W-:Y:S04]  /*25ba0*/  STS.U16 [R8+UR5+0xbf80], R0 ;  /* 0x00bf800008007988 */ /* 0x0101e80008000405 */
        /* <DEDUP_REMOVED lines=15> */
[----:B------:R-:W-:Y:S01]  /*25ca0*/  STS.U16 [R8+UR5+0xbb80], R13 ;  /* 0x00bb800d08007988 */ /* 0x000fe20008000405 */
[----:B------:R-:W-:Y:S01]  /*25cb0*/  BAR.SYNC.DEFER_BLOCKING 0x0 ;  /* 0x0000000000007b1d */ /* 0x000fe20000010000 */
[----:B0-----:R-:W-:-:S05]  /*25cc0*/  IMAD.SHL.U32 R0, R0, 0x2, RZ ;  /* 0x0000000200007824 */ /* 0x001fca00078e00ff */
[----:B--2---:R-:W-:Y:S04]  /*25cd0*/  STL [R1+0x3db8], R29 ;  /* 0x003db81d01007387 */ /* 0x004fe80000100800 */
[----:B------:R-:W-:Y:S01]  /*25ce0*/  LDSM.16.MT88.4 R20, [R29+UR5] ;  /* 0x000000051d14783b */ /* 0x000fe20008004200 */
[----:B------:R-:W-:-:S05]  /*25cf0*/  LOP3.LUT R0, R28, 0x30, R0, 0x78, !PT ;  /* 0x000000301c007812 */ /* 0x000fca00078e7800 */
[----:B------:R-:W0:Y:S04]  /*25d00*/  LDSM.16.M88.4 R8, [R0+UR5+0x8000] ;  /* 0x008000050008783b */ /* 0x000e280008000200 */
[----:B------:R-:W1:Y:S04]  /*25d10*/  LDSM.16.M88.4 R4, [R0+UR5+0x8400] ;  /* 0x008400050004783b */ /* 0x000e680008000200 */
[----:B------:R-:W2:Y:S04]  /*25d20*/  LDSM.16.M88.4 R24, [R0+UR5+0x8c00] ;  /* 0x008c00050018783b */ /* 0x000ea80008000200 */
[----:B------:R-:W-:Y:S04]  /*25d30*/  LDSM.16.M88.4 R12, [R0+UR5+0x9800] ;  /* 0x00980005000c783b */ /* 0x000fe80008000200 */
[----:B0-----:R-:W-:Y:S04]  /*25d40*/  STL.64 [R1+0x20], R8 ;  /* 0x0000200801007387 */ /* 0x001fe80000100a00 */
[----:B------:R-:W-:Y:S04]  /*25d50*/  STL.64 [R1+0x28], R10 ;  /* 0x0000280a01007387 */ /* 0x000fe80000100a00 */
[----:B-1----:R-:W-:Y:S01]  /*25d60*/  STL.64 [R1+0x10], R4 ;  /* 0x0000100401007387 */ /* 0x002fe20000100a00 */
[----:B------:R-:W-:-:S03]  /*25d70*/  IMAD.MOV.U32 R2, RZ, RZ, R4 ;  /* 0x000000ffff027224 */ /* 0x000fc600078e0004 */
[----:B------:R-:W-:Y:S01]  /*25d80*/  STL.64 [R1+0x18], R6 ;  /* 0x0000180601007387 */ /* 0x000fe20000100a00 */
[----:B------:R-:W-:-:S03]  /*25d90*/  IMAD.MOV.U32 R28, RZ, RZ, R5 ;  /* 0x000000ffff1c7224 */ /* 0x000fc600078e0005 */
[----:B------:R-:W0:Y:S04]  /*25da0*/  LDSM.16.M88.4 R4, [R0+UR5+0x8800] ;  /* 0x008800050004783b */ /* 0x000e280008000200 */
[----:B------:R-:W1:Y:S04]  /*25db0*/  LDSM.16.M88.4 R8, [R0+UR5+0x9000] ;  /* 0x009000050008783b */ /* 0x000e680008000200 */
[----:B--2---:R-:W-:Y:S04]  /*25dc0*/  STL.64 [R1+0x3dd8], R26 ;  /* 0x003dd81a01007387 */ /* 0x004fe80000100a00 */
[----:B0-----:R-:W-:Y:S04]  /*25dd0*/  STL.64 [R1], R4 ;  /* 0x0000000401007387 */ /* 0x001fe80000100a00 */
[----:B------:R-:W-:Y:S04]  /*25de0*/  STL.64 [R1+0x8], R6 ;  /* 0x0000080601007387 */ /* 0x000fe80000100a00 */
[----:B------:R-:W-:Y:S04]  /*25df0*/  STL.64 [R1+0x3dd0], R24 ;  /* 0x003dd01801007387 */ /* 0x000fe80000100a00 */
[----:B------:R-:W0:Y:S04]  /*25e00*/  LDSM.16.M88.4 R4, [R0+UR5+0x9400] ;  /* 0x009400050004783b */ /* 0x000e280008000200 */
[----:B-1----:R-:W-:Y:S04]  /*25e10*/  STL [R1+0x35ec], R10 ;  /* 0x0035ec0a01007387 */ /* 0x002fe80000100800 */
[----:B------:R-:W-:Y:S04]  /*25e20*/  STL [R1+0x35e8], R11 ;  /* 0x0035e80b01007387 */ /* 0x000fe80000100800 */
[----:B------:R-:W-:Y:S04]  /*25e30*/  STL.64 [R1+0x3dc8], R8 ;  /* 0x003dc80801007387 */ /* 0x000fe80000100a00 */
[----:B------:R-:W1:Y:S04]  /*25e40*/  LDSM.16.M88.4 R8, [R0+UR5+0x9c00] ;  /* 0x009c00050008783b */ /* 0x000e680008000200 */
[----:B0-----:R-:W-:Y:S04]  /*25e50*/  STL [R1+0x35e4], R6 ;  /* 0x0035e40601007387 */ /* 0x001fe80000100800 */
[----:B------:R-:W-:Y:S04]  /*25e60*/  STL [R1+0x35e0], R7 ;  /* 0x0035e00701007387 */ /* 0x000fe80000100800 */
[----:B------:R-:W-:Y:S04]  /*25e70*/  STL.64 [R1+0x30], R12 ;  /* 0x0000300c01007387 */ /* 0x000fe80000100a00 */
[----:B------:R-:W-:Y:S04]  /*25e80*/  STL.64 [R1+0x38], R14 ;  /* 0x0000380e01007387 */ /* 0x000fe80000100a00 */
[----:B-1----:R-:W-:Y:S01]  /*25e90*/  STL.64 [R1+0x150], R8 ;  /* 0x0001500801007387 */ /* 0x002fe20000100a00 */
[----:B------:R-:W-:-:S03]  /*25ea0*/  IMAD.MOV.U32 R16, RZ, RZ, R8 ;  /* 0x000000ffff107224 */ /* 0x000fc600078e0008 */
[----:B------:R-:W-:Y:S01]  /*25eb0*/  STL.64 [R1+0x158], R10 ;  /* 0x0001580a01007387 */ /* 0x000fe20000100a00 */
[----:B------:R-:W-:-:S03]  /*25ec0*/  IMAD.MOV.U32 R3, RZ, RZ, R9 ;  /* 0x000000ffff037224 */ /* 0x000fc600078e0009 */
[----:B------:R-:W0:Y:S04]  /*25ed0*/  LDSM.16.M88.4 R8, [R0+UR5+0xa000] ;  /* 0x00a000050008783b */ /* 0x000e280008000200 */
[----:B------:R-:W-:Y:S04]  /*25ee0*/  STL [R1+0x3dc0], R3 ;  /* 0x003dc00301007387 */ /* 0x000fe80000100800 */
[----:B------:R-:W-:Y:S01]  /*25ef0*/  STL [R1+0x3dbc], R16 ;  /* 0x003dbc1001007387 */ /* 0x000fe20000100800 */
[----:B0-----:R-:W-:Y:S02]  /*25f00*/  IMAD.MOV.U32 R7, RZ, RZ, R8 ;  /* 0x000000ffff077224 */ /* 0x001fe400078e0008 */
[----:B------:R-:W-:Y:S01]  /*25f10*/  IMAD.MOV.U32 R6, RZ, RZ, R9 ;  /* 0x000000ffff067224 */ /* 0x000fe200078e0009 */
[----:B------:R-:W-:Y:S04]  /*25f20*/  STL.64 [R1+0x140], R8 ;  /* 0x0001400801007387 */ /* 0x000fe80000100a00 */
[----:B------:R-:W-:Y:S04]  /*25f30*/  STL.64 [R1+0x148], R10 ;  /* 0x0001480a01007387 */ /* 0x000fe80000100a00 */
[----:B------:R-:W0:Y:S04]  /*25f40*/  LDSM.16.M88.4 R8, [R0+UR5+0xa400] ;  /* 0x00a400050008783b */ /* 0x000e280008000200 */
[----:B------:R-:W-:Y:S04]  /*25f50*/  STL.64 [R1+0x3de8], R6 ;  /* 0x003de80601007387 */ /* 0x000fe80000100a00 */
[----:B------:R1:W-:Y:S04]  /*25f60*/  STL.64 [R1+0x3de0], R4 ;  /* 0x003de00401007387 */ /* 0x0003e80000100a00 */
[----:B-1----:R-:W2:Y:S01]  /*25f70*/  LDL.64 R4, [R1] ;  /* 0x0000000001047983 */ /* 0x002ea20000100a00 */
[----:B0-----:R-:W-:-:S02]  /*25f80*/  IMAD.MOV.U32 R18, RZ, RZ, R8 ;  /* 0x000000ffff127224 */ /* 0x001fc400078e0008 */
[----:B------:R-:W-:Y:S01]  /*25f90*/  IMAD.MOV.U32 R17, RZ, RZ, R9 ;  /* 0x000000ffff117224 */ /* 0x000fe200078e0009 */
[----:B--2---:R-:W-:Y:S04]  /*25fa0*/  STL.64 [R1+0x3df0], R4 ;  /* 0x003df00401007387 */ /* 0x004fe80000100a00 */
[----:B------:R-:W0:Y:S04]  /*25fb0*/  LDSM.16.M88.4 R4, [R0+UR5+0xa800] ;  /* 0x00a800050004783b */ /* 0x000e280008000200 */
[----:B------:R-:W-:Y:S04]  /*25fc0*/  STL.64 [R1+0x130], R8 ;  /* 0x0001300801007387 */ /* 0x000fe80000100a00 */
[----:B------:R-:W-:Y:S04]  /*25fd0*/  STL.64 [R1+0x138], R10 ;  /* 0x0001380a01007387 */ /* 0x000fe80000100a00 */
[----:B------:R-:W-:Y:S04]  /*25fe0*/  LDSM.16.M88.4 R8, [R0+UR5+0xb400] ;  /* 0x00b400050008783b */ /* 0x000fe80008000200 */
[----:B0-----:R-:W-:Y:S01]  /*25ff0*/  STL.64 [R1+0x120], R4 ;  /* 0x0001200401007387 */ /* 0x001fe20000100a00 */
[----:B------:R-:W-:-:S03]  /*26000*/  IMAD.MOV.U32 R29, RZ, RZ, R4 ;  /* 0x000000ffff1d7224 */ /* 0x000fc600078e0004 */
[----:B------:R-:W-:Y:S01]  /*26010*/  STL.64 [R1+0x128], R6 ;  /* 0x0001280601007387 */ /* 0x000fe20000100a00 */
[----:B------:R-:W-:-:S03]  /*26020*/  IMAD.MOV.U32 R19, RZ, RZ, R5 ;  /* 0x000000ffff137224 */ /* 0x000fc600078e0005 */
[----:B------:R-:W0:Y:S04]  /*26030*/  LDSM.16.M88.4 R4, [R0+UR5+0xac00] ;  /* 0x00ac00050004783b */ /* 0x000e280008000200 */
[----:B0-----:R-:W-:Y:S01]  /*26040*/  STL.64 [R1+0x110], R4 ;  /* 0x0001100401007387 */ /* 0x001fe20000100a00 */
[----:B------:R-:W-:-:S03]  /*26050*/  IMAD.MOV.U32 R3, RZ, RZ, R4 ;  /* 0x000000ffff037224 */ /* 0x000fc600078e0004 */
[----:B------:R-:W-:Y:S01]  /*26060*/  STL.64 [R1+0x118], R6 ;  /* 0x0001180601007387 */ /* 0x000fe20000100a00 */
[----:B------:R-:W-:-:S03]  /*26070*/  IMAD.MOV.U32 R16, RZ, RZ, R5 ;  /* 0x000000ffff107224 */ /* 0x000fc600078e0005 */
[----:B------:R-:W0:Y:S04]  /*26080*/  LDSM.16.M88.4 R4, [R0+UR5+0xb000] ;  /* 0x00b000050004783b */ /* 0x000e280008000200 */
[----:B------:R-:W-:Y:S04]  /*26090*/  STL.64 [R1+0x3e00], R18 ;  /* 0x003e001201007387 */ /* 0x000fe80000100a00 */
[----:B------:R1:W-:Y:S04]  /*260a0*/  STL.64 [R1+0x3df8], R16 ;  /* 0x003df81001007387 */ /* 0x0003e80000100a00 */
[----:B------:R-:W2:Y:S04]  /*260b0*/  LDL R12, [R1+0x194c] ;  /* 0x00194c00010c7983 */ /* 0x000ea80000100800 */
[----:B-1----:R-:W3:Y:S04]  /*260c0*/  LDL.64 R16, [R1+0x20] ;  /* 0x0000200001107983 */ /* 0x002ee80000100a00 */
[----:B------:R-:W4:Y:S04]  /*260d0*/  LDL.LU.64 R24, [R1+0x9f0] ;  /* 0x0009f00001187983 */ /* 0x000f280000300a00 */
[----:B0-----:R-:W-:Y:S04]  /*260e0*/  STL.64 [R1+0x100], R4 ;  /* 0x0001000401007387 */ /* 0x001fe80000100a00 */
[----:B------:R-:W-:Y:S04]  /*260f0*/  STL.64 [R1+0x108], R6 ;  /* 0x0001080601007387 */ /* 0x000fe80000100a00 */
[----:B------:R-:W3:Y:S01]  /*26100*/  LDL.LU.64 R26, [R1+0x9f8] ;  /* 0x0009f800011a7983 */ /* 0x000ee20000300a00 */
[----:B------:R-:W-:-:S03]  /*26110*/  IMAD.MOV.U32 R19, RZ, RZ, R2 ;  /* 0x000000ffff137224 */ /* 0x000fc600078e0002 */
[----:B--2---:R-:W-:Y:S04]  /*26120*/  LDSM.16.MT88.4 R12, [R12+UR5] ;  /* 0x000000050c0c783b */ /* 0x004fe80008004200 */
[----:B---3--:R-:W-:Y:S04]  /*26130*/  STL.64 [R1+0x3e10], R26 ;  /* 0x003e101a01007387 */ /* 0x008fe80000100a00 */
[----:B----4-:R0:W-:Y:S04]  /*26140*/  STL.64 [R1+0x3e08], R24 ;  /* 0x003e081801007387 */ /* 0x0101e80000100a00 */
[----:B0-----:R-:W2:Y:S04]  /*26150*/  LDL.LU.64 R24, [R1+0xa10] ;  /* 0x000a100001187983 */ /* 0x001ea80000300a00 */
[----:B------:R-:W2:Y:S04]  /*26160*/  LDL.LU.64 R26, [R1+0xa18] ;  /* 0x000a1800011a7983 */ /* 0x000ea80000300a00 */
[----:B------:R-:W3:Y:S04]  /*26170*/  LDL.LU.64 R4, [R1+0xa00] ;  /* 0x000a000001047983 */ /* 0x000ee80000300a00 */
[----:B------:R-:W3:Y:S04]  /*26180*/  LDL.LU.64 R6, [R1+0xa08] ;  /* 0x000a080001067983 */ /* 0x000ee80000300a00 */
[----:B------:R-:W-:Y:S04]  /*26190*/  STL.64 [R1+0xf0], R8 ;  /* 0x0000f00801007387 */ /* 0x000fe80000100a00 */
[----:B------:R-:W-:Y:S04]  /*261a0*/  STL.64 [R1+0xf8], R10 ;  /* 0x0000f80a01007387 */ /* 0x000fe80000100a00 */
[----:B------:R-:W0:Y:S04]  /*261b0*/  LDSM.16.M88.4 R8, [R0+UR5+0xb800] ;  /* 0x00b800050008783b */ /* 0x000e280008000200 */
[----:B0-----:R-:W-:Y:S04]  /*261c0*/  STL.64 [R1+0xe0], R8 ;  /* 0x0000e00801007387 */ /* 0x001fe80000100a00 */
[----:B------:R-:W-:Y:S04]  /*261d0*/  STL.64 [R1+0xe8], R10 ;  /* 0x0000e80a01007387 */ /* 0x000fe80000100a00 */
[----:B------:R-:W0:Y:S02]  /*261e0*/  LDSM.16.M88.4 R8, [R0+UR5+0xbc00] ;  /* 0x00bc00050008783b */ /* 0x000e240008000200 */
[----:B0-----:R-:W-:-:S02]  /*261f0*/  IMAD.MOV.U32 R0, RZ, RZ, R11 ;  /* 0x000000ffff007224 */ /* 0x001fc400078e000b */
[----:B------:R-:W-:Y:S01]  /*26200*/  IMAD.MOV.U32 R2, RZ, RZ, R10 ;  /* 0x000000ffff027224 */ /* 0x000fe200078e000a */
[----:B------:R0:W-:Y:S04]  /*26210*/  STL.64 [R1+0xd0], R8 ;  /* 0x0000d00801007387 */ /* 0x0001e80000100a00 */
[----:B------:R1:W-:Y:S04]  /*26220*/  STL.64 [R1+0xd8], R10 ;  /* 0x0000d80a01007387 */ /* 0x0003e80000100a00 */
[----:B0-----:R-:W4:Y:S04]  /*26230*/  LDL.LU.64 R8, [R1+0x9e0] ;  /* 0x0009e00001087983 */ /* 0x001f280000300a00 */
[----:B-1----:R-:W4:Y:S04]  /*26240*/  LDL.LU.64 R10, [R1+0x9e8] ;  /* 0x0009e800010a7983 */ /* 0x002f280000300a00 */
[----:B------:R-:W-:Y:S04]  /*26250*/  STL [R1+0x35cc], R0 ;  /* 0x0035cc0001007387 */ /* 0x000fe80000100800 */
[----:B------:R-:W-:Y:S04]  /*26260*/  STL [R1+0x35c8], R2 ;  /* 0x0035c80201007387 */ /* 0x000fe80000100800 */
[----:B------:R-:W-:Y:S04]  /*26270*/  STL.64 [R1+0x3d40], R14 ;  /* 0x003d400e01007387 */ /* 0x000fe80000100a00 */
[----:B------:R0:W-:Y:S02]  /*26280*/  STL.64 [R1+0x3d38], R12 ;  /* 0x003d380c01007387 */ /* 0x0001e40000100a00 */
[----:B0-----:R-:W-:-:S02]  /*26290*/  IMAD.MOV.U32 R12, RZ, RZ, R19 ;  /* 0x000000ffff0c7224 */ /* 0x001fc400078e0013 */
[----:B------:R-:W-:Y:S02]  /*262a0*/  IMAD.MOV.U32 R13, RZ, RZ, R28 ;  /* 0x000000ffff0d7224 */ /* 0x000fe400078e001c */
[----:B------:R-:W-:Y:S02]  /*262b0*/  IMAD.MOV.U32 R2, RZ, RZ, R16 ;  /* 0x000000ffff027224 */ /* 0x000fe400078e0010 */
[----:B------:R-:W-:Y:S01]  /*262c0*/  IMAD.MOV.U32 R0, RZ, RZ, R17 ;  /* 0x000000ffff007224 */ /* 0x000fe200078e0011 */
[C---:B--2---:R-:W-:Y:S08]  /*262d0*/  HMMA.16816.F32 R24, R20.reuse, R16, R24 ;  /* 0x000000101418723c */ /* 0x044ff00000001818 */
[C---:B---3--:R-:W-:Y:S11]  /*262e0*/  HMMA.16816.F32 R12, R20.reuse, R12, R4 ;  /* 0x0000000c140c723c */ /* 0x048ff60000001804 */
[----:B------:R-:W-:Y:S04]  /*262f0*/  STL.64 [R1+0x430], R24 ;  /* 0x0004301801007387 */ /* 0x000fe80000100a00 */
[----:B------:R0:W-:Y:S04]  /*26300*/  STL.64 [R1+0x438], R26 ;  /* 0x0004381a01007387 */ /* 0x0001e80000100a00 */
[----:B0-----:R-:W2:Y:S04]  /*26310*/  LDL.LU.64 R26, [R1+0x3e10] ;  /* 0x003e1000011a7983 */ /* 0x001ea80000300a00 */
[----:B------:R-:W2:Y:S04]  /*26320*/  LDL.LU.64 R24, [R1+0x3e08] ;  /* 0x003e080001187983 */ /* 0x000ea80000300a00 */
[----:B------:R-:W3:Y:S04]  /*26330*/  LDL.LU.64 R18, [R1+0x3e00] ;  /* 0x003e000001127983 */ /* 0x000ee80000300a00 */
[----:B------:R-:W2:Y:S04]  /*26340*/  LDL.LU.64 R16, [R1+0x3df8] ;  /* 0x003df80001107983 */ /* 0x000ea80000300a00 */
[----:B------:R-:W2:Y:S04]  /*26350*/  LDL.LU.64 R4, [R1+0x3df0] ;  /* 0x003df00001047983 */ /* 0x000ea80000300a00 */
[----:B------:R-:W-:Y:S04]  /*26360*/  STL.64 [R1+0x420], R12 ;  /* 0x0004200c01007387 */ /* 0x000fe80000100a00 */
[----:B------:R0:W-:Y:S04]  /*26370*/  STL.64 [R1+0x428], R14 ;  /* 0x0004280e01007387 */ /* 0x0001e80000100a00 */
[----:B------:R-:W3:Y:S01]  /*26380*/  LDL.LU.64 R6, [R1+0x3de8] ;  /* 0x003de80001067983 */ /* 0x000ee20000300a00 */
[----:B--2---:R-:W-:Y:S01]  /*26390*/  HMMA.16816.F32 R24, R20, R4, R24 ;  /* 0x000000041418723c */ /* 0x004fe20000001818 */
[----:B0-----:R-:W-:-:S02]  /*263a0*/  IMAD.MOV.U32 R15, RZ, RZ, R4 ;  /* 0x000000ffff0f7224 */ /* 0x001fc400078e0004 */
[----:B------:R-:W-:Y:S02]  /*263b0*/  IMAD.MOV.U32 R14, RZ, RZ, R5 ;  /* 0x000000ffff0e7224 */ /* 0x000fe400078e0005 */
[----:B------:R-:W2:-:S14]  /*263c0*/  LDL.LU.64 R4, [R1+0x3de0] ;  /* 0x003de00001047983 */ /* 0x000e9c0000300a00 */
[----:B------:R-:W-:Y:S04]  /*263d0*/  STL.64 [R1+0x410], R24 ;  /* 0x0004101801007387 */ /* 0x000fe80000100a00 */
[----:B------:R0:W-:Y:S01]  /*263e0*/  STL [R1+0x418], R26 ;  /* 0x0004181a01007387 */ /* 0x0001e20000100800 */
[----:B------:R-:W-:-:S03]  /*263f0*/  IMAD.MOV.U32 R28, RZ, RZ, R27 ;  /* 0x000000ffff1c7224 */ /* 0x000fc600078e001b */
[----:B0-----:R-:W2:Y:S04]  /*26400*/  LDL.LU.64 R26, [R1+0x3dd8] ;  /* 0x003dd800011a7983 */ /* 0x001ea80000300a00 */
[----:B------:R-:W4:Y:S04]  /*26410*/  LDL.LU.64 R24, [R1+0x3dd0] ;  /* 0x003dd00001187983 */ /* 0x000f280000300a00 */
[----:B------:R-:W-:Y:S01]  /*26420*/  STL [R1+0x3628], R28 ;  /* 0x0036281c01007387 */ /* 0x000fe20000100800 */
[----:B----4-:R-:W-:-:S15]  /*26430*/  HMMA.16816.F32 R8, R20, R24, R8 ;  /* 0x000000181408723c */ /* 0x010fde0000001808 */
[----:B------:R-:W-:-:S04]  /*26440*/  NOP ;  /* 0x0000000000007918 */ /* 0x000fc80000000000 */
[----:B------:R0:W-:Y:S04]  /*26450*/  STL.64 [R1+0x400], R8 ;  /* 0x0004000801007387 */ /* 0x0001e80000100a00 */
[----:B------:R-:W-:Y:S04]  /*26460*/  STL.64 [R1+0x408], R10 ;  /* 0x0004080a01007387 */ /* 0x000fe80000100a00 */
[----:B0-----:R-:W4:Y:S04]  /*26470*/  LDL.LU.64 R8, [R1+0x3dc8] ;  /* 0x003dc80001087983 */ /* 0x001f280000300a00 */
[----:B--2---:R-:W-:Y:S04]  /*26480*/  STL.64 [R1+0x3d00], R26 ;  /* 0x003d001a01007387 */ /* 0x004fe80000100a00 */
[----:B------:R3:W-:Y:S02]  /*26490*/  STL.64 [R1+0x3cf8], R24 ;  /* 0x003cf81801007387 */ /* 0x0007e40000100a00 */
[----:B---3--:R-:W-:-:S02]  /*264a0*/  IMAD.MOV.U32 R24, RZ, RZ, R7 ;  /* 0x000000ffff187224 */ /* 0x008fc400078e0007 */
[----:B------:R-:W-:-:S05]  /*264b0*/  IMAD.MOV.U32 R25, RZ, RZ, R6 ;  /* 0x000000ffff197224 */ /* 0x000fca00078e0006 */
[----:B------:R0:W-:Y:S04]  /*264c0*/  STL.64 [R1+0x3da0], R24 ;  /* 0x003da01801007387 */ /* 0x0001e80000100a00 */
[----:B0-----:R-:W4:Y:S04]  /*264d0*/  LDL.LU.64 R24, [R1+0x9d0] ;  /* 0x0009d00001187983 */ /* 0x001f280000300a00 */
[----:B------:R-:W4:Y:S02]  /*264e0*/  LDL.LU.64 R26, [R1+0x9d8] ;  /* 0x0009d800011a7983 */ /* 0x000f240000300a00 */
[----:B----4-:R-:W-:-:S15]  /*264f0*/  HMMA.16816.F32 R24, R20, R8, R24 ;  /* 0x000000081418723c */ /* 0x010fde0000001818 */
[----:B------:R-:W-:-:S04]  /*26500*/  NOP ;  /* 0x0000000000007918 */ /* 0x000fc80000000000 */
[----:B------:R-:W-:Y:S02]  /*26510*/  IMAD.MOV.U32 R7, RZ, RZ, R27 ;  /* 0x000000ffff077224 */ /* 0x000fe400078e001b */
[----:B------:R-:W-:Y:S02]  /*26520*/  IMAD.MOV.U32 R6, RZ, RZ, R26 ;  /* 0x000000ffff067224 */ /* 0x000fe400078e001a */
[----:B------:R-:W-:Y:S02]  /*26530*/  IMAD.MOV.U32 R11, RZ, RZ, R25 ;  /* 0x000000ffff0b7224 */ /* 0x000fe400078e0019 */
[----:B------:R-:W-:Y:S01]  /*26540*/  IMAD.MOV.U32 R10, RZ, RZ, R24 ;  /* 0x000000ffff0a7224 */ /* 0x000fe200078e0018 */
[----:B------:R-:W2:Y:S04]  /*26550*/  LDL R25, [R1+0x34] ;  /* 0x0000340001197983 */ /* 0x000ea80000100800 */
[----:B------:R-:W2:Y:S04]  /*26560*/  LDL R24, [R1+0x30] ;  /* 0x0000300001187983 */ /* 0x000ea80000100800 */
[----:B------:R-:W-:Y:S04]  /*26570*/  STL [R1+0x3c04], R7 ;  /* 0x003c040701007387 */ /* 0x000fe80000100800 */
[----:B------:R-:W-:Y:S04]  /*26580*/  STL [R1+0x3c00], R6 ;  /* 0x003c000601007387 */ /* 0x000fe80000100800 */
[----:B------:R-:W-:Y:S04]  /*26590*/  STL [R1+0x3704], R11 ;  /* 0x0037040b01007387 */ /* 0x000fe80000100800 */
[----:B------:R-:W-:Y:S04]  /*265a0*/  STL [R1+0x3700], R10 ;  /* 0x0037000a01007387 */ /* 0x000fe80000100800 */
[----:B------:R0:W-:Y:S04]  /*265b0*/  STL.64 [R1+0x3d60], R8 ;  /* 0x003d600801007387 */ /* 0x0001e80000100a00 */
[----:B0-----:R-:W3:Y:S04]  /*265c0*/  LDL.LU.64 R8, [R1+0x9c0] ;  /* 0x0009c00001087983 */ /* 0x001ee80000300a00 */
[----:B------:R-:W3:Y:S02]  /*265d0*/  LDL.LU.64 R10, [R1+0x9c8] ;  /* 0x0009c800010a7983 */ /* 0x000ee40000300a00 */
[----:B---3--:R-:W-:-:S15]  /*265e0*/  HMMA.16816.F32 R8, R20, R4, R8 ;  /* 0x000000041408723c */ /* 0x008fde0000001808 */
[----:B------:R-:W-:-:S04]  /*265f0*/  NOP ;  /* 0x0000000000007918 */ /* 0x000fc80000000000 */
[----:B------:R-:W-:Y:S04]  /*26600*/  STL.64 [R1+0x3e0], R8 ;  /* 0x0003e00801007387 */ /* 0x000fe80000100a00 */
[----:B------:R-:W-:Y:S04]  /*26610*/  STL [R1+0x3e8], R10 ;  /* 0x0003e80a01007387 */ /* 0x000fe80000100800 */
[----:B------:R-:W3:Y:S01]  /*26620*/  LDL.64 R12, [R1+0x100] ;  /* 0x00010000010c7983 */ /* 0x000ee20000100a00 */
[----:B------:R-:W-:-:S03]  /*26630*/  IMAD.MOV.U32 R28, RZ, RZ, R11 ;  /* 0x000000ffff1c7224 */ /* 0x000fc600078e000b */
[----:B---3--:R0:W-:Y:S02]  /*26640*/  STL.64 [R1+0x3d68], R12 ;  /* 0x003d680c01007387 */ /* 0x0081e40000100a00 */
[----:B0-----:R-:W-:Y:S02]  /*26650*/  IMAD.MOV.U32 R12, RZ, RZ, R3 ;  /* 0x000000ffff0c7224 */ /* 0x001fe400078e0003 */
[----:B------:R-:W-:Y:S01]  /*26660*/  IMAD.MOV.U32 R13, RZ, RZ, R16 ;  /* 0x000000ffff0d7224 */ /* 0x000fe200078e0010 */
[----:B------:R-:W3:Y:S04]  /*26670*/  LDL.LU R3, [R1+0x3dc0] ;  /* 0x003dc00001037983 */ /* 0x000ee80000300800 */
[----:B------:R-:W4:Y:S04]  /*26680*/  LDL.LU R16, [R1+0x3dbc] ;  /* 0x003dbc0001107983 */ /* 0x000f280000300800 */
[----:B------:R-:W2:Y:S04]  /*26690*/  LDL.LU.64 R8, [R1+0x900] ;  /* 0x0009000001087983 */ /* 0x000ea80000300a00 */
[----:B------:R-:W2:Y:S04]  /*266a0*/  LDL.LU.64 R10, [R1+0x908] ;  /* 0x00090800010a7983 */ /* 0x000ea80000300a00 */
[----:B--2---:R-:W-:Y:S04]  /*266b0*/  STL.64 [R1+0x3db0], R10 ;  /* 0x003db00a01007387 */ /* 0x004fe80000100a00 */
[----:B------:R0:W-:Y:S04]  /*266c0*/  STL.64 [R1+0x3da8], R8 ;  /* 0x003da80801007387 */ /* 0x0001e80000100a00 */
[----:B0-----:R-:W2:Y:S04]  /*266d0*/  LDL.LU.64 R8, [R1+0x9a0] ;  /* 0x0009a00001087983 */ /* 0x001ea80000300a00 */
[----:B------:R-:W2:Y:S04]  /*266e0*/  LDL.LU.64 R10, [R1+0x9a8] ;  /* 0x0009a800010a7983 */ /* 0x000ea80000300a00 */
[----:B------:R0:W-:Y:S02]  /*266f0*/  STL.64 [R1+0x3d78], R12 ;  /* 0x003d780c01007387 */ /* 0x0001e40000100a00 */
[----:B0-----:R-:W-:-:S02]  /*26700*/  IMAD.MOV.U32 R12, RZ, RZ, R29 ;  /* 0x000000ffff0c7224 */ /* 0x001fc400078e001d */
[----:B------:R-:W-:Y:S01]  /*26710*/  IMAD.MOV.U32 R13, RZ, RZ, R19 ;  /* 0x000000ffff0d7224 */ /* 0x000fe200078e0013 */
[----:B------:R-:W2:Y:S04]  /*26720*/  LDL.LU R29, [R1+0x3db8] ;  /* 0x003db800011d7983 */ /* 0x000ea80000300800 */
[----:B------:R-:W-:Y:S04]  /*26730*/  STL.64 [R1+0x3d88], R12 ;  /* 0x003d880c01007387 */ /* 0x000fe80000100a00 */
[----:B------:R0:W-:Y:S04]  /*26740*/  STL.64 [R1+0x3d58], R4 ;  /* 0x003d580401007387 */ /* 0x0001e80000100a00 */
[----:B0-----:R-:W2:Y:S01]  /*26750*/  LDL.64 R4, [R1+0xf0] ;  /* 0x0000f00001047983 */ /* 0x001ea20000100a00 */
[----:B------:R-:W-:-:S02]  /*26760*/  IMAD.MOV.U32 R12, RZ, RZ, R18 ;  /* 0x000000ffff0c7224 */ /* 0x000fc400078e0012 */
[----:B------:R-:W-:Y:S01]  /*26770*/  IMAD.MOV.U32 R13, RZ, RZ, R17 ;  /* 0x000000ffff0d7224 */ /* 0x000fe200078e0011 */
[----:B--2---:R4:W-:Y:S02]  /*26780*/  STL.64 [R1+0x3d70], R4 ;  /* 0x003d700401007387 */ /* 0x0049e40000100a00 */
[----:B----4-:R-:W-:Y:S02]  /*26790*/  IMAD.MOV.U32 R4, RZ, RZ, R16 ;  /* 0x000000ffff047224 */ /* 0x010fe400078e0010 */
[----:B------:R-:W0:Y:S04]  /*267a0*/  LDSM.16.MT88.4 R16, [R29+UR5+0x80] ;  /* 0x000080051d10783b */ /* 0x000e280008004200 */
[----:B------:R-:W-:Y:S04]  /*267b0*/  STL [R1+0x36d8], R28 ;  /* 0x0036d81c01007387 */ /* 0x000fe80000100800 */
[----:B0-----:R-:W-:Y:S04]  /*267c0*/  STL.64 [R1+0x3c68], R18 ;  /* 0x003c681201007387 */ /* 0x001fe80000100a00 */
[----:B------:R0:W-:Y:S04]  /*267d0*/  STL.64 [R1+0x3c60], R16 ;  /* 0x003c601001007387 */ /* 0x0001e80000100a00 */
[----:B0-----:R-:W2:Y:S01]  /*267e0*/  LDL.64 R16, [R1+0xd0] ;  /* 0x0000d00001107983 */ /* 0x001ea20000100a00 */
[----:B------:R-:W-:Y:S03]  /*267f0*/  HMMA.16816.F32 R24, R20, R24, R8 ;  /* 0x000000181418723c */ /* 0x000fe60000001808 */
[----:B--2---:R0:W-:Y:S04]  /*26800*/  STL.64 [R1+0x3d48], R16 ;  /* 0x003d481001007387 */ /* 0x0041e80000100a00 */
[----:B0-----:R-:W2:Y:S04]  /*26810*/  LDL.LU.64 R16, [R1+0x990] ;  /* 0x0009900001107983 */ /* 0x001ea80000300a00 */
[----:B------:R-:W2:Y:S04]  /*26820*/  LDL.LU.64 R18, [R1+0x998] ;  /* 0x0009980001127983 */ /* 0x000ea80000300a00 */
[----:B------:R-:W4:Y:S04]  /*26830*/  LDL.LU.64 R10, [R1+0x3db0] ;  /* 0x003db000010a7983 */ /* 0x000f280000300a00 */
[----:B------:R-:W4:Y:S04]  /*26840*/  LDL.LU.64 R8, [R1+0x3da8] ;  /* 0x003da80001087983 */ /* 0x000f280000300a00 */
[----:B------:R0:W-:Y:S04]  /*26850*/  STL.64 [R1+0x4c0], R24 ;  /* 0x0004c01801007387 */ /* 0x0001e80000100a00 */
[----:B------:R-:W-:Y:S04]  /*26860*/  STL.64 [R1+0x4c8], R26 ;  /* 0x0004c81a01007387 */ /* 0x000fe80000100a00 */
[----:B0-----:R-:W4:Y:S01]  /*26870*/  LDL.LU.64 R24, [R1+0x3da0] ;  /* 0x003da00001187983 */ /* 0x001f220000300a00 */
[----:B---3--:R-:W-:-:S07]  /*26880*/  IMAD.MOV.U32 R5, RZ, RZ, R3 ;  /* 0x000000ffff057224 */ /* 0x008fce00078e0003 */
[C---:B--2---:R-:W-:Y:S08]  /*26890*/  HMMA.16816.F32 R16, R20.reuse, R4, R16 ;  /* 0x000000041410723c */ /* 0x044ff00000001810 */
[----:B----4-:R-:W-:-:S15]  /*268a0*/  HMMA.16816.F32 R4, R20, R24, R8 ;  /* 0x000000181404723c */ /* 0x010fde0000001808 */
[----:B------:R-:W-:-:S04]  /*268b0*/  NOP ;  /* 0x0000000000007918 */ /* 0x000fc80000000000 */
[----:B------:R-:W-:Y:S04]  /*268c0*/  STL.64 [R1+0x4a0], R4 ;  /* 0x0004a00401007387 */ /* 0x000fe80000100a00 */
[----:B------:R0:W-:Y:S04]  /*268d0*/  STL.64 [R1+0x4b0], R16 ;  /* 0x0004b01001007387 */ /* 0x0001e80000100a00 */
[----:B------:R-:W-:Y:S04]  /*268e0*/  STL.64 [R1+0x4b8], R18 ;  /* 0x0004b81201007387 */ /* 0x000fe80000100a00 */
[----:B------:R-:W-:Y:S04]  /*268f0*/  STL [R1+0x4a8], R6 ;  /* 0x0004a80601007387 */ /* 0x000fe80000100800 */
[----:B0-----:R-:W2:Y:S04]  /*26900*/  LDL R16, [R1+0xe0] ;  /* 0x0000e00001107983 */ /* 0x001ea80000100800 */
[----:B------:R-:W2:Y:S04]  /*26910*/  LDL R17, [R1+0xe4] ;  /* 0x0000e40001117983 */ /* 0x000ea80000100800 */
[----:B--2---:R0:W-:Y:S04]  /*26920*/  STL.64 [R1+0x3d80], R16 ;  /* 0x003d801001007387 */ /* 0x0041e80000100a00 */
[----:B0-----:R-:W2:Y:S04]  /*26930*/  LDL.LU.64 R16, [R1+0x8e0] ;  /* 0x0008e00001107983 */ /* 0x001ea80000300a00 */
[----:B------:R-:W3:Y:S01]  /*26940*/  LDL.LU.64 R18, [R1+0x8e8] ;  /* 0x0008e80001127983 */ /* 0x000ee20000300a00 */
[----:B------:R-:W-:-:S02]  /*26950*/  IMAD.MOV.U32 R24, RZ, RZ, R15 ;  /* 0x000000ffff187224 */ /* 0x000fc400078e000f */
[----:B------:R-:W-:Y:S02]  /*26960*/  IMAD.MOV.U32 R25, RZ, RZ, R14 ;  /* 0x000000ffff197224 */ /* 0x000fe400078e000e */
[----:B------:R-:W-:Y:S01]  /*26970*/  IMAD.MOV.U32 R3, RZ, RZ, R7 ;  /* 0x000000ffff037224 */ /* 0x000fe200078e0007 */
[----:B---3--:R-:W-:Y:S04]  /*26980*/  STL.64 [R1+0x3d98], R18 ;  /* 0x003d981201007387 */ /* 0x008fe80000100a00 */
[----:B--2---:R0:W-:Y:S04]  /*26990*/  STL.64 [R1+0x3d90], R16 ;  /* 0x003d901001007387 */ /* 0x0041e80000100a00 */
[----:B0-----:R-:W2:Y:S04]  /*269a0*/  LDL.LU.64 R16, [R1+0x8f0] ;  /* 0x0008f00001107983 */ /* 0x001ea80000300a00 */
[----:B------:R-:W2:Y:S04]  /*269b0*/  LDL.LU.64 R18, [R1+0x8f8] ;  /* 0x0008f80001127983 */ /* 0x000ea80000300a00 */
[----:B------:R-:W3:Y:S04]  /*269c0*/  LDL.LU.64 R4, [R1+0x820] ;  /* 0x0008200001047983 */ /* 0x000ee80000300a00 */
[----:B------:R-:W3:Y:S04]  /*269d0*/  LDL.LU.64 R6, [R1+0x828] ;  /* 0x0008280001067983 */ /* 0x000ee80000300a00 */
[----:B------:R0:W-:Y:S04]  /*269e0*/  STL.64 [R1+0x3d18], R24 ;  /* 0x003d181801007387 */ /* 0x0001e80000100a00 */
[----:B0-----:R-:W4:Y:S01]  /*269f0*/  LDL.64 R24, [R1+0x10] ;  /* 0x0000100001187983 */ /* 0x001f220000100a00 */
[----:B--2---:R-:W-:Y:S03]  /*26a00*/  HMMA.16816.F32 R12, R20, R12, R16 ;  /* 0x0000000c140c723c */ /* 0x004fe60000001810 */
[----:B----4-:R0:W-:Y:S04]  /*26a10*/  STL.64 [R1+0x3d20], R24 ;  /* 0x003d201801007387 */ /* 0x0101e80000100a00 */
[----:B------:R-:W2:Y:S04]  /*26a20*/  LDL.LU.64 R8, [R1+0x7e0] ;  /* 0x0007e00001087983 */ /* 0x000ea80000300a00 */
[----:B------:R-:W2:Y:S01]  /*26a30*/  LDL.LU.64 R10, [R1+0x7e8] ;  /* 0x0007e800010a7983 */ /* 0x000ea20000300a00 */
[----:B0-----:R-:W-:-:S02]  /*26a40*/  IMAD.MOV.U32 R24, RZ, RZ, R2 ;  /* 0x000000ffff187224 */ /* 0x001fc400078e0002 */
[----:B------:R-:W-:-:S05]  /*26a50*/  IMAD.MOV.U32 R25, RZ, RZ, R0 ;  /* 0x000000ffff197224 */ /* 0x000fca00078e0000 */
[----:B------:R0:W-:Y:S04]  /*26a60*/  STL.64 [R1+0x3d50], R24 ;  /* 0x003d501801007387 */ /* 0x0001e80000100a00 */
[----:B0-----:R-:W4:Y:S04]  /*26a70*/  LDL.LU.64 R24, [R1+0x7f0] ;  /* 0x0007f00001187983 */ /* 0x001f280000300a00 */
[----:B------:R-:W4:Y:S04]  /*26a80*/  LDL.LU.64 R26, [R1+0x7f8] ;  /* 0x0007f800011a7983 */ /* 0x000f280000300a00 */
[----:B------:R-:W-:Y:S04]  /*26a90*/  STL [R1+0x36dc], R3 ;  /* 0x0036dc0301007387 */ /* 0x000fe80000100800 */
[----:B------:R-:W2:Y:S04]  /*26aa0*/  LDL.LU.64 R18, [R1+0x3d98] ;  /* 0x003d980001127983 */ /* 0x000ea80000300a00 */
[----:B------:R-:W2:Y:S04]  /*26ab0*/  LDL.LU.64 R16, [R1+0x3d90] ;  /* 0x003d900001107983 */ /* 0x000ea80000300a00 */
[----:B------:R0:W-:Y:S04]  /*26ac0*/  STL.64 [R1+0x490], R12 ;  /* 0x0004900c01007387 */ /* 0x0001e80000100a00 */
[----:B0-----:R-:W2:Y:S01]  /*26ad0*/  LDL.LU.64 R12, [R1+0x3d88] ;  /* 0x003d8800010c7983 */ /* 0x001ea20000300a00 */
[----:B------:R-:W-:-:S02]  /*26ae0*/  IMAD.MOV.U32 R0, RZ, RZ, R14 ;  /* 0x000000ffff007224 */ /* 0x000fc400078e000e */
[----:B------:R-:W-:-:S05]  /*26af0*/  IMAD.MOV.U32 R2, RZ, RZ, R15 ;  /* 0x000000ffff027224 */ /* 0x000fca00078e000f */
[----:B------:R-:W-:Y:S04]  /*26b00*/  STL [R1+0x36e4], R2 ;  /* 0x0036e40201007387 */ /* 0x000fe80000100800 */
[----:B------:R-:W-:Y:S01]  /*26b10*/  STL [R1+0x36e0], R0 ;  /* 0x0036e00001007387 */ /* 0x000fe20000100800 */
[----:B--2---:R-:W-:Y:S03]  /*26b20*/  HMMA.16816.F32 R12, R20, R12, R16 ;  /* 0x0000000c140c723c */ /* 0x004fe60000001810 */
[----:B------:R-:W2:-:S15]  /*26b30*/  LDL.LU.64 R16, [R1+0x3d80] ;  /* 0x003d800001107983 */ /* 0x000e9e0000300a00 */
[----:B------:R-:W-:Y:S01]  /*26b40*/  NOP ;  /* 0x0000000000007918 */ /* 0x000fe20000000000 */
[----:B------:R0:W-:Y:S04]  /*26b50*/  STL.64 [R1+0x480], R12 ;  /* 0x0004800c01007387 */ /* 0x0001e80000100a00 */
[----:B------:R3:W-:Y:S04]  /*26b60*/  STL.64 [R1+0x488], R14 ;  /* 0x0004880e01007387 */ /* 0x0007e80000100a00 */
[----:B0-----:R-:W3:Y:S02]  /*26b70*/  LDL.LU.64 R12, [R1+0x3d78] ;  /* 0x003d7800010c7983 */ /* 0x001ee40000300a00 */
[----:B---3--:R-:W-:Y:S02]  /*26b80*/  HMMA.16816.F32 R12, R20, R12, R4 ;  /* 0x0000000c140c723c */ /* 0x008fe40000001804 */
[----:B------:R-:W3:-:S15]  /*26b90*/  LDL.LU.64 R4, [R1+0x3d70] ;  /* 0x003d700001047983 */ /* 0x000ede0000300a00 */
[----:B------:R-:W-:Y:S02]  /*26ba0*/  NOP ;  /* 0x0000000000007918 */ /* 0x000fe40000000000 */
[----:B------:R0:W-:Y:S04]  /*26bb0*/  STL.64 [R1+0x470], R12 ;  /* 0x0004700c01007387 */ /* 0x0001e80000100a00 */
[----:B------:R-:W-:Y:S04]  /*26bc0*/  STL.64 [R1+0x478], R14 ;  /* 0x0004780e01007387 */ /* 0x000fe80000100a00 */
[----:B0-----:R-:W4:Y:S01]  /*26bd0*/  LDL.LU.64 R12, [R1+0x3d68] ;  /* 0x003d6800010c7983 */ /* 0x001f220000300a00 */
[C---:B---3--:R-:W-:Y:S08]  /*26be0*/  HMMA.16816.F32 R8, R20.reuse, R4, R8 ;  /* 0x000000041408723c */ /* 0x048ff00000001808 */
[----:B----4-:R-:W-:Y:S01]  /*26bf0*/  HMMA.16816.F32 R24, R20, R12, R24 ;  /* 0x0000000c1418723c */ /* 0x010fe20000001818 */
[----:B------:R-:W-:-:S02]  /*26c00*/  IMAD.MOV.U32 R2, RZ, RZ, R12 ;  /* 0x000000ffff027224 */ /* 0x000fc400078e000c */
[----:B------:R-:W-:-:S15]  /*26c10*/  IMAD.MOV.U32 R0, RZ, RZ, R13 ;  /* 0x000000ffff007224 */ /* 0x000fde00078e000d */
[----:B------:R-:W-:Y:S01]  /*26c20*/  NOP ;  /* 0x0000000000007918 */ /* 0x000fe20000000000 */
[----:B------:R0:W-:Y:S04]  /*26c30*/  STL.64 [R1+0x460], R24 ;  /* 0x0004601801007387 */ /* 0x0001e80000100a00 */
[----:B------:R1:W-:Y:S04]  /*26c40*/  STL.64 [R1+0x468], R26 ;  /* 0x0004681a01007387 */ /* 0x0003e80000100a00 */
[----:B0-----:R-:W2:Y:S04]  /*26c50*/  LDL.LU.64 R24, [R1+0x580] ;  /* 0x0005800001187983 */ /* 0x001ea80000300a00 */
[----:B-1----:R-:W2:Y:S04]  /*26c60*/  LDL.LU.64 R26, [R1+0x588] ;  /* 0x00058800011a7983 */ /* 0x002ea80000300a00 */
[----:B------:R-:W3:Y:S04]  /*26c70*/  LDL.LU.64 R12, [R1+0x570] ;  /* 0x00057000010c7983 */ /* 0x000ee80000300a00 */
[----:B------:R-:W3:Y:S04]  /*26c80*/  LDL.LU.64 R14, [R1+0x578] ;  /* 0x00057800010e7983 */ /* 0x000ee80000300a00 */
[----:B------:R0:W-:Y:S04]  /*26c90*/  STL.64 [R1+0x450], R8 ;  /* 0x0004500801007387 */ /* 0x0001e80000100a00 */
[----:B------:R1:W-:Y:S04]  /*26ca0*/  STL.64 [R1+0x458], R10 ;  /* 0x0004580a01007387 */ /* 0x0003e80000100a00 */
[----:B0-----:R-:W4:Y:S01]  /*26cb0*/  LDL.LU.64 R8, [R1+0x3d60] ;  /* 0x003d600001087983 */ /* 0x001f220000300a00 */
[----:B-1----:R-:W-:-:S02]  /*26cc0*/  IMAD.MOV.U32 R10, RZ, RZ, R4 ;  /* 0x000000ffff0a7224 */ /* 0x002fc400078e0004 */
[----:B------:R-:W-:Y:S02]  /*26cd0*/  IMAD.MOV.U32 R7, RZ, RZ, R5 ;  /* 0x000000ffff077224 */ /* 0x000fe400078e0005 */
[----:B------:R-:W2:Y:S04]  /*26ce0*/  LDL.LU.64 R4, [R1+0x3d58] ;  /* 0x003d580001047983 */ /* 0x000ea80000300a00 */
[----:B------:R-:W-:Y:S04]  /*26cf0*/  STL [R1+0x3d10], R10 ;  /* 0x003d100a01007387 */ /* 0x000fe80000100800 */
[----:B----4-:R0:W-:Y:S04]  /*26d00*/  STL.64 [R1+0x3d08], R8 ;  /* 0x003d080801007387 */ /* 0x0101e80000100a00 */
[----:B0-----:R-:W4:Y:S04]  /*26d10*/  LDL.LU.64 R8, [R1+0x2c0] ;  /* 0x0002c00001087983 */ /* 0x001f280000300a00 */
[----:B------:R-:W3:Y:S01]  /*26d20*/  LDL.LU.64 R10, [R1+0x2c8] ;  /* 0x0002c800010a7983 */ /* 0x000ee20000300a00 */
[C---:B--2---:R-:W-:Y:S03]  /*26d30*/  HMMA.16816.F32 R16, R20.reuse, R16, R24 ;  /* 0x000000101410723c */ /* 0x044fe60000001818 */
[----:B---3--:R-:W-:Y:S04]  /*26d40*/  STL.64 [R1+0x3d30], R10 ;  /* 0x003d300a01007387 */ /* 0x008fe80000100a00 */
[----:B----4-:R0:W-:Y:S04]  /*26d50*/  STL.64 [R1+0x3d28], R8 ;  /* 0x003d280801007387 */ /* 0x0101e80000100a00 */
[----:B0-----:R-:W2:Y:S04]  /*26d60*/  LDL.LU.64 R8, [R1+0x550] ;  /* 0x0005500001087983 */ /* 0x001ea80000300a00 */
[----:B------:R-:W2:Y:S04]  /*26d70*/  LDL.LU.64 R10, [R1+0x558] ;  /* 0x00055800010a7983 */ /* 0x000ea80000300a00 */
[----:B------:R-:W-:Y:S04]  /*26d80*/  STL [R1+0x3cf0], R7 ;  /* 0x003cf00701007387 */ /* 0x000fe80000100800 */
[----:B------:R0:W-:Y:S04]  /*26d90*/  STL.64 [R1+0x3ce8], R4 ;  /* 0x003ce80401007387 */ /* 0x0001e80000100a00 */
[----:B0-----:R-:W3:Y:S04]  /*26da0*/  LDL.LU.64 R4, [R1+0x220] ;  /* 0x0002200001047983 */ /* 0x001ee80000300a00 */
[----:B------:R-:W3:Y:S04]  /*26db0*/  LDL.LU.64 R6, [R1+0x228] ;  /* 0x0002280001067983 */ /* 0x000ee80000300a00 */
[----:B------:R-:W2:Y:S04]  /*26dc0*/  LDL.LU.64 R24, [R1+0x3d50] ;  /* 0x003d500001187983 */ /* 0x000ea80000300a00 */
[----:B------:R0:W-:Y:S04]  /*26dd0*/  STL.64 [R1+0x440], R16 ;  /* 0x0004401001007387 */ /* 0x0001e80000100a00 */
[----:B------:R-:W-:Y:S04]  /*26de0*/  STL.64 [R1+0x448], R18 ;  /* 0x0004481201007387 */ /* 0x000fe80000100a00 */
[----:B0-----:R-:W4:Y:S02]  /*26df0*/  LDL.LU.64 R16, [R1+0x3d48] ;  /* 0x003d480001107983 */ /* 0x001f240000300a00 */
[----:B----4-:R-:W-:Y:S02]  /*26e00*/  HMMA.16816.F32 R20, R20, R16, R12 ;  /* 0x000000101414723c */ /* 0x010fe4000000180c */
[----:B------:R-:W2:Y:S04]  /*26e10*/  LDL.LU.64 R14, [R1+0x3d40] ;  /* 0x003d4000010e7983 */ /* 0x000ea80000300a00 */
[----:B------:R-:W2:-:S13]  /*26e20*/  LDL.LU.64 R12, [R1+0x3d38] ;  /* 0x003d3800010c7983 */ /* 0x000e9a0000300a00 */
[----:B------:R0:W-:Y:S04]  /*26e30*/  STL.64 [R1+0x3d0], R20 ;  /* 0x0003d01401007387 */ /* 0x0001e80000100a00 */
[----:B------:R1:W-:Y:S04]  /*26e40*/  STL.64 [R1+0x3d8], R22 ;  /* 0x0003d81601007387 */ /* 0x0003e80000100a00 */
[----:B0-----:R-:W4:Y:S04]  /*26e50*/  LDL.LU.64 R20, [R1+0x200] ;  /* 0x0002000001147983 */ /* 0x001f280000300a00 */
[----:B-1----:R-:W4:Y:S04]  /*26e60*/  LDL.LU.64 R22, [R1+0x208] ;  /* 0x0002080001167983 */ /* 0x002f280000300a00 */
[----:B------:R0:W-:Y:S04]  /*26e70*/  STL.64 [R1+0x3c78], R16 ;  /* 0x003c781001007387 */ /* 0x0001e80000100a00 */
[----:B0-----:R-:W3:Y:S04]  /*26e80*/  LDL.LU.64 R16, [R1+0x530] ;  /* 0x0005300001107983 */ /* 0x001ee80000300a00 */
[----:B------:R-:W3:Y:S01]  /*26e90*/  LDL.LU.64 R18, [R1+0x538] ;  /* 0x0005380001127983 */ /* 0x000ee20000300a00 */
[----:B--2---:R-:W-:Y:S03]  /*26ea0*/  HMMA.16816.F32 R24, R12, R24, R8 ;  /* 0x000000180c18723c */ /* 0x004fe60000001808 */
[----:B------:R-:W2:Y:S04]  /*26eb0*/  LDL.LU.64 R10, [R1+0x3d30] ;  /* 0x003d3000010a7983 */ /* 0x000ea80000300a00 */
[----:B------:R-:W2:-:S12]  /*26ec0*/  LDL.LU.64 R8, [R1+0x3d28] ;  /* 0x003d280001087983 */ /* 0x000e980000300a00 */
[----:B------:R0:W-:Y:S04]  /*26ed0*/  STL.64 [R1+0x4d0], R24 ;  /* 0x0004d01801007387 */ /* 0x0001e80000100a00 */
[----:B------:R-:W-:Y:S04]  /*26ee0*/  STL.64 [R1+0x4d8], R26 ;  /* 0x0004d81a01007387 */ /* 0x000fe80000100a00 */
[----:B0-----:R-:W3:Y:S02]  /*26ef0*/  LDL.LU.64 R24, [R1+0x3d20] ;  /* 0x003d200001187983 */ /* 0x001ee40000300a00 */
[----:B---3--:R-:W-:-:S15]  /*26f00*/  HMMA.16816.F32 R16, R12, R24, R16 ;  /* 0x000000180c10723c */ /* 0x008fde0000001810 */
[----:B------:R-:W-:-:S04]  /*26f10*/  NOP ;  /* 0x0000000000007918 */ /* 0x000fc80000000000 */
[----:B------:R0:W-:Y:S04]  /*26f20*/  STL.64 [R1+0x4e0], R16 ;  /* 0x0004e01001007387 */ /* 0x0001e80000100a00 */
[----:B------:R-:W-:Y:S01]  /*26f30*/  STL.64 [R1+0x4e8], R18 ;  /* 0x0004e81201007387 */ /* 0x000fe20000100a00 */
[----:B0-----:R-:W-:Y:S02]  /*26f40*/  IMAD.MOV.U32 R17, RZ, RZ, R24 ;  /* 0x000000ffff117224 */ /* 0x001fe400078e0018 */
[----:B------:R-:W-:Y:S02]  /*26f50*/  IMAD.MOV.U32 R16, RZ, RZ, R25 ;  /* 0x000000ffff107224 */ /* 0x000fe400078e0019 */
[----:B------:R-:W2:Y:S04]  /*26f60*/  LDL.LU.64 R24, [R1+0x3d18] ;  /* 0x003d180001187983 */ /* 0x000ea80000300a00 */
[----:B------:R0:W-:Y:S04]  /*26f70*/  STL.64 [R1+0x3cd0], R16 ;  /* 0x003cd01001007387 */ /* 0x0001e80000100a00 */
[----:B0-----:R-:W3:Y:S04]  /*26f80*/  LDL.LU.64 R16, [R1+0x210] ;  /* 0x0002100001107983 */ /* 0x001ee80000300a00 */
[----:B------:R-:W3:Y:S01]  /*26f90*/  LDL.LU.64 R18, [R1+0x218] ;  /* 0x0002180001127983 */ /* 0x000ee20000300a00 */
[----:B--2---:R-:W-:Y:S03]  /*26fa0*/  HMMA.16816.F32 R24, R12, R24, R8 ;  /* 0x000000180c18723c */ /* 0x004fe60000001808 */
[----:B------:R-:W2:Y:S04]  /*26fb0*/  LDL.LU R10, [R1+0x3d10] ;  /* 0x003d1000010a7983 */ /* 0x000ea80000300800 */
[----:B------:R-:W3:-:S12]  /*26fc0*/  LDL.LU.64 R8, [R1+0x3d08] ;  /* 0x003d080001087983 */ /* 0x000ed80000300a00 */
[----:B------:R-:W-:Y:S04]  /*26fd0*/  STL.64 [R1+0x4f0], R24 ;  /* 0x0004f01801007387 */ /* 0x000fe80000100a00 */
[----:B------:R0:W-:Y:S04]  /*26fe0*/  STL.64 [R1+0x4f8], R26 ;  /* 0x0004f81a01007387 */ /* 0x0001e80000100a00 */
[----:B0-----:R-:W2:Y:S04]  /*26ff0*/  LDL.LU.64 R26, [R1+0x3d00] ;  /* 0x003d0000011a7983 */ /* 0x001ea80000300a00 */
[----:B------:R-:W2:Y:S04]  /*27000*/  LDL.LU.64 R24, [R1+0x3cf8] ;  /* 0x003cf80001187983 */ /* 0x000ea80000300a00 */
[----:B------:R-:W-:Y:S01]  /*27010*/  STL [R1+0x3c08], R29 ;  /* 0x003c081d01007387 */ /* 0x000fe20000100800 */
[----:B--2---:R-:W-:-:S15]  /*27020*/  HMMA.16816.F32 R4, R12, R24, R4 ;  /* 0x000000180c04723c */ /* 0x004fde0000001804 */
[----:B------:R-:W-:-:S04]  /*27030*/  NOP ;  /* 0x0000000000007918 */ /* 0x000fc80000000000 */
[----:B------:R-:W-:Y:S04]  /*27040*/  STL.64 [R1+0x500], R4 ;  /* 0x0005000401007387 */ /* 0x000fe80000100a00 */
[----:B------:R0:W-:Y:S04]  /*27050*/  STL.64 [R1+0x508], R6 ;  /* 0x0005080601007387 */ /* 0x0001e80000100a00 */
[----:B0-----:R-:W2:Y:S04]  /*27060*/  LDL.LU R7, [R1+0x3cf0] ;  /* 0x003cf00001077983 */ /* 0x001ea80000300800 */
[----:B------:R-:W4:Y:S01]  /*27070*/  LDL.LU.64 R4, [R1+0x3ce8] ;  /* 0x003ce80001047983 */ /* 0x000f220000300a00 */
[C---:B---3--:R-:W-:Y:S03]  /*27080*/  HMMA.16816.F32 R16, R12.reuse, R8, R16 ;  /* 0x000000080c10723c */ /* 0x048fe60000001810 */
[----:B------:R-:W-:Y:S04]  /*27090*/  STL.64 [R1+0x3c28], R26 ;  /* 0x003c281a01007387 */ /* 0x000fe80000100a00 */
[----:B------:R0:W-:Y:S04]  /*270a0*/  STL.64 [R1+0x3c20], R24 ;  /* 0x003c201801007387 */ /* 0x0001e80000100a00 */
[----:B0-----:R-:W3:Y:S08]  /*270b0*/  LDL.64 R24, [R1+0x30] ;  /* 0x0000300001187983 */ /* 0x001ef00000100a00 */
[----:B------:R-:W-:Y:S04]  /*270c0*/  STL.64 [R1+0x510], R16 ;  /* 0x0005101001007387 */ /* 0x000fe80000100a00 */
[----:B------:R4:W-:Y:S02]  /*270d0*/  STL.64 [R1+0x518], R18 ;  /* 0x0005181201007387 */ /* 0x0009e40000100a00 */
[----:B----4-:R-:W-:Y:S02]  /*270e0*/  HMMA.16816.F32 R16, R12, R4, R20 ;  /* 0x000000040c10723c */ /* 0x010fe40000001814 */
[----:B--2---:R-:W-:Y:S04]  /*270f0*/  STL [R1+0x3ce0], R7 ;  /* 0x003ce00701007387 */ /* 0x004fe80000100800 */
[----:B------:R0:W-:-:S13]  /*27100*/  STL.64 [R1+0x3cd8], R4 ;  /* 0x003cd80401007387 */ /* 0x0001da0000100a00 */
[----:B------:R1:W-:Y:S04]  /*27110*/  STL.64 [R1+0x520], R16 ;  /* 0x0005201001007387 */ /* 0x0003e80000100a00 */
[----:B------:R2:W-:Y:S04]  /*27120*/  STL.64 [R1+0x528], R18 ;  /* 0x0005281201007387 */ /* 0x0005e80000100a00 */
[----:B0-----:R-:W3:Y:S04]  /*27130*/  LDL.LU.64 R4, [R1+0x1f0] ;  /* 0x0001f00001047983 */ /* 0x001ee80000300a00 */
[----:B------:R-:W3:Y:S01]  /*27140*/  LDL.LU.64 R6, [R1+0x1f8] ;  /* 0x0001f80001067983 */ /* 0x000ee20000300a00 */
[----:B------:R-:W-:-:S05]  /*27150*/  LOP3.LUT R11, R29, 0x40, RZ, 0x3c, !PT ;  /* 0x000000401d0b7812 */ /* 0x000fca00078e3cff */
[----:B------:R-:W0:Y:S04]  /*27160*/  LDSM.16.MT88.4 R20, [R11+UR5+0x80] ;  /* 0x000080050b14783b */ /* 0x000e280008004200 */
[----:B-1----:R-:W4:Y:S04]  /*27170*/  LDL.LU.64 R16, [R1+0x1e0] ;  /* 0x0001e00001107983 */ /* 0x002f280000300a00 */
[----:B--2---:R-:W4:Y:S04]  /*27180*/  LDL.LU.64 R18, [R1+0x1e8] ;  /* 0x0001e80001127983 */ /* 0x004f280000300a00 */
[----:B------:R-:W-:Y:S04]  /*27190*/  STL [R1+0x3c88], R11 ;  /* 0x003c880b01007387 */ /* 0x000fe80000100800 */
[----:B------:R-:W-:Y:S04]  /*271a0*/  STL.64 [R1+0x3c80], R8 ;  /* 0x003c800801007387 */ /* 0x000fe80000100a00 */
[----:B0-----:R-:W-:Y:S04]  /*271b0*/  STL.64 [R1+0x3b60], R22 ;  /* 0x003b601601007387 */ /* 0x001fe80000100a00 */
[----:B------:R0:W-:Y:S04]  /*271c0*/  STL.64 [R1+0x3b58], R20 ;  /* 0x003b581401007387 */ /* 0x0001e80000100a00 */
[----:B0-----:R-:W2:Y:S01]  /*271d0*/  LDL.64 R20, [R1+0x120] ;  /* 0x0001200001147983 */ /* 0x001ea20000100a00 */
[----:B---3--:R-:W-:-:S15]  /*271e0*/  HMMA.16816.F32 R4, R12, R24, R4 ;  /* 0x000000180c04723c */ /* 0x008fde0000001804 */
[----:B------:R-:W-:-:S04]  /*271f0*/  NOP ;  /* 0x0000000000007918 */ /* 0x000fc80000000000 */
[----:B------:R-:W-:Y:S04]  /*27200*/  STL.64 [R1+0x530], R4 ;  /* 0x0005300401007387 */ /* 0x000fe80000100a00 */
[----:B------:R0:W-:Y:S04]  /*27210*/  STL.64 [R1+0x538], R6 ;  /* 0x0005380601007387 */ /* 0x0001e80000100a00 */
[----:B0-----:R-:W3:Y:S04]  /*27220*/  LDL.LU R7, [R1+0x3ce0] ;  /* 0x003ce00001077983 */ /* 0x001ee80000300800 */
[----:B------:R-:W2:Y:S04]  /*27230*/  LDL.LU.64 R4, [R1+0x3cd8] ;  /* 0x003cd80001047983 */ /* 0x000ea80000300a00 */
[----:B------:R-:W2:Y:S01]  /*27240*/  LDL.64 R8, [R1+0x110] ;  /* 0x0001100001087983 */ /* 0x000ea20000100a00 */
[----:B------:R-:W-:-:S02]  /*27250*/  IMAD.MOV.U32 R28, RZ, RZ, R24 ;  /* 0x000000ffff1c7224 */ /* 0x000fc400078e0018 */
[----:B------:R-:W-:Y:S01]  /*27260*/  IMAD.MOV.U32 R3, RZ, RZ, R25 ;  /* 0x000000ffff037224 */ /* 0x000fe200078e0019 */
[----:B--2---:R0:W-:Y:S04]  /*27270*/  STL.64 [R1+0x3cb8], R8 ;  /* 0x003cb80801007387 */ /* 0x0041e80000100a00 */
[----:B------:R-:W2:Y:S04]  /*27280*/  LDL.64 R24, [R1] ;  /* 0x0000000001187983 */ /* 0x000ea80000100a00 */
[----:B0-----:R-:W3:Y:S04]  /*27290*/  LDL.64 R8, [R1+0x130] ;  /* 0x0001300001087983 */ /* 0x001ee80000100a00 */
[----:B--2---:R0:W-:Y:S04]  /*272a0*/  STL.64 [R1+0x3c40], R24 ;  /* 0x003c401801007387 */ /* 0x0041e80000100a00 */
[----:B0-----:R-:W4:Y:S04]  /*272b0*/  LDL.64 R24, [R1+0x150] ;  /* 0x0001500001187983 */ /* 0x001f280000100a00 */
[----:B------:R-:W-:Y:S04]  /*272c0*/  STL [R1+0x3bfc], R3 ;  /* 0x003bfc0301007387 */ /* 0x000fe80000100800 */
[----:B------:R-:W-:Y:S01]  /*272d0*/  STL [R1+0x3bf8], R28 ;  /* 0x003bf81c01007387 */ /* 0x000fe20000100800 */
[----:B----4-:R-:W-:-:S15]  /*272e0*/  HMMA.16816.F32 R16, R12, R24, R16 ;  /* 0x000000180c10723c */ /* 0x010fde0000001810 */
[----:B------:R-:W-:-:S04]  /*272f0*/  NOP ;  /* 0x0000000000007918 */ /* 0x000fc80000000000 */
[----:B------:R0:W-:Y:S04]  /*27300*/  STL.64 [R1+0x540], R16 ;  /* 0x0005401001007387 */ /* 0x0001e80000100a00 */
[----:B------:R-:W-:Y:S04]  /*27310*/  STL.64 [R1+0x548], R18 ;  /* 0x0005481201007387 */ /* 0x000fe80000100a00 */
[----:B0-----:R-:W2:Y:S01]  /*27320*/  LDL.LU.64 R16, [R1+0x3cd0] ;  /* 0x003cd00001107983 */ /* 0x001ea20000300a00 */
[----:B------:R-:W-:Y:S02]  /*27330*/  IMAD.MOV.U32 R23, RZ, RZ, R25 ;  /* 0x000000ffff177224 */ /* 0x000fe400078e0019 */
[----:B------:R-:W-:-:S03]  /*27340*/  IMAD.MOV.U32 R6, RZ, RZ, R24 ;  /* 0x000000ffff067224 */ /* 0x000fc600078e0018 */
[----:B------:R-:W-:Y:S04]  /*27350*/  STL [R1+0x3cc8], R23 ;  /* 0x003cc81701007387 */ /* 0x000fe80000100800 */
[----:B------:R0:W-:Y:S04]  /*27360*/  STL.64 [R1+0x3cc0], R20 ;  /* 0x003cc01401007387 */ /* 0x0001e80000100a00 */
[----:B0-----:R-:W4:Y:S04]  /*27370*/  LDL.LU.64 R20, [R1+0x1c0] ;  /* 0x0001c00001147983 */ /* 0x001f280000300a00 */
[----:B------:R-:W4:Y:S01]  /*27380*/  LDL.LU.64 R22, [R1+0x1c8] ;  /* 0x0001c80001167983 */ /* 0x000f220000300a00 */
[----:B--2---:R-:W-:-:S02]  /*27390*/  IMAD.MOV.U32 R24, RZ, RZ, R17 ;  /* 0x000000ffff187224 */ /* 0x004fc400078e0011 */
[----:B------:R-:W-:Y:S02]  /*273a0*/  IMAD.MOV.U32 R25, RZ, RZ, R16 ;  /* 0x000000ffff197224 */ /* 0x000fe400078e0010 */
[----:B------:R-:W2:Y:S04]  /*273b0*/  LDL.64 R16, [R1+0xe0] ;  /* 0x0000e00001107983 */ /* 0x000ea80000100a00 */
[----:B--2---:R0:W-:Y:S02]  /*273c0*/  STL.64 [R1+0x3c90], R16 ;  /* 0x003c901001007387 */ /* 0x0041e40000100a00 */
[----:B0-----:R-:W-:Y:S02]  /*273d0*/  IMAD.MOV.U32 R16, RZ, RZ, R10 ;  /* 0x000000ffff107224 */ /* 0x001fe400078e000a */
[----:B---3--:R-:W-:-:S05]  /*273e0*/  IMAD.MOV.U32 R17, RZ, RZ, R7 ;  /* 0x000000ffff117224 */ /* 0x008fca00078e0007 */
[----:B------:R0:W-:Y:S04]  /*273f0*/  STL.64 [R1+0x3ca0], R16 ;  /* 0x003ca01001007387 */ /* 0x0001e80000100a00 */
[----:B0-----:R-:W2:Y:S04]  /*27400*/  LDL.64 R16, [R1+0x140] ;  /* 0x0001400001107983 */ /* 0x001ea80000100a00 */
[----:B------:R0:W-:Y:S04]  /*27410*/  STL.64 [R1+0x3c58], R24 ;  /* 0x003c581801007387 */ /* 0x0001e80000100a00 */
[----:B0-----:R-:W2:Y:S04]  /*27420*/  LDL.LU.64 R24, [R1+0x1d0] ;  /* 0x0001d00001187983 */ /* 0x001ea80000300a00 */
[----:B------:R-:W2:Y:S02]  /*27430*/  LDL.LU.64 R26, [R1+0x1d8] ;  /* 0x0001d800011a7983 */ /* 0x000ea40000300a00 */
[----:B--2---:R-:W-:-:S15]  /*27440*/  HMMA.16816.F32 R24, R12, R16, R24 ;  /* 0x000000100c18723c */ /* 0x004fde0000001818 */
[----:B------:R-:W-:-:S04]  /*27450*/  NOP ;  /* 0x0000000000007918 */ /* 0x000fc80000000000 */
[----:B------:R0:W-:Y:S04]  /*27460*/  STL.64 [R1+0x550], R24 ;  /* 0x0005501801007387 */ /* 0x0001e80000100a00 */
[----:B------:R-:W-:Y:S04]  /*27470*/  STL.64 [R1+0x558], R26 ;  /* 0x0005581a01007387 */ /* 0x000fe80000100a00 */
[----:B0-----:R-:W2:Y:S01]  /*27480*/  LDL.64 R24, [R1+0x20] ;  /* 0x0000200001187983 */ /* 0x001ea20000100a00 */
[----:B----4-:R-:W-:Y:S01]  /*27490*/  HMMA.16816.F32 R20, R12, R8, R20 ;  /* 0x000000080c14723c */ /* 0x010fe20000001814 */
[----:B------:R-:W-:-:S02]  /*274a0*/  IMAD.MOV.U32 R7, RZ, RZ, R17 ;  /* 0x000000ffff077224 */ /* 0x000fc400078e0011 */
[----:B------:R-:W-:Y:S02]  /*274b0*/  IMAD.MOV.U32 R3, RZ, RZ, R8 ;  /* 0x000000ffff037224 */ /* 0x000fe400078e0008 */
[----:B------:R-:W-:Y:S01]  /*274c0*/  IMAD.MOV.U32 R28, RZ, RZ, R9 ;  /* 0x000000ffff1c7224 */ /* 0x000fe200078e0009 */
[----:B--2---:R0:W-:Y:S04]  /*274d0*/  STL.64 [R1+0x3c70], R24 ;  /* 0x003c701801007387 */ /* 0x0041e80000100a00 */
[----:B0-----:R-:W2:Y:S04]  /*274e0*/  LDL.LU.64 R24, [R1+0x1a0] ;  /* 0x0001a00001187983 */ /* 0x001ea80000300a00 */
[----:B------:R-:W2:Y:S04]  /*274f0*/  LDL.LU.64 R26, [R1+0x1a8] ;  /* 0x0001a800011a7983 */ /* 0x000ea80000300a00 */
[----:B------:R-:W-:Y:S04]  /*27500*/  STL.64 [R1+0x3c18], R6 ;  /* 0x003c180601007387 */ /* 0x000fe80000100a00 */
[----:B------:R0:W-:Y:S04]  /*27510*/  STL.64 [R1+0x3c10], R4 ;  /* 0x003c100401007387 */ /* 0x0001e80000100a00 */
[----:B0-----:R-:W3:Y:S04]  /*27520*/  LDL.LU.64 R4, [R1+0x1b0] ;  /* 0x0001b00001047983 */ /* 0x001ee80000300a00 */
[----:B------:R-:W3:Y:S04]  /*27530*/  LDL.LU.64 R6, [R1+0x1b8] ;  /* 0x0001b80001067983 */ /* 0x000ee80000300a00 */
[----:B------:R-:W-:Y:S04]  /*27540*/  STL.64 [R1+0x560], R20 ;  /* 0x0005601401007387 */ /* 0x000fe80000100a00 */
[----:B------:R0:W-:Y:S04]  /*27550*/  STL.64 [R1+0x568], R22 ;  /* 0x0005681601007387 */ /* 0x0001e80000100a00 */
[----:B0-----:R-:W4:Y:S04]  /*27560*/  LDL.LU R23, [R1+0x3cc8] ;  /* 0x003cc80001177983 */ /* 0x001f280000300800 */
[----:B------:R-:W3:Y:S04]  /*27570*/  LDL.LU.64 R20, [R1+0x3cc0] ;  /* 0x003cc00001147983 */ /* 0x000ee80000300a00 */
[----:B------:R-:W2:Y:S01]  /*27580*/  LDL.LU.64 R8, [R1+0x3cb8] ;  /* 0x003cb80001087983 */ /* 0x000ea20000300a00 */
[----:B---3--:R-:W-:Y:S03]  /*27590*/  HMMA.16816.F32 R4, R12, R20, R4 ;  /* 0x000000140c04723c */ /* 0x008fe60000001804 */
[----:B------:R-:W-:Y:S04]  /*275a0*/  STL.64 [R1+0x3bc0], R20 ;  /* 0x003bc01401007387 */ /* 0x000fe80000100a00 */
[----:B----4-:R-:W-:-:S12]  /*275b0*/  STL [R1+0x3c98], R23 ;  /* 0x003c981701007387 */ /* 0x010fd80000100800 */
[----:B------:R-:W-:Y:S04]  /*275c0*/  STL.64 [R1+0x580], R4 ;  /* 0x0005800401007387 */ /* 0x000fe80000100a00 */
[----:B------:R2:W-:Y:S02]  /*275d0*/  STL.64 [R1+0x588], R6 ;  /* 0x0005880601007387 */ /* 0x0005e40000100a00 */
[----:B--2---:R-:W-:-:S15]  /*275e0*/  HMMA.16816.F32 R4, R12, R8, R24 ;  /* 0x000000080c04723c */ /* 0x004fde0000001818 */
[----:B------:R-:W-:-:S04]  /*275f0*/  NOP ;  /* 0x0000000000007918 */ /* 0x000fc80000000000 */
[----:B------:R-:W-:Y:S04]  /*27600*/  STL.64 [R1+0x5d0], R4 ;  /* 0x0005d00401007387 */ /* 0x000fe80000100a00 */
[----:B------:R-:W-:Y:S04]  /*27610*/  STL.64 [R1+0x5d8], R6 ;  /* 0x0005d80601007387 */ /* 0x000fe80000100a00 */
[----:B------:R-:W2:Y:S04]  /*27620*/  LDL.LU.64 R20, [R1+0x180] ;  /* 0x0001800001147983 */ /* 0x000ea80000300a00 */
[----:B------:R-:W3:Y:S01]  /*27630*/  LDL.LU.64 R22, [R1+0x188] ;  /* 0x0001880001167983 */ /* 0x000ee20000300a00 */
[----:B------:R-:W-:-:S02]  /*27640*/  IMAD.MOV.U32 R29, RZ, RZ, R16 ;  /* 0x000000ffff1d7224 */ /* 0x000fc400078e0010 */
[----:B------:R-:W-:Y:S02]  /*27650*/  IMAD.MOV.U32 R16, RZ, RZ, R2 ;  /* 0x000000ffff107224 */ /* 0x000fe400078e0002 */
[----:B------:R-:W-:Y:S02]  /*27660*/  IMAD.MOV.U32 R17, RZ, RZ, R0 ;  /* 0x000000ffff117224 */ /* 0x000fe400078e0000 */
        /* <DEDUP_REMOVED lines=8> */
[----:B------:R-:W4:Y:S04]  /*276f0*/  LDL.LU.64 R24, [R1+0x160] ;  /* 0x0001600001187983 */ /* 0x000f280000300a00 */
[----:B------:R-:W4:Y:S04]  /*27700*/  LDL.LU.64 R26, [R1+0x168] ;  /* 0x00016800011a7983 */ /* 0x000f280000300a00 */
[----:B------:R-:W2:Y:S04]  /*27710*/  LDL.LU.64 R4, [R1+0xa30] ;  /* 0x000a300001047983 */ /* 0x000ea80000300a00 */
[----:B------:R-:W2:Y:S04]  /*27720*/  LDL.LU.64 R6, [R1+0xa38] ;  /* 0x000a380001067983 */ /* 0x000ea80000300a00 */
[----:B--2---:R-:W-:Y:S04]  /*27730*/  STL.64 [R1+0x3c38], R6 ;  /* 0x003c380601007387 */ /* 0x004fe80000100a00 */
[----:B------:R0:W-:Y:S04]  /*27740*/  STL.64 [R1+0x3c30], R4 ;  /* 0x003c300401007387 */ /* 0x0001e80000100a00 */
[----:B0-----:R-:W2:Y:S04]  /*27750*/  LDL.LU.64 R4, [R1+0xad0] ;  /* 0x000ad00001047983 */ /* 0x001ea80000300a00 */
[----:B------:R-:W2:Y:S01]  /*27760*/  LDL.LU.64 R6, [R1+0xad8] ;  /* 0x000ad80001067983 */ /* 0x000ea20000300a00 */
[C---:B------:R-:W-:Y:S03]  /*27770*/  HMMA.16816.F32 R16, R12.reuse, R16, R20 ;  /* 0x000000100c10723c */ /* 0x040fe60000001814 */
[----:B--2---:R-:W-:Y:S04]  /*27780*/  STL.64 [R1+0x3c50], R6 ;  /* 0x003c500601007387 */ /* 0x004fe80000100a00 */
[----:B------:R0:W-:Y:S04]  /*27790*/  STL.64 [R1+0x3c48], R4 ;  /* 0x003c480401007387 */ /* 0x0001e80000100a00 */
[----:B0-----:R-:W2:Y:S04]  /*277a0*/  LDL.LU.64 R4, [R1+0xb00] ;  /* 0x000b000001047983 */ /* 0x001ea80000300a00 */
[----:B------:R-:W2:Y:S04]  /*277b0*/  LDL.LU.64 R6, [R1+0xb08] ;  /* 0x000b080001067983 */ /* 0x000ea80000300a00 */
[----:B------:R-:W-:Y:S04]  /*277c0*/  STL [R1+0x3bf4], R0 ;  /* 0x003bf40001007387 */ /* 0x000fe80000100800 */
[----:B------:R-:W-:Y:S04]  /*277d0*/  STL [R1+0x3bf0], R2 ;  /* 0x003bf00201007387 */ /* 0x000fe80000100800 */
[----:B------:R-:W2:Y:S04]  /*277e0*/  LDL.LU.64 R22, [R1+0x3cb0] ;  /* 0x003cb00001167983 */ /* 0x000ea80000300a00 */
[----:B------:R-:W2:Y:S04]  /*277f0*/  LDL.LU.64 R20, [R1+0x3ca8] ;  /* 0x003ca80001147983 */ /* 0x000ea80000300a00 */
[----:B------:R0:W-:Y:S04]  /*27800*/  STL.64 [R1+0x5c0], R16 ;  /* 0x0005c01001007387 */ /* 0x0001e80000100a00 */
[----:B------:R2:W-:Y:S04]  /*27810*/  STL.64 [R1+0x5c8], R18 ;  /* 0x0005c81201007387 */ /* 0x0005e80000100a00 */
[----:B0-----:R-:W2:Y:S02]  /*27820*/  LDL.LU.64 R16, [R1+0x3ca0] ;  /* 0x003ca00001107983 */ /* 0x001ea40000300a00 */
[----:B--2---:R-:W-:Y:S02]  /*27830*/  HMMA.16816.F32 R16, R12, R16, R20 ;  /* 0x000000100c10723c */ /* 0x004fe40000001814 */
[----:B------:R-:W2:-:S15]  /*27840*/  LDL.LU R23, [R1+0x3c98] ;  /* 0x003c980001177983 */ /* 0x000e9e0000300800 */
[----:B------:R-:W-:Y:S02]  /*27850*/  NOP ;  /* 0x0000000000007918 */ /* 0x000fe40000000000 */
[----:B------:R0:W-:Y:S04]  /*27860*/  STL.64 [R1+0x5b0], R16 ;  /* 0x0005b01001007387 */ /* 0x0001e80000100a00 */
[----:B------:R-:W-:Y:S04]  /*27870*/  STL.64 [R1+0x5b8], R18 ;  /* 0x0005b81201007387 */ /* 0x000fe80000100a00 */
[----:B0-----:R-:W3:Y:S02]  /*27880*/  LDL.LU.64 R16, [R1+0x3c90] ;  /* 0x003c900001107983 */ /* 0x001ee40000300a00 */
[----:B---3--:R-:W-:Y:S01]  /*27890*/  HMMA.16816.F32 R8, R12, R16, R8 ;  /* 0x000000100c08723c */ /* 0x008fe20000001808 */
[----:B------:R-:W-:-:S15]  /*278a0*/  IMAD.MOV.U32 R22, RZ, RZ, R16 ;  /* 0x000000ffff167224 */ /* 0x000fde00078e0010 */
[----:B------:R-:W-:-:S03]  /*278b0*/  NOP ;  /* 0x0000000000007918 */ /* 0x000fc60000000000 */
[----:B------:R-:W-:Y:S04]  /*278c0*/  STL.64 [R1+0x5a0], R8 ;  /* 0x0005a00801007387 */ /* 0x000fe80000100a00 */
[----:B------:R0:W-:Y:S04]  /*278d0*/  STL.64 [R1+0x5a8], R10 ;  /* 0x0005a80a01007387 */ /* 0x0001e80000100a00 */
[----:B0-----:R-:W3:Y:S04]  /*278e0*/  LDL.LU R11, [R1+0x3c88] ;  /* 0x003c8800010b7983 */ /* 0x001ee80000300800 */
[----:B------:R-:W2:Y:S01]  /*278f0*/  LDL.LU.64 R8, [R1+0x3c80] ;  /* 0x003c800001087983 */ /* 0x000ea20000300a00 */
[----:B------:R-:W-:-:S03]  /*27900*/  IMAD.MOV.U32 R10, RZ, RZ, R17 ;  /* 0x000000ffff0a7224 */ /* 0x000fc600078e0011 */
[----:B------:R-:W4:Y:S02]  /*27910*/  LDL.LU.64 R16, [R1+0x3c78] ;  /* 0x003c780001107983 */ /* 0x000f240000300a00 */
[----:B----4-:R-:W-:Y:S02]  /*27920*/  HMMA.16816.F32 R12, R12, R16, R24 ;  /* 0x000000100c0c723c */ /* 0x010fe40000001818 */
[----:B------:R-:W4:Y:S01]  /*27930*/  LDL.LU.64 R24, [R1+0x3c70] ;  /* 0x003c700001187983 */ /* 0x000f220000300a00 */
[----:B------:R-:W-:Y:S02]  /*27940*/  IMAD.MOV.U32 R0, RZ, RZ, R16 ;  /* 0x000000ffff007224 */ /* 0x000fe400078e0010 */
[----:B------:R-:W-:-:S14]  /*27950*/  IMAD.MOV.U32 R2, RZ, RZ, R17 ;  /* 0x000000ffff027224 */ /* 0x000fdc00078e0011 */
[----:B------:R0:W-:Y:S04]  /*27960*/  STL.64 [R1+0x570], R12 ;  /* 0x0005700c01007387 */ /* 0x0001e80000100a00 */
[----:B------:R1:W-:Y:S04]  /*27970*/  STL.64 [R1+0x578], R14 ;  /* 0x0005780e01007387 */ /* 0x0003e80000100a00 */
[----:B------:R-:W4:Y:S04]  /*27980*/  LDL.LU.64 R18, [R1+0x3c68] ;  /* 0x003c680001127983 */ /* 0x000f280000300a00 */
[----:B------:R-:W4:Y:S04]  /*27990*/  LDL.LU.64 R16, [R1+0x3c60] ;  /* 0x003c600001107983 */ /* 0x000f280000300a00 */
[----:B0-----:R-:W4:Y:S04]  /*279a0*/  LDL.LU.64 R12, [R1+0xb20] ;  /* 0x000b2000010c7983 */ /* 0x001f280000300a00 */
[----:B-1----:R-:W4:Y:S02]  /*279b0*/  LDL.LU.64 R14, [R1+0xb28] ;  /* 0x000b2800010e7983 */ /* 0x002f240000300a00 */
[----:B----4-:R-:W-:-:S15]  /*279c0*/  HMMA.16816.F32 R12, R16, R24, R12 ;  /* 0x00000018100c723c */ /* 0x010fde000000180c */
[----:B------:R-:W-:-:S04]  /*279d0*/  NOP ;  /* 0x0000000000007918 */ /* 0x000fc80000000000 */
[----:B------:R0:W-:Y:S04]  /*279e0*/  STL.64 [R1+0x330], R12 ;  /* 0x0003300c01007387 */ /* 0x0001e80000100a00 */
[----:B------:R-:W-:Y:S01]  /*279f0*/  STL.64 [R1+0x338], R14 ;  /* 0x0003380e01007387 */ /* 0x000fe20000100a00 */
[----:B0-----:R-:W-:Y:S02]  /*27a00*/  IMAD.MOV.U32 R13, RZ, RZ, R24 ;  /* 0x000000ffff0d7224 */ /* 0x001fe400078e0018 */
[----:B------:R-:W-:Y:S02]  /*27a10*/  IMAD.MOV.U32 R12, RZ, RZ, R25 ;  /* 0x000000ffff0c7224 */ /* 0x000fe400078e0019 */
[----:B------:R-:W4:Y:S02]  /*27a20*/  LDL.LU.64 R24, [R1+0x3c58] ;  /* 0x003c580001187983 */ /* 0x000f240000300a00 */
[----:B----4-:R-:W-:Y:S02]  /*27a30*/  HMMA.16816.F32 R24, R16, R24, R4 ;  /* 0x000000181018723c */ /* 0x010fe40000001804 */
[----:B------:R-:W4:Y:S04]  /*27a40*/  LDL.LU.64 R6, [R1+0x3c50] ;  /* 0x003c500001067983 */ /* 0x000f280000300a00 */
[----:B------:R-:W4:-:S13]  /*27a50*/  LDL.LU.64 R4, [R1+0x3c48] ;  /* 0x003c480001047983 */ /* 0x000f1a0000300a00 */
[----:B------:R0:W-:Y:S04]  /*27a60*/  STL.64 [R1+0x320], R24 ;  /* 0x0003201801007387 */ /* 0x0001e80000100a00 */
[----:B------:R-:W-:Y:S04]  /*27a70*/  STL.64 [R1+0x328], R26 ;  /* 0x0003281a01007387 */ /* 0x000fe80000100a00 */
[----:B0-----:R-:W4:Y:S02]  /*27a80*/  LDL.LU.64 R24, [R1+0x3c40] ;  /* 0x003c400001187983 */ /* 0x001f240000300a00 */
[----:B----4-:R-:W-:Y:S01]  /*27a90*/  HMMA.16816.F32 R4, R16, R24, R4 ;  /* 0x000000181004723c */ /* 0x010fe20000001804 */
[----:B------:R-:W-:-:S02]  /*27aa0*/  IMAD.MOV.U32 R15, RZ, RZ, R24 ;  /* 0x000000ffff0f7224 */ /* 0x000fc400078e0018 */
[----:B------:R-:W-:-:S15]  /*27ab0*/  IMAD.MOV.U32 R14, RZ, RZ, R25 ;  /* 0x000000ffff0e7224 */ /* 0x000fde00078e0019 */
[----:B------:R-:W-:Y:S01]  /*27ac0*/  NOP ;  /* 0x0000000000007918 */ /* 0x000fe20000000000 */
[----:B------:R-:W-:Y:S04]  /*27ad0*/  STL.64 [R1+0x310], R4 ;  /* 0x0003100401007387 */ /* 0x000fe80000100a00 */
[----:B------:R0:W-:Y:S04]  /*27ae0*/  STL.64 [R1+0x318], R6 ;  /* 0x0003180601007387 */ /* 0x0001e80000100a00 */
[----:B0-----:R-:W4:Y:S04]  /*27af0*/  LDL.LU.64 R6, [R1+0x3c38] ;  /* 0x003c380001067983 */ /* 0x001f280000300a00 */
[----:B------:R-:W4:Y:S04]  /*27b00*/  LDL.LU.64 R4, [R1+0x3c30] ;  /* 0x003c300001047983 */ /* 0x000f280000300a00 */
[----:B------:R-:W2:Y:S04]  /*27b10*/  LDL.LU.64 R26, [R1+0x3c28] ;  /* 0x003c2800011a7983 */ /* 0x000ea80000300a00 */
[----:B------:R-:W4:Y:S02]  /*27b20*/  LDL.LU.64 R24, [R1+0x3c20] ;  /* 0x003c200001187983 */ /* 0x000f240000300a00 */
[----:B----4-:R-:W-:-:S15]  /*27b30*/  HMMA.16816.F32 R4, R16, R24, R4 ;  /* 0x000000181004723c */ /* 0x010fde0000001804 */
[----:B------:R-:W-:-:S04]  /*27b40*/  NOP ;  /* 0x0000000000007918 */ /* 0x000fc80000000000 */
[----:B------:R-:W-:Y:S04]  /*27b50*/  STL.64 [R1+0x300], R4 ;  /* 0x0003000401007387 */ /* 0x000fe80000100a00 */
[----:B------:R0:W-:Y:S04]  /*27b60*/  STL.64 [R1+0x308], R6 ;  /* 0x0003080601007387 */ /* 0x0001e80000100a00 */
[----:B0-----:R-:W4:Y:S04]  /*27b70*/  LDL.LU.64 R6, [R1+0x3c18] ;  /* 0x003c180001067983 */ /* 0x001f280000300a00 */
[----:B------:R-:W3:Y:S04]  /*27b80*/  LDL.LU.64 R4, [R1+0x3c10] ;  /* 0x003c100001047983 */ /* 0x000ee80000300a00 */
[----:B--2---:R-:W-:Y:S04]  /*27b90*/  STL.64 [R1+0x3b10], R26 ;  /* 0x003b101a01007387 */ /* 0x004fe80000100a00 */
[----:B------:R0:W-:Y:S04]  /*27ba0*/  STL.64 [R1+0x3b08], R24 ;  /* 0x003b081801007387 */ /* 0x0001e80000100a00 */
[----:B0-----:R-:W2:Y:S04]  /*27bb0*/  LDL.LU.64 R24, [R1+0xa20] ;  /* 0x000a200001187983 */ /* 0x001ea80000300a00 */
[----:B------:R-:W2:Y:S02]  /*27bc0*/  LDL.LU.64 R26, [R1+0xa28] ;  /* 0x000a2800011a7983 */ /* 0x000ea40000300a00 */
[----:B--2---:R-:W-:-:S15]  /*27bd0*/  HMMA.16816.F32 R24, R16, R8, R24 ;  /* 0x000000081018723c */ /* 0x004fde0000001818 */
[----:B------:R-:W-:-:S04]  /*27be0*/  NOP ;  /* 0x0000000000007918 */ /* 0x000fc80000000000 */
[----:B------:R0:W-:Y:S04]  /*27bf0*/  STL.64 [R1+0x2f0], R24 ;  /* 0x0002f01801007387 */ /* 0x0001e80000100a00 */
[----:B------:R-:W-:Y:S01]  /*27c00*/  STL.64 [R1+0x2f8], R26 ;  /* 0x0002f81a01007387 */ /* 0x000fe20000100a00 */
[----:B0-----:R-:W-:Y:S02]  /*27c10*/  IMAD.MOV.U32 R24, RZ, RZ, R15 ;  /* 0x000000ffff187224 */ /* 0x001fe400078e000f */
[----:B------:R-:W-:-:S05]  /*27c20*/  IMAD.MOV.U32 R25, RZ, RZ, R14 ;  /* 0x000000ffff197224 */ /* 0x000fca00078e000e */
[----:B------:R0:W-:Y:S04]  /*27c30*/  STL.64 [R1+0x3b28], R24 ;  /* 0x003b281801007387 */ /* 0x0001e80000100a00 */
[----:B0-----:R-:W2:Y:S04]  /*27c40*/  LDL.LU.64 R24, [R1+0x980] ;  /* 0x0009800001187983 */ /* 0x001ea80000300a00 */
[----:B------:R-:W2:Y:S04]  /*27c50*/  LDL.LU.64 R26, [R1+0x988] ;  /* 0x00098800011a7983 */ /* 0x000ea80000300a00 */
[----:B---3--:R-:W-:Y:S04]  /*27c60*/  STL [R1+0x3b00], R11 ;  /* 0x003b000b01007387 */ /* 0x008fe80000100800 */
[----:B------:R-:W-:Y:S01]  /*27c70*/  STL.64 [R1+0x3af8], R8 ;  /* 0x003af80801007387 */ /* 0x000fe20000100a00 */
[----:B------:R-:W-:-:S02]  /*27c80*/  IMAD.MOV.U32 R20, RZ, RZ, R29 ;  /* 0x000000ffff147224 */ /* 0x000fc400078e001d */
[----:B----4-:R-:W-:Y:S01]  /*27c90*/  IMAD.MOV.U32 R21, RZ, RZ, R7 ;  /* 0x000000ffff157224 */ /* 0x010fe200078e0007 */
[----:B------:R-:W3:Y:S01]  /*27ca0*/  LDL.LU R29, [R1+0x3c08] ;  /* 0x003c0800011d7983 */ /* 0x000ee20000300800 */
[----:B--2---:R-:W-:-:S15]  /*27cb0*/  HMMA.16816.F32 R24, R16, R4, R24 ;  /* 0x000000041018723c */ /* 0x004fde0000001818 */
[----:B------:R-:W-:-:S04]  /*27cc0*/  NOP ;  /* 0x0000000000007918 */ /* 0x000fc80000000000 */
[----:B------:R0:W-:Y:S04]  /*27cd0*/  STL.64 [R1+0x2e0], R24 ;  /* 0x0002e01801007387 */ /* 0x0001e80000100a00 */
[----:B------:R-:W-:Y:S04]  /*27ce0*/  STL.64 [R1+0x2e8], R26 ;  /* 0x0002e81a01007387 */ /* 0x000fe80000100a00 */
[----:B------:R-:W2:Y:S04]  /*27cf0*/  LDL.LU R7, [R1+0x3c04] ;  /* 0x003c040001077983 */ /* 0x000ea80000300800 */
[----:B------:R1:W-:Y:S04]  /*27d00*/  STL.64 [R1+0x3bd8], R20 ;  /* 0x003bd81401007387 */ /* 0x0003e80000100a00 */
[----:B0-----:R-:W4:Y:S01]  /*27d10*/  LDL.64 R24, [R1+0x10] ;  /* 0x0000100001187983 */ /* 0x001f220000100a00 */
[----:B-1----:R-:W-:-:S02]  /*27d20*/  IMAD.MOV.U32 R20, RZ, RZ, R6 ;  /* 0x000000ffff147224 */ /* 0x002fc400078e0006 */
[----:B------:R-:W-:Y:S01]  /*27d30*/  IMAD.MOV.U32 R21, RZ, RZ, R23 ;  /* 0x000000ffff157224 */ /* 0x000fe200078e0017 */
[----:B----4-:R0:W-:Y:S04]  /*27d40*/  STL.64 [R1+0x3b40], R24 ;  /* 0x003b401801007387 */ /* 0x0101e80000100a00 */
[----:B------:R-:W2:Y:S04]  /*27d50*/  LDL.LU R6, [R1+0x3c00] ;  /* 0x003c000001067983 */ /* 0x000ea80000300800 */
[----:B------:R1:W-:Y:S01]  /*27d60*/  STL.64 [R1+0x3be8], R20 ;  /* 0x003be81401007387 */ /* 0x0003e20000100a00 */
[----:B0-----:R-:W-:-:S02]  /*27d70*/  IMAD.MOV.U32 R24, RZ, RZ, R13 ;  /* 0x000000ffff187224 */ /* 0x001fc400078e000d */
[----:B------:R-:W-:Y:S02]  /*27d80*/  IMAD.MOV.U32 R25, RZ, RZ, R12 ;  /* 0x000000ffff197224 */ /* 0x000fe400078e000c */
[----:B---3--:R-:W0:Y:S04]  /*27d90*/  LDSM.16.MT88.4 R12, [R29+UR5+0x100] ;  /* 0x000100051d0c783b */ /* 0x008e280008004200 */
[----:B------:R3:W-:Y:S04]  /*27da0*/  STL.64 [R1+0x3b68], R24 ;  /* 0x003b681801007387 */ /* 0x0007e80000100a00 */
[----:B-1----:R-:W4:Y:S01]  /*27db0*/  LDL.LU.64 R20, [R1+0x970] ;  /* 0x0009700001147983 */ /* 0x002f220000300a00 */
[----:B---3--:R-:W-:-:S02]  /*27dc0*/  IMAD.MOV.U32 R24, RZ, RZ, R22 ;  /* 0x000000ffff187224 */ /* 0x008fc400078e0016 */
[----:B------:R-:W-:Y:S01]  /*27dd0*/  IMAD.MOV.U32 R25, RZ, RZ, R10 ;  /* 0x000000ffff197224 */ /* 0x000fe200078e000a */
[----:B------:R-:W4:Y:S04]  /*27de0*/  LDL.LU.64 R22, [R1+0x978] ;  /* 0x0009780001167983 */ /* 0x000f280000300a00 */
[----:B------:R-:W3:Y:S04]  /*27df0*/  LDL.LU.64 R8, [R1+0x810] ;  /* 0x0008100001087983 */ /* 0x000ee80000300a00 */
[----:B------:R-:W2:Y:S04]  /*27e00*/  LDL.LU.64 R10, [R1+0x818] ;  /* 0x00081800010a7983 */ /* 0x000ea80000300a00 */
[----:B--2---:R-:W-:Y:S04]  /*27e10*/  STL.64 [R1+0x3bd0], R10 ;  /* 0x003bd00a01007387 */ /* 0x004fe80000100a00 */
[----:B---3--:R-:W-:Y:S04]  /*27e20*/  STL.64 [R1+0x3bc8], R8 ;  /* 0x003bc80801007387 */ /* 0x008fe80000100a00 */
[----:B------:R1:W-:Y:S04]  /*27e30*/  STL.64 [R1+0x3b80], R24 ;  /* 0x003b801801007387 */ /* 0x0003e80000100a00 */
[----:B-1----:R-:W2:Y:S04]  /*27e40*/  LDL.64 R24, [R1+0xf0] ;  /* 0x0000f00001187983 */ /* 0x002ea80000100a00 */
[----:B--2---:R-:W-:Y:S04]  /*27e50*/  STL.64 [R1+0x3b90], R24 ;  /* 0x003b901801007387 */ /* 0x004fe80000100a00 */
[----:B------:R-:W-:Y:S04]  /*27e60*/  STL.64 [R1+0x3b20], R6 ;  /* 0x003b200601007387 */ /* 0x000fe80000100a00 */
[----:B------:R1:W-:Y:S02]  /*27e70*/  STL.64 [R1+0x3b18], R4 ;  /* 0x003b180401007387 */ /* 0x0003e40000100a00 */
[----:B-1----:R-:W-:-:S02]  /*27e80*/  IMAD.MOV.U32 R4, RZ, RZ, R3 ;  /* 0x000000ffff047224 */ /* 0x002fc400078e0003 */
[----:B------:R-:W-:Y:S01]  /*27e90*/  IMAD.MOV.U32 R5, RZ, RZ, R28 ;  /* 0x000000ffff057224 */ /* 0x000fe200078e001c */
[----:B------:R-:W2:Y:S04]  /*27ea0*/  LDL.LU R3, [R1+0x3bfc] ;  /* 0x003bfc0001037983 */ /* 0x000ea80000300800 */
[----:B------:R-:W3:Y:S04]  /*27eb0*/  LDL.LU R28, [R1+0x3bf8] ;  /* 0x003bf800011c7983 */ /* 0x000ee80000300800 */
[----:B------:R1:W-:Y:S04]  /*27ec0*/  STL.64 [R1+0x3be0], R4 ;  /* 0x003be00401007387 */ /* 0x0003e80000100a00 */
[----:B-1----:R-:W2:Y:S04]  /*27ed0*/  LDL.LU.64 R4, [R1+0x950] ;  /* 0x0009500001047983 */ /* 0x002ea80000300a00 */
[----:B------:R-:W2:Y:S04]  /*27ee0*/  LDL.LU.64 R6, [R1+0x958] ;  /* 0x0009580001067983 */ /* 0x000ea80000300a00 */
[----:B------:R-:W2:Y:S04]  /*27ef0*/  LDL.LU.64 R8, [R1+0x940] ;  /* 0x0009400001087983 */ /* 0x000ea80000300a00 */
[----:B------:R-:W2:Y:S04]  /*27f00*/  LDL.LU.64 R10, [R1+0x948] ;  /* 0x00094800010a7983 */ /* 0x000ea80000300a00 */
[----:B0-----:R-:W-:Y:S04]  /*27f10*/  STL.64 [R1+0x3a70], R14 ;  /* 0x003a700e01007387 */ /* 0x001fe80000100a00 */
[----:B------:R0:W-:Y:S02]  /*27f20*/  STL.64 [R1+0x3a68], R12 ;  /* 0x003a680c01007387 */ /* 0x0001e40000100a00 */
[----:B0-----:R-:W-:-:S02]  /*27f30*/  IMAD.MOV.U32 R12, RZ, RZ, R0 ;  /* 0x000000ffff0c7224 */ /* 0x001fc400078e0000 */
[----:B------:R-:W-:Y:S01]  /*27f40*/  IMAD.MOV.U32 R13, RZ, RZ, R2 ;  /* 0x000000ffff0d7224 */ /* 0x000fe200078e0002 */
[----:B------:R-:W2:Y:S04]  /*27f50*/  LDL.LU R0, [R1+0x3bf4] ;  /* 0x003bf40001007983 */ /* 0x000ea80000300800 */
[----:B------:R-:W2:Y:S04]  /*27f60*/  LDL.LU R2, [R1+0x3bf0] ;  /* 0x003bf00001027983 */ /* 0x000ea80000300800 */
[----:B------:R-:W2:Y:S04]  /*27f70*/  LDL R24, [R1+0x100] ;  /* 0x0001000001187983 */ /* 0x000ea80000100800 */
[----:B------:R-:W2:Y:S04]  /*27f80*/  LDL R25, [R1+0x104] ;  /* 0x0001040001197983 */ /* 0x000ea80000100800 */
[----:B--2---:R3:W-:Y:S04]  /*27f90*/  STL.64 [R1+0x3ba8], R24 ;  /* 0x003ba81801007387 */ /* 0x0047e80000100a00 */
[----:B------:R0:W-:Y:S01]  /*27fa0*/  STL.64 [R1+0x3b88], R12 ;  /* 0x003b880c01007387 */ /* 0x0001e20000100a00 */
[----:B---3--:R-:W-:-:S02]  /*27fb0*/  IMAD.MOV.U32 R24, RZ, RZ, R28 ;  /* 0x000000ffff187224 */ /* 0x008fc400078e001c */
[----:B------:R-:W-:Y:S01]  /*27fc0*/  IMAD.MOV.U32 R25, RZ, RZ, R3 ;  /* 0x000000ffff197224 */ /* 0x000fe200078e0003 */
[----:B0-----:R-:W2:Y:S04]  /*27fd0*/  LDL.LU.64 R12, [R1+0x930] ;  /* 0x00093000010c7983 */ /* 0x001ea80000300a00 */
[----:B------:R-:W2:Y:S04]  /*27fe0*/  LDL.LU.64 R14, [R1+0x938] ;  /* 0x00093800010e7983 */ /* 0x000ea80000300a00 */
[----:B------:R-:W-:Y:S01]  /*27ff0*/  STL [R1+0x3a28], R29 ;  /* 0x003a281d01007387 */ /* 0x000fe20000100800 */
[----:B----4-:R-:W-:Y:S03]  /*28000*/  HMMA.16816.F32 R24, R16, R24, R20 ;  /* 0x000000181018723c */ /* 0x010fe60000001814 */
[----:B------:R-:W3:-:S15]  /*28010*/  LDL.LU.64 R20, [R1+0x3be8] ;  /* 0x003be80001147983 */ /* 0x000ede0000300a00 */
[----:B------:R-:W-:Y:S01]  /*28020*/  NOP ;  /* 0x0000000000007918 */ /* 0x000fe20000000000 */
[----:B------:R-:W-:Y:S04]  /*28030*/  STL.64 [R1+0x3c0], R24 ;  /* 0x0003c01801007387 */ /* 0x000fe80000100a00 */
[----:B------:R-:W-:Y:S01]  /*28040*/  STL.64 [R1+0x3c8], R26 ;  /* 0x0003c81a01007387 */ /* 0x000fe20000100a00 */
[----:B---3--:R-:W-:Y:S03]  /*28050*/  HMMA.16816.F32 R20, R16, R20, R4 ;  /* 0x000000141014723c */ /* 0x008fe60000001804 */
[----:B------:R-:W2:-:S15]  /*28060*/  LDL.LU.64 R4, [R1+0x3be0] ;  /* 0x003be00001047983 */ /* 0x000e9e0000300a00 */
[----:B------:R-:W-:Y:S01]  /*28070*/  NOP ;  /* 0x0000000000007918 */ /* 0x000fe20000000000 */
[----:B------:R0:W-:Y:S04]  /*28080*/  STL.64 [R1+0x3b0], R20 ;  /* 0x0003b01401007387 */ /* 0x0001e80000100a00 */
[----:B------:R1:W-:Y:S04]  /*28090*/  STL.64 [R1+0x3b8], R22 ;  /* 0x0003b81601007387 */ /* 0x0003e80000100a00 */
[----:B0-----:R-:W1:Y:S02]  /*280a0*/  LDL.LU.64 R20, [R1+0x3bd8] ;  /* 0x003bd80001147983 */ /* 0x001e640000300a00 */
[----:B-1----:R-:W-:Y:S02]  /*280b0*/  HMMA.16816.F32 R20, R16, R20, R8 ;  /* 0x000000141014723c */ /* 0x002fe40000001808 */
[----:B------:R-:W3:Y:S04]  /*280c0*/  LDL.LU.64 R10, [R1+0x3bd0] ;  /* 0x003bd000010a7983 */ /* 0x000ee80000300a00 */
[----:B------:R-:W3:-:S13]  /*280d0*/  LDL.LU.64 R8, [R1+0x3bc8] ;  /* 0x003bc80001087983 */ /* 0x000eda0000300a00 */
[----:B------:R0:W-:Y:S04]  /*280e0*/  STL.64 [R1+0x3a0], R20 ;  /* 0x0003a01401007387 */ /* 0x0001e80000100a00 */
[----:B------:R-:W-:Y:S04]  /*280f0*/  STL.64 [R1+0x3a8], R22 ;  /* 0x0003a81601007387 */ /* 0x000fe80000100a00 */
[----:B0-----:R-:W3:Y:S01]  /*28100*/  LDL.LU.64 R20, [R1+0x3bc0] ;  /* 0x003bc00001147983 */ /* 0x001ee20000300a00 */
[----:B--2---:R-:W-:-:S15]  /*28110*/  HMMA.16816.F32 R12, R16, R4, R12 ;  /* 0x00000004100c723c */ /* 0x004fde000000180c */
[----:B------:R-:W-:-:S04]  /*28120*/  NOP ;  /* 0x0000000000007918 */ /* 0x000fc80000000000 */
[----:B------:R0:W-:Y:S04]  /*28130*/  STL.64 [R1+0x390], R12 ;  /* 0x0003900c01007387 */ /* 0x0001e80000100a00 */
[----:B------:R1:W-:Y:S01]  /*28140*/  STL.64 [R1+0x398], R14 ;  /* 0x0003980e01007387 */ /* 0x0003e20000100a00 */
[----:B---3--:R-:W-:-:S15]  /*28150*/  HMMA.16816.F32 R4, R16, R20, R8 ;  /* 0x000000141004723c */ /* 0x008fde0000001808 */
[----:B------:R-:W-:-:S04]  /*28160*/  NOP ;  /* 0x0000000000007918 */ /* 0x000fc80000000000 */
[----:B------:R-:W-:Y:S04]  /*28170*/  STL.64 [R1+0x380], R4 ;  /* 0x0003800401007387 */ /* 0x000fe80000100a00 */
[----:B------:R-:W-:Y:S04]  /*28180*/  STL.64 [R1+0x388], R6 ;  /* 0x0003880601007387 */ /* 0x000fe80000100a00 */
[----:B0-----:R-:W2:Y:S04]  /*28190*/  LDL.LU.64 R12, [R1+0x680] ;  /* 0x00068000010c7983 */ /* 0x001ea80000300a00 */
[----:B-1----:R-:W3:Y:S04]  /*281a0*/  LDL.LU.64 R14, [R1+0x688] ;  /* 0x00068800010e7983 */ /* 0x002ee80000300a00 */
[----:B---3--:R-:W-:Y:S04]  /*281b0*/  STL.64 [R1+0x3ba0], R14 ;  /* 0x003ba00e01007387 */ /* 0x008fe80000100a00 */
[----:B--2---:R0:W-:Y:S04]  /*281c0*/  STL.64 [R1+0x3b98], R12 ;  /* 0x003b980c01007387 */ /* 0x0041e80000100a00 */
[----:B0-----:R-:W2:Y:S04]  /*281d0*/  LDL.LU.64 R12, [R1+0x690] ;  /* 0x00069000010c7983 */ /* 0x001ea80000300a00 */
[----:B------:R-:W3:Y:S01]  /*281e0*/  LDL.LU.64 R14, [R1+0x698] ;  /* 0x00069800010e7983 */ /* 0x000ee20000300a00 */
[----:B------:R-:W-:-:S02]  /*281f0*/  IMAD.MOV.U32 R24, RZ, RZ, R2 ;  /* 0x000000ffff187224 */ /* 0x000fc400078e0002 */
        /* <DEDUP_REMOVED lines=8> */
[----:B------:R-:W4:Y:S04]  /*28280*/  LDL.LU.64 R22, [R1+0x668] ;  /* 0x0006680001167983 */ /* 0x000f280000300a00 */
[----:B----4-:R-:W-:Y:S04]  /*28290*/  STL.64 [R1+0x3b78], R22 ;  /* 0x003b781601007387 */ /* 0x010fe80000100a00 */
[----:B---3--:R0:W-:Y:S04]  /*282a0*/  STL.64 [R1+0x3b70], R20 ;  /* 0x003b701401007387 */ /* 0x0081e80000100a00 */
[----:B0-----:R-:W3:Y:S04]  /*282b0*/  LDL.LU.64 R20, [R1+0x670] ;  /* 0x0006700001147983 */ /* 0x001ee80000300a00 */
[----:B------:R-:W3:Y:S04]  /*282c0*/  LDL.LU.64 R22, [R1+0x678] ;  /* 0x0006780001167983 */ /* 0x000ee80000300a00 */
[----:B------:R-:W4:Y:S04]  /*282d0*/  LDL.LU.64 R4, [R1+0x5f0] ;  /* 0x0005f00001047983 */ /* 0x000f280000300a00 */
[----:B------:R-:W3:Y:S01]  /*282e0*/  LDL.LU.64 R6, [R1+0x5f8] ;  /* 0x0005f80001067983 */ /* 0x000ee20000300a00 */
[C---:B--2---:R-:W-:Y:S03]  /*282f0*/  HMMA.16816.F32 R24, R16.reuse, R24, R12 ;  /* 0x000000181018723c */ /* 0x044fe6000000180c */
[----:B---3--:R-:W-:Y:S04]  /*28300*/  STL.64 [R1+0x3b38], R6 ;  /* 0x003b380601007387 */ /* 0x008fe80000100a00 */
[----:B----4-:R0:W-:Y:S04]  /*28310*/  STL.64 [R1+0x3b30], R4 ;  /* 0x003b300401007387 */ /* 0x0101e80000100a00 */
[----:B0-----:R-:W2:Y:S04]  /*28320*/  LDL.LU.64 R4, [R1+0x5e0] ;  /* 0x0005e00001047983 */ /* 0x001ea80000300a00 */
[----:B------:R-:W3:Y:S04]  /*28330*/  LDL.LU.64 R6, [R1+0x5e8] ;  /* 0x0005e80001067983 */ /* 0x000ee80000300a00 */
        /* <DEDUP_REMOVED lines=8> */
[----:B------:R0:W-:Y:S04]  /*283c0*/  STL.64 [R1+0x370], R24 ;  /* 0x0003701801007387 */ /* 0x0001e80000100a00 */
[----:B------:R4:W-:Y:S04]  /*283d0*/  STL.64 [R1+0x378], R26 ;  /* 0x0003781a01007387 */ /* 0x0009e80000100a00 */
[----:B0-----:R-:W4:Y:S02]  /*283e0*/  LDL.LU.64 R24, [R1+0x3ba8] ;  /* 0x003ba80001187983 */ /* 0x001f240000300a00 */
[----:B----4-:R-:W-:Y:S02]  /*283f0*/  HMMA.16816.F32 R24, R16, R24, R12 ;  /* 0x000000181018723c */ /* 0x010fe4000000180c */
[----:B------:R-:W4:Y:S04]  /*28400*/  LDL.LU.64 R14, [R1+0x3ba0] ;  /* 0x003ba000010e7983 */ /* 0x000f280000300a00 */
[----:B------:R-:W4:-:S13]  /*28410*/  LDL.LU.64 R12, [R1+0x3b98] ;  /* 0x003b9800010c7983 */ /* 0x000f1a0000300a00 */
[----:B------:R0:W-:Y:S04]  /*28420*/  STL.64 [R1+0x360], R24 ;  /* 0x0003601801007387 */ /* 0x0001e80000100a00 */
[----:B------:R-:W-:Y:S04]  /*28430*/  STL.64 [R1+0x368], R26 ;  /* 0x0003681a01007387 */ /* 0x000fe80000100a00 */
[----:B0-----:R-:W4:Y:S02]  /*28440*/  LDL.LU.64 R24, [R1+0x3b90] ;  /* 0x003b900001187983 */ /* 0x001f240000300a00 */
[----:B----4-:R-:W-:Y:S01]  /*28450*/  HMMA.16816.F32 R12, R16, R24, R12 ;  /* 0x00000018100c723c */ /* 0x010fe2000000180c */
[----:B------:R-:W-:-:S15]  /*28460*/  IMAD.MOV.U32 R28, RZ, RZ, R24 ;  /* 0x000000ffff1c7224 */ /* 0x000fde00078e0018 */
[----:B------:R-:W-:-:S03]  /*28470*/  NOP ;  /* 0x0000000000007918 */ /* 0x000fc60000000000 */
[----:B------:R0:W-:Y:S04]  /*28480*/  STL.64 [R1+0x350], R12 ;  /* 0x0003500c01007387 */ /* 0x0001e80000100a00 */
[----:B------:R1:W-:Y:S04]  /*28490*/  STL.64 [R1+0x358], R14 ;  /* 0x0003580e01007387 */ /* 0x0003e80000100a00 */
[----:B0-----:R-:W4:Y:S01]  /*284a0*/  LDL.LU.64 R12, [R1+0x3b88] ;  /* 0x003b8800010c7983 */ /* 0x001f220000300a00 */
[----:B-1----:R-:W-:-:S03]  /*284b0*/  IMAD.MOV.U32 R15, RZ, RZ, R25 ;  /* 0x000000ffff0f7224 */ /* 0x002fc600078e0019 */
[----:B------:R-:W2:Y:S02]  /*284c0*/  LDL.LU.64 R24, [R1+0x3b80] ;  /* 0x003b800001187983 */ /* 0x000ea40000300a00 */
[----:B--2---:R-:W-:Y:S02]  /*284d0*/  HMMA.16816.F32 R24, R16, R24, R20 ;  /* 0x000000181018723c */ /* 0x004fe40000001814 */
[----:B------:R-:W4:Y:S04]  /*284e0*/  LDL.LU.64 R22, [R1+0x3b78] ;  /* 0x003b780001167983 */ /* 0x000f280000300a00 */
[----:B------:R-:W4:-:S13]  /*284f0*/  LDL.LU.64 R20, [R1+0x3b70] ;  /* 0x003b700001147983 */ /* 0x000f1a0000300a00 */
[----:B------:R0:W-:Y:S04]  /*28500*/  STL.64 [R1+0x340], R24 ;  /* 0x0003401801007387 */ /* 0x0001e80000100a00 */
[----:B------:R-:W-:Y:S04]  /*28510*/  STL.64 [R1+0x348], R26 ;  /* 0x0003481a01007387 */ /* 0x000fe80000100a00 */
[----:B0-----:R-:W2:Y:S01]  /*28520*/  LDL.LU.64 R24, [R1+0x3b68] ;  /* 0x003b680001187983 */ /* 0x001ea20000300a00 */
[----:B----4-:R-:W-:Y:S03]  /*28530*/  HMMA.16816.F32 R16, R16, R12, R20 ;  /* 0x0000000c1010723c */ /* 0x010fe60000001814 */
[----:B------:R-:W2:Y:S04]  /*28540*/  LDL.LU.64 R22, [R1+0x3b60] ;  /* 0x003b600001167983 */ /* 0x000ea80000300a00 */
[----:B------:R-:W2:-:S12]  /*28550*/  LDL.LU.64 R20, [R1+0x3b58] ;  /* 0x003b580001147983 */ /* 0x000e980000300a00 */
[----:B------:R0:W-:Y:S04]  /*28560*/  STL.64 [R1+0x2d0], R16 ;  /* 0x0002d01001007387 */ /* 0x0001e80000100a00 */
[----:B------:R1:W-:Y:S04]  /*28570*/  STL.64 [R1+0x2d8], R18 ;  /* 0x0002d81201007387 */ /* 0x0003e80000100a00 */
[----:B0-----:R-:W4:Y:S04]  /*28580*/  LDL.LU.64 R16, [R1+0x620] ;  /* 0x0006200001107983 */ /* 0x001f280000300a00 */
[----:B-1----:R-:W4:Y:S04]  /*28590*/  LDL.LU.64 R18, [R1+0x628] ;  /* 0x0006280001127983 */ /* 0x002f280000300a00 */
[----:B------:R-:W-:Y:S01]  /*285a0*/  STL.64 [R1+0x3a80], R12 ;  /* 0x003a800c01007387 */ /* 0x000fe20000100a00 */
[----:B--2---:R-:W-:Y:S03]  /*285b0*/  HMMA.16816.F32 R24, R20, R24, R4 ;  /* 0x000000181418723c */ /* 0x004fe60000001804 */
[----:B------:R-:W2:Y:S04]  /*285c0*/  LDL.LU.64 R6, [R1+0x3b50] ;  /* 0x003b500001067983 */ /* 0x000ea80000300a00 */
[----:B------:R-:W2:-:S12]  /*285d0*/  LDL.LU.64 R4, [R1+0x3b48] ;  /* 0x003b480001047983 */ /* 0x000e980000300a00 */
[----:B------:R0:W-:Y:S04]  /*285e0*/  STL.64 [R1+0x590], R24 ;  /* 0x0005901801007387 */ /* 0x0001e80000100a00 */
[----:B------:R-:W-:Y:S04]  /*285f0*/  STL.64 [R1+0x598], R26 ;  /* 0x0005981a01007387 */ /* 0x000fe80000100a00 */
[----:B0-----:R-:W2:Y:S02]  /*28600*/  LDL.LU.64 R24, [R1+0x3b40] ;  /* 0x003b400001187983 */ /* 0x001ea40000300a00 */
[----:B--2---:R-:W-:Y:S01]  /*28610*/  HMMA.16816.F32 R4, R20, R24, R4 ;  /* 0x000000181404723c */ /* 0x004fe20000001804 */
[----:B------:R-:W-:-:S02]  /*28620*/  IMAD.MOV.U32 R14, RZ, RZ, R24 ;  /* 0x000000ffff0e7224 */ /* 0x000fc400078e0018 */
[----:B------:R-:W-:-:S15]  /*28630*/  IMAD.MOV.U32 R3, RZ, RZ, R25 ;  /* 0x000000ffff037224 */ /* 0x000fde00078e0019 */
[----:B------:R-:W-:Y:S01]  /*28640*/  NOP ;  /* 0x0000000000007918 */ /* 0x000fe20000000000 */
[----:B------:R-:W-:Y:S04]  /*28650*/  STL.64 [R1+0x5e0], R4 ;  /* 0x0005e00401007387 */ /* 0x000fe80000100a00 */
[----:B------:R0:W-:Y:S04]  /*28660*/  STL.64 [R1+0x5e8], R6 ;  /* 0x0005e80601007387 */ /* 0x0001e80000100a00 */
[----:B0-----:R-:W2:Y:S04]  /*28670*/  LDL.LU.64 R6, [R1+0x3b38] ;  /* 0x003b380001067983 */ /* 0x001ea80000300a00 */
[----:B------:R-:W2:Y:S04]  /*28680*/  LDL.LU.64 R4, [R1+0x3b30] ;  /* 0x003b300001047983 */ /* 0x000ea80000300a00 */
[----:B------:R-:W2:Y:S02]  /*28690*/  LDL.LU.64 R24, [R1+0x3b28] ;  /* 0x003b280001187983 */ /* 0x000ea40000300a00 */
[----:B--2---:R-:W-:Y:S02]  /*286a0*/  HMMA.16816.F32 R24, R20, R24, R4 ;  /* 0x000000181418723c */ /* 0x004fe40000001804 */
[----:B------:R-:W2:Y:S04]  /*286b0*/  LDL.LU.64 R6, [R1+0x3b20] ;  /* 0x003b200001067983 */ /* 0x000ea80000300a00 */
[----:B------:R-:W4:-:S13]  /*286c0*/  LDL.LU.64 R4, [R1+0x3b18] ;  /* 0x003b180001047983 */ /* 0x000f1a0000300a00 */
[----:B------:R-:W-:Y:S04]  /*286d0*/  STL.64 [R1+0x5f0], R24 ;  /* 0x0005f01801007387 */ /* 0x000fe80000100a00 */
[----:B------:R0:W-:Y:S04]  /*286e0*/  STL.64 [R1+0x5f8], R26 ;  /* 0x0005f81a01007387 */ /* 0x0001e80000100a00 */
[----:B0-----:R-:W2:Y:S04]  /*286f0*/  LDL.LU.64 R26, [R1+0x3b10] ;  /* 0x003b1000011a7983 */ /* 0x001ea80000300a00 */
[----:B------:R-:W3:Y:S02]  /*28700*/  LDL.LU.64 R24, [R1+0x3b08] ;  /* 0x003b080001187983 */ /* 0x000ee40000300a00 */
[----:B---3--:R-:W-:-:S15]  /*28710*/  HMMA.16816.F32 R8, R20, R24, R8 ;  /* 0x000000181408723c */ /* 0x008fde0000001808 */
[----:B------:R-:W-:-:S04]  /*28720*/  NOP ;  /* 0x0000000000007918 */ /* 0x000fc80000000000 */
[----:B------:R-:W-:Y:S04]  /*28730*/  STL.64 [R1+0x600], R8 ;  /* 0x0006000801007387 */ /* 0x000fe80000100a00 */
[----:B------:R0:W-:Y:S04]  /*28740*/  STL.64 [R1+0x608], R10 ;  /* 0x0006080a01007387 */ /* 0x0001e80000100a00 */
[----:B0-----:R-:W3:Y:S04]  /*28750*/  LDL.LU R11, [R1+0x3b00] ;  /* 0x003b0000010b7983 */ /* 0x001ee80000300800 */
[----:B------:R-:W3:Y:S04]  /*28760*/  LDL.LU.64 R8, [R1+0x3af8] ;  /* 0x003af80001087983 */ /* 0x000ee80000300a00 */
[----:B--2---:R-:W-:Y:S04]  /*28770*/  STL.64 [R1+0x3a38], R26 ;  /* 0x003a381a01007387 */ /* 0x004fe80000100a00 */
[----:B------:R0:W-:Y:S04]  /*28780*/  STL.64 [R1+0x3a30], R24 ;  /* 0x003a301801007387 */ /* 0x0001e80000100a00 */
[----:B0-----:R-:W3:Y:S04]  /*28790*/  LDL.LU.64 R24, [R1+0x640] ;  /* 0x0006400001187983 */ /* 0x001ee80000300a00 */
[----:B------:R-:W3:Y:S01]  /*287a0*/  LDL.LU.64 R26, [R1+0x648] ;  /* 0x00064800011a7983 */ /* 0x000ee20000300a00 */
[C---:B----4-:R-:W-:Y:S08]  /*287b0*/  HMMA.16816.F32 R16, R20.reuse, R4, R16 ;  /* 0x000000041410723c */ /* 0x050ff00000001810 */
[----:B---3--:R-:W-:Y:S01]  /*287c0*/  HMMA.16816.F32 R24, R20, R8, R24 ;  /* 0x000000081418723c */ /* 0x008fe20000001818 */
[----:B------:R0:W-:Y:S04]  /*287d0*/  STL.64 [R1+0x3af0], R8 ;  /* 0x003af00801007387 */ /* 0x0001e80000100a00 */
[----:B0-----:R-:W2:-:S14]  /*287e0*/  LDL.64 R8, [R1+0x30] ;  /* 0x0000300001087983 */ /* 0x001e9c0000100a00 */
[----:B------:R-:W-:Y:S04]  /*287f0*/  STL.64 [R1+0x610], R24 ;  /* 0x0006101801007387 */ /* 0x000fe80000100a00 */
[----:B------:R-:W-:Y:S04]  /*28800*/  STL.64 [R1+0x618], R26 ;  /* 0x0006181a01007387 */ /* 0x000fe80000100a00 */
[----:B------:R-:W-:Y:S04]  /*28810*/  STL.64 [R1+0x3a20], R6 ;  /* 0x003a200601007387 */ /* 0x000fe80000100a00 */
[----:B------:R0:W-:Y:S04]  /*28820*/  STL.64 [R1+0x3a18], R4 ;  /* 0x003a180401007387 */ /* 0x0001e80000100a00 */
[----:B------:R-:W-:Y:S04]  /*28830*/  STL.64 [R1+0x620], R16 ;  /* 0x0006201001007387 */ /* 0x000fe80000100a00 */
[----:B------:R-:W-:Y:S04]  /*28840*/  STL.64 [R1+0x628], R18 ;  /* 0x0006281201007387 */ /* 0x000fe80000100a00 */
[----:B------:R-:W3:Y:S04]  /*28850*/  LDL.64 R12, [R1+0xe0] ;  /* 0x0000e000010c7983 */ /* 0x000ee80000100a00 */
[----:B------:R-:W1:Y:S04]  /*28860*/  LDSM.16.MT88.4 R16, [R11+UR5+0x100] ;  /* 0x000100050b10783b */ /* 0x000e680008004200 */
[----:B---3--:R-:W-:Y:S04]  /*28870*/  STL.64 [R1+0x3a90], R12 ;  /* 0x003a900c01007387 */ /* 0x008fe80000100a00 */
[----:B0-----:R-:W3:Y:S04]  /*28880*/  LDL.64 R4, [R1+0x20] ;  /* 0x0000200001047983 */ /* 0x001ee80000100a00 */
[----:B---3--:R0:W-:Y:S04]  /*28890*/  STL.64 [R1+0x3a78], R4 ;  /* 0x003a780401007387 */ /* 0x0081e80000100a00 */
[----:B0-----:R-:W2:Y:S04]  /*288a0*/  LDL.LU.64 R4, [R1+0x630] ;  /* 0x0006300001047983 */ /* 0x001ea80000300a00 */
[----:B------:R-:W2:Y:S04]  /*288b0*/  LDL.LU.64 R6, [R1+0x638] ;  /* 0x0006380001067983 */ /* 0x000ea80000300a00 */
[----:B------:R-:W3:Y:S04]  /*288c0*/  LDL.64 R24, [R1] ;  /* 0x0000000001187983 */ /* 0x000ee80000100a00 */
[----:B---3--:R-:W-:Y:S04]  /*288d0*/  STL.64 [R1+0x3a50], R24 ;  /* 0x003a501801007387 */ /* 0x008fe80000100a00 */
[----:B-1----:R-:W-:Y:S04]  /*288e0*/  STL.64 [R1+0x3980], R18 ;  /* 0x0039801201007387 */ /* 0x002fe80000100a00 */
[----:B------:R0:W-:Y:S04]  /*288f0*/  STL.64 [R1+0x3978], R16 ;  /* 0x0039781001007387 */ /* 0x0001e80000100a00 */
[----:B0-----:R-:W3:Y:S01]  /*28900*/  LDL.64 R16, [R1+0x110] ;  /* 0x0001100001107983 */ /* 0x001ee20000100a00 */
[----:B--2---:R-:W-:Y:S01]  /*28910*/  HMMA.16816.F32 R4, R20, R8, R4 ;  /* 0x000000081404723c */ /* 0x004fe20000001804 */
[----:B------:R-:W-:-:S02]  /*28920*/  IMAD.MOV.U32 R29, RZ, RZ, R9 ;  /* 0x000000ffff1d7224 */ /* 0x000fc400078e0009 */
[----:B---3--:R-:W-:Y:S04]  /*28930*/  STL.64 [R1+0x3ab0], R16 ;  /* 0x003ab01001007387 */ /* 0x008fe80000100a00 */
[----:B------:R-:W2:-:S12]  /*28940*/  LDL.LU.64 R8, [R1+0x2b0] ;  /* 0x0002b00001087983 */ /* 0x000e980000300a00 */
[----:B------:R0:W-:Y:S04]  /*28950*/  STL.64 [R1+0x630], R4 ;  /* 0x0006300401007387 */ /* 0x0001e80000100a00 */
[----:B------:R1:W-:Y:S04]  /*28960*/  STL.64 [R1+0x638], R6 ;  /* 0x0006380601007387 */ /* 0x0003e80000100a00 */
[----:B------:R-:W2:Y:S04]  /*28970*/  LDL.LU.64 R10, [R1+0x2b8] ;  /* 0x0002b800010a7983 */ /* 0x000ea80000300a00 */
[----:B0-----:R-:W3:Y:S04]  /*28980*/  LDL.LU.64 R4, [R1+0x270] ;  /* 0x0002700001047983 */ /* 0x001ee80000300a00 */
[----:B-1----:R-:W4:Y:S04]  /*28990*/  LDL.LU.64 R6, [R1+0x278] ;  /* 0x0002780001067983 */ /* 0x002f280000300a00 */
[----:B----4-:R-:W-:Y:S04]  /*289a0*/  STL.64 [R1+0x3ac0], R6 ;  /* 0x003ac00601007387 */ /* 0x010fe80000100a00 */
[----:B---3--:R0:W-:Y:S04]  /*289b0*/  STL.64 [R1+0x3ab8], R4 ;  /* 0x003ab80401007387 */ /* 0x0081e80000100a00 */
[----:B0-----:R-:W3:Y:S04]  /*289c0*/  LDL R4, [R1+0x130] ;  /* 0x0001300001047983 */ /* 0x001ee80000100800 */
[----:B------:R-:W3:Y:S04]  /*289d0*/  LDL R5, [R1+0x134] ;  /* 0x0001340001057983 */ /* 0x000ee80000100800 */
[----:B---3--:R0:W-:Y:S04]  /*289e0*/  STL.64 [R1+0x3ad8], R4 ;  /* 0x003ad80401007387 */ /* 0x0081e80000100a00 */
[----:B0-----:R-:W3:Y:S04]  /*289f0*/  LDL R4, [R1+0x140] ;  /* 0x0001400001047983 */ /* 0x001ee80000100800 */
[----:B------:R-:W3:Y:S04]  /*28a00*/  LDL R5, [R1+0x144] ;  /* 0x0001440001057983 */ /* 0x000ee80000100800 */
[----:B------:R-:W4:Y:S04]  /*28a10*/  LDL.LU.64 R16, [R1+0x280] ;  /* 0x0002800001107983 */ /* 0x000f280000300a00 */
[----:B------:R-:W2:Y:S04]  /*28a20*/  LDL.LU.64 R18, [R1+0x288] ;  /* 0x0002880001127983 */ /* 0x000ea80000300a00 */
[----:B--2---:R-:W-:Y:S04]  /*28a30*/  STL.64 [R1+0x3ad0], R18 ;  /* 0x003ad01201007387 */ /* 0x004fe80000100a00 */
[----:B----4-:R0:W-:Y:S04]  /*28a40*/  STL.64 [R1+0x3ac8], R16 ;  /* 0x003ac81001007387 */ /* 0x0101e80000100a00 */
[----:B0-----:R-:W2:Y:S04]  /*28a50*/  LDL.LU.64 R16, [R1+0x290] ;  /* 0x0002900001107983 */ /* 0x001ea80000300a00 */
[----:B------:R-:W4:Y:S01]  /*28a60*/  LDL.LU.64 R18, [R1+0x298] ;  /* 0x0002980001127983 */ /* 0x000f220000300a00 */
[----:B------:R-:W-:-:S02]  /*28a70*/  IMAD.MOV.U32 R12, RZ, RZ, R28 ;  /* 0x000000ffff0c7224 */ /* 0x000fc400078e001c */
[----:B------:R-:W-:Y:S01]  /*28a80*/  IMAD.MOV.U32 R13, RZ, RZ, R15 ;  /* 0x000000ffff0d7224 */ /* 0x000fe200078e000f */
[----:B----4-:R-:W-:Y:S04]  /*28a90*/  STL.64 [R1+0x3ae8], R18 ;  /* 0x003ae81201007387 */ /* 0x010fe80000100a00 */
[----:B--2---:R0:W-:Y:S04]  /*28aa0*/  STL.64 [R1+0x3ae0], R16 ;  /* 0x003ae01001007387 */ /* 0x0041e80000100a00 */
[----:B0-----:R-:W3:Y:S04]  /*28ab0*/  LDL.LU.64 R16, [R1+0x2a0] ;  /* 0x0002a00001107983 */ /* 0x001ee80000300a00 */
[----:B------:R-:W3:Y:S04]  /*28ac0*/  LDL.LU.64 R18, [R1+0x2a8] ;  /* 0x0002a80001127983 */ /* 0x000ee80000300a00 */
[----:B------:R0:W-:Y:S04]  /*28ad0*/  STL.64 [R1+0x3aa8], R12 ;  /* 0x003aa80c01007387 */ /* 0x0001e80000100a00 */
[----:B0-----:R-:W2:Y:S01]  /*28ae0*/  LDL.64 R12, [R1+0x150] ;  /* 0x00015000010c7983 */ /* 0x001ea20000100a00 */
[----:B------:R-:W-:-:S02]  /*28af0*/  IMAD.MOV.U32 R24, RZ, RZ, R14 ;  /* 0x000000ffff187224 */ /* 0x000fc400078e000e */
[----:B------:R-:W-:-:S05]  /*28b00*/  IMAD.MOV.U32 R25, RZ, RZ, R3 ;  /* 0x000000ffff197224 */ /* 0x000fca00078e0003 */
[----:B------:R-:W-:Y:S01]  /*28b10*/  STL.64 [R1+0x3a88], R24 ;  /* 0x003a881801007387 */ /* 0x000fe20000100a00 */
[----:B--2---:R-:W-:-:S15]  /*28b20*/  HMMA.16816.F32 R8, R20, R12, R8 ;  /* 0x0000000c1408723c */ /* 0x004fde0000001808 */
[----:B------:R-:W-:-:S04]  /*28b30*/  NOP ;  /* 0x0000000000007918 */ /* 0x000fc80000000000 */
[----:B------:R0:W-:Y:S04]  /*28b40*/  STL.64 [R1+0x640], R8 ;  /* 0x0006400801007387 */ /* 0x0001e80000100a00 */
[----:B------:R1:W-:Y:S04]  /*28b50*/  STL.64 [R1+0x648], R10 ;  /* 0x0006480a01007387 */ /* 0x0003e80000100a00 */
[----:B0-----:R-:W2:Y:S01]  /*28b60*/  LDL.LU.64 R8, [R1+0x3af0] ;  /* 0x003af00001087983 */ /* 0x001ea20000300a00 */
[----:B---3--:R-:W-:Y:S01]  /*28b70*/  HMMA.16816.F32 R4, R20, R4, R16 ;  /* 0x000000041404723c */ /* 0x008fe20000001810 */
[----:B-1----:R-:W-:-:S02]  /*28b80*/  IMAD.MOV.U32 R11, RZ, RZ, R12 ;  /* 0x000000ffff0b7224 */ /* 0x002fc400078e000c */
[----:B------:R-:W-:Y:S02]  /*28b90*/  IMAD.MOV.U32 R10, RZ, RZ, R13 ;  /* 0x000000ffff0a7224 */ /* 0x000fe400078e000d */
[----:B------:R-:W3:Y:S04]  /*28ba0*/  LDL.LU.64 R12, [R1+0x260] ;  /* 0x00026000010c7983 */ /* 0x000ee80000300a00 */
[----:B------:R-:W3:Y:S04]  /*28bb0*/  LDL.LU.64 R14, [R1+0x268] ;  /* 0x00026800010e7983 */ /* 0x000ee80000300a00 */
[----:B------:R-:W-:Y:S04]  /*28bc0*/  STL.64 [R1+0x3a48], R10 ;  /* 0x003a480a01007387 */ /* 0x000fe80000100a00 */
[----:B--2---:R0:W-:Y:S04]  /*28bd0*/  STL.64 [R1+0x3a40], R8 ;  /* 0x003a400801007387 */ /* 0x0041e80000100a00 */
[----:B0-----:R-:W3:Y:S04]  /*28be0*/  LDL.64 R8, [R1+0x100] ;  /* 0x0001000001087983 */ /* 0x001ee80000100a00 */
[----:B------:R-:W2:Y:S04]  /*28bf0*/  LDL.LU.64 R18, [R1+0x3ae8] ;  /* 0x003ae80001127983 */ /* 0x000ea80000300a00 */
[----:B------:R-:W2:Y:S04]  /*28c00*/  LDL.LU.64 R16, [R1+0x3ae0] ;  /* 0x003ae00001107983 */ /* 0x000ea80000300a00 */
[----:B------:R0:W-:Y:S04]  /*28c10*/  STL.64 [R1+0x650], R4 ;  /* 0x0006500401007387 */ /* 0x0001e80000100a00 */
[----:B------:R2:W-:Y:S04]  /*28c20*/  STL.64 [R1+0x658], R6 ;  /* 0x0006580601007387 */ /* 0x0005e80000100a00 */
[----:B0-----:R-:W2:Y:S01]  /*28c30*/  LDL.LU.64 R4, [R1+0x3ad8] ;  /* 0x003ad80001047983 */ /* 0x001ea20000300a00 */
[----:B------:R-:W-:-:S02]  /*28c40*/  IMAD.MOV.U32 R24, RZ, RZ, R2 ;  /* 0x000000ffff187224 */ /* 0x000fc400078e0002 */
[----:B------:R-:W-:Y:S01]  /*28c50*/  IMAD.MOV.U32 R25, RZ, RZ, R0 ;  /* 0x000000ffff197224 */ /* 0x000fe200078e0000 */
[----:B--2---:R-:W-:Y:S01]  /*28c60*/  HMMA.16816.F32 R4, R20, R4, R16 ;  /* 0x000000041404723c */ /* 0x004fe20000001810 */
[----:B------:R-:W2:Y:S04]  /*28c70*/  LDL.LU.64 R18, [R1+0x3ad0] ;  /* 0x003ad00001127983 */ /* 0x000ea80000300a00 */
[----:B------:R-:W2:-:S14]  /*28c80*/  LDL.LU.64 R16, [R1+0x3ac8] ;  /* 0x003ac80001107983 */ /* 0x000e9c0000300a00 */
[----:B------:R-:W-:Y:S04]  /*28c90*/  STL.64 [R1+0x660], R4 ;  /* 0x0006600401007387 */ /* 0x000fe80000100a00 */
[----:B------:R0:W-:Y:S04]  /*28ca0*/  STL.64 [R1+0x668], R6 ;  /* 0x0006680601007387 */ /* 0x0001e80000100a00 */
[----:B0-----:R-:W4:Y:S04]  /*28cb0*/  LDL.LU.64 R6, [R1+0x3ac0] ;  /* 0x003ac00001067983 */ /* 0x001f280000300a00 */
[----:B------:R-:W4:Y:S01]  /*28cc0*/  LDL.LU.64 R4, [R1+0x3ab8] ;  /* 0x003ab80001047983 */ /* 0x000f220000300a00 */
[----:B--2---:R-:W-:Y:S03]  /*28cd0*/  HMMA.16816.F32 R24, R20, R24, R16 ;  /* 0x000000181418723c */ /* 0x004fe60000001810 */
[----:B------:R-:W4:-:S15]  /*28ce0*/  LDL.LU.64 R16, [R1+0x3ab0] ;  /* 0x003ab00001107983 */ /* 0x000f1e0000300a00 */
[----:B------:R-:W-:Y:S01]  /*28cf0*/  NOP ;  /* 0x0000000000007918 */ /* 0x000fe20000000000 */
[----:B------:R0:W-:Y:S04]  /*28d00*/  STL.64 [R1+0x670], R24 ;  /* 0x0006701801007387 */ /* 0x0001e80000100a00 */
[----:B------:R1:W-:Y:S04]  /*28d10*/  STL.64 [R1+0x678], R26 ;  /* 0x0006781a01007387 */ /* 0x0003e80000100a00 */
[----:B0-----:R-:W2:Y:S04]  /*28d20*/  LDL.LU.64 R24, [R1+0x240] ;  /* 0x0002400001187983 */ /* 0x001ea80000300a00 */
[----:B-1----:R-:W2:Y:S01]  /*28d30*/  LDL.LU.64 R26, [R1+0x248] ;  /* 0x00024800011a7983 */ /* 0x002ea20000300a00 */
[----:B---3--:R-:W-:Y:S01]  /*28d40*/  HMMA.16816.F32 R12, R20, R8, R12 ;  /* 0x00000008140c723c */ /* 0x008fe2000000180c */
[----:B------:R-:W-:-:S02]  /*28d50*/  IMAD.MOV.U32 R2, RZ, RZ, R8 ;  /* 0x000000ffff027224 */ /* 0x000fc400078e0008 */
[----:B------:R-:W-:-:S05]  /*28d60*/  IMAD.MOV.U32 R0, RZ, RZ, R9 ;  /* 0x000000ffff007224 */ /* 0x000fca00078e0009 */
[----:B----4-:R-:W-:-:S15]  /*28d70*/  HMMA.16816.F32 R4, R20, R16, R4 ;  /* 0x000000101404723c */ /* 0x010fde0000001804 */
[----:B------:R-:W-:-:S04]  /*28d80*/  NOP ;  /* 0x0000000000007918 */ /* 0x000fc80000000000 */
[----:B------:R-:W-:Y:S04]  /*28d90*/  STL.64 [R1+0x680], R4 ;  /* 0x0006800401007387 */ /* 0x000fe80000100a00 */
[----:B------:R-:W-:Y:S04]  /*28da0*/  STL.64 [R1+0x688], R6 ;  /* 0x0006880601007387 */ /* 0x000fe80000100a00 */
[----:B--2---:R-:W-:Y:S04]  /*28db0*/  STL.64 [R1+0x3aa0], R26 ;  /* 0x003aa01a01007387 */ /* 0x004fe80000100a00 */
[----:B------:R0:W-:Y:S04]  /*28dc0*/  STL.64 [R1+0x3a98], R24 ;  /* 0x003a981801007387 */ /* 0x0001e80000100a00 */
[----:B0-----:R-:W2:Y:S04]  /*28dd0*/  LDL.LU.64 R24, [R1+0x250] ;  /* 0x0002500001187983 */ /* 0x001ea80000300a00 */
[----:B------:R-:W2:Y:S04]  /*28de0*/  LDL.LU.64 R26, [R1+0x258] ;  /* 0x00025800011a7983 */ /* 0x000ea80000300a00 */
[----:B------:R-:W3:Y:S04]  /*28df0*/  LDL.LU.64 R4, [R1+0x230] ;  /* 0x0002300001047983 */ /* 0x000ee80000300a00 */
[----:B------:R-:W3:Y:S04]  /*28e00*/  LDL.LU.64 R6, [R1+0x238] ;  /* 0x0002380001067983 */ /* 0x000ee80000300a00 */
[----:B------:R0:W-:Y:S04]  /*28e10*/  STL.64 [R1+0x39d0], R16 ;  /* 0x0039d01001007387 */ /* 0x0001e80000100a00 */
[----:B0-----:R-:W4:Y:S04]  /*28e20*/  LDL.LU.64 R16, [R1+0xc10] ;  /* 0x000c100001107983 */ /* 0x001f280000300a00 */
[----:B------:R-:W4:Y:S04]  /*28e30*/  LDL.LU.64 R18, [R1+0xc18] ;  /* 0x000c180001127983 */ /* 0x000f280000300a00 */
[----:B------:R0:W-:Y:S04]  /*28e40*/  STL.64 [R1+0x690], R12 ;  /* 0x0006900c01007387 */ /* 0x0001e80000100a00 */
[----:B------:R2:W-:Y:S04]  /*28e50*/  STL.64 [R1+0x698], R14 ;  /* 0x0006980e01007387 */ /* 0x0005e80000100a00 */
[----:B0-----:R-:W2:Y:S04]  /*28e60*/  LDL.LU.64 R12, [R1+0x3aa8] ;  /* 0x003aa800010c7983 */ /* 0x001ea80000300a00 */
[----:B------:R-:W3:Y:S04]  /*28e70*/  LDL.LU.64 R8, [R1+0xbd0] ;  /* 0x000bd00001087983 */ /* 0x000ee80000300a00 */
[----:B------:R-:W3:Y:S01]  /*28e80*/  LDL.LU.64 R10, [R1+0xbd8] ;  /* 0x000bd800010a7983 */ /* 0x000ee20000300a00 */
[C---:B--2---:R-:W-:Y:S03]  /*28e90*/  HMMA.16816.F32 R12, R20.reuse, R12, R24 ;  /* 0x0000000c140c723c */ /* 0x044fe60000001818 */
[----:B---3--:R-:W-:Y:S04]  /*28ea0*/  STL.64 [R1+0x3a60], R10 ;  /* 0x003a600a01007387 */ /* 0x008fe80000100a00 */
[----:B------:R0:W-:Y:S04]  /*28eb0*/  STL.64 [R1+0x3a58], R8 ;  /* 0x003a580801007387 */ /* 0x0001e80000100a00 */
[----:B0-----:R-:W2:Y:S04]  /*28ec0*/  LDL.LU.64 R8, [R1+0xbf0] ;  /* 0x000bf00001087983 */ /* 0x001ea80000300a00 */
[----:B------:R-:W2:Y:S04]  /*28ed0*/  LDL.LU.64 R10, [R1+0xbf8] ;  /* 0x000bf800010a7983 */ /* 0x000ea80000300a00 */
[----:B------:R-:W-:Y:S04]  /*28ee0*/  STL [R1+0x3a04], R0 ;  /* 0x003a040001007387 */ /* 0x000fe80000100800 */
[----:B------:R-:W-:Y:S04]  /*28ef0*/  STL [R1+0x3a00], R2 ;  /* 0x003a000201007387 */ /* 0x000fe80000100800 */
[----:B------:R-:W3:Y:S04]  /*28f00*/  LDL.LU.64 R26, [R1+0x3aa0] ;  /* 0x003aa000011a7983 */ /* 0x000ee80000300a00 */
[----:B------:R-:W3:Y:S04]  /*28f10*/  LDL.LU.64 R24, [R1+0x3a98] ;  /* 0x003a980001187983 */ /* 0x000ee80000300a00 */
[----:B------:R0:W-:Y:S04]  /*28f20*/  STL.64 [R1+0x6a0], R12 ;  /* 0x0006a00c01007387 */ /* 0x0001e80000100a00 */
[----:B------:R-:W-:Y:S04]  /*28f30*/  STL.64 [R1+0x6a8], R14 ;  /* 0x0006a80e01007387 */ /* 0x000fe80000100a00 */
[----:B0-----:R-:W3:Y:S02]  /*28f40*/  LDL.LU.64 R12, [R1+0x3a90] ;  /* 0x003a9000010c7983 */ /* 0x001ee40000300a00 */
[----:B---3--:R-:W-:Y:S01]  /*28f50*/  HMMA.16816.F32 R24, R20, R12, R24 ;  /* 0x0000000c1418723c */ /* 0x008fe20000001818 */
[----:B------:R-:W-:-:S02]  /*28f60*/  IMAD.MOV.U32 R28, RZ, RZ, R12 ;  /* 0x000000ffff1c7224 */ /* 0x000fc400078e000c */
[----:B------:R-:W-:-:S15]  /*28f70*/  IMAD.MOV.U32 R3, RZ, RZ, R13 ;  /* 0x000000ffff037224 */ /* 0x000fde00078e000d */
[----:B------:R-:W-:Y:S01]  /*28f80*/  NOP ;  /* 0x0000000000007918 */ /* 0x000fe20000000000 */
[----:B------:R0:W-:Y:S04]  /*28f90*/  STL.64 [R1+0x6d0], R24 ;  /* 0x0006d01801007387 */ /* 0x0001e80000100a00 */
[----:B------:R-:W-:Y:S04]  /*28fa0*/  STL.64 [R1+0x6d8], R26 ;  /* 0x0006d81a01007387 */ /* 0x000fe80000100a00 */
[----:B0-----:R-:W2:Y:S04]  /*28fb0*/  LDL.LU.64 R24, [R1+0x3a88] ;  /* 0x003a880001187983 */ /* 0x001ea80000300a00 */
[----:B------:R-:W3:Y:S02]  /*28fc0*/  LDL.LU.64 R12, [R1+0x3a80] ;  /* 0x003a8000010c7983 */ /* 0x000ee40000300a00 */
[----:B---3--:R-:W-:Y:S02]  /*28fd0*/  HMMA.16816.F32 R20, R20, R12, R4 ;  /* 0x0000000c1414723c */ /* 0x008fe40000001804 */
[----:B------:R-:W4:Y:S04]  /*28fe0*/  LDL.LU.64 R4, [R1+0x3a78] ;  /* 0x003a780001047983 */ /* 0x000f280000300a00 */
[----:B------:R-:W4:Y:S04]  /*28ff0*/  LDL.LU.64 R14, [R1+0x3a70] ;  /* 0x003a7000010e7983 */ /* 0x000f280000300a00 */
[----:B------:R-:W4:Y:S09]  /*29000*/  LDL.LU.64 R12, [R1+0x3a68] ;  /* 0x003a6800010c7983 */ /* 0x000f320000300a00 */
[----:B------:R-:W-:Y:S04]  /*29010*/  STL.64 [R1+0x6c0], R20 ;  /* 0x0006c01401007387 */ /* 0x000fe80000100a00 */
[----:B------:R4:W-:Y:S02]  /*29020*/  STL.64 [R1+0x6c8], R22 ;  /* 0x0006c81601007387 */ /* 0x0009e40000100a00 */
[C---:B----4-:R-:W-:Y:S08]  /*29030*/  HMMA.16816.F32 R20, R12.reuse, R4, R16 ;  /* 0x000000040c14723c */ /* 0x050ff00000001810 */
[----:B--2---:R-:W-:Y:S01]  /*29040*/  HMMA.16816.F32 R24, R12, R24, R8 ;  /* 0x000000180c18723c */ /* 0x004fe20000001808 */
[----:B------:R-:W-:-:S02]  /*29050*/  IMAD.MOV.U32 R17, RZ, RZ, R4 ;  /* 0x000000ffff117224 */ /* 0x000fc400078e0004 */
[----:B------:R-:W-:-:S08]  /*29060*/  IMAD.MOV.U32 R16, RZ, RZ, R5 ;  /* 0x000000ffff107224 */ /* 0x000fd000078e0005 */
[----:B------:R0:W-:Y:S04]  /*29070*/  STL.64 [R1+0x230], R20 ;  /* 0x0002301401007387 */ /* 0x0001e80000100a00 */
[----:B------:R1:W-:Y:S04]  /*29080*/  STL.64 [R1+0x238], R22 ;  /* 0x0002381601007387 */ /* 0x0003e80000100a00 */
[----:B------:R-:W2:Y:S04]  /*29090*/  LDL.LU.64 R4, [R1+0xb10] ;  /* 0x000b100001047983 */ /* 0x000ea80000300a00 */
[----:B------:R-:W2:Y:S04]  /*290a0*/  LDL.LU.64 R6, [R1+0xb18] ;  /* 0x000b180001067983 */ /* 0x000ea80000300a00 */
[----:B0-----:R-:W3:Y:S04]  /*290b0*/  LDL.LU.64 R20, [R1+0xaf0] ;  /* 0x000af00001147983 */ /* 0x001ee80000300a00 */
[----:B-1----:R-:W3:Y:S04]  /*290c0*/  LDL.LU.64 R22, [R1+0xaf8] ;  /* 0x000af80001167983 */ /* 0x002ee80000300a00 */
[----:B------:R0:W-:Y:S04]  /*290d0*/  STL.64 [R1+0x39f8], R16 ;  /* 0x0039f81001007387 */ /* 0x0001e80000100a00 */
[----:B0-----:R-:W4:Y:S04]  /*290e0*/  LDL.LU.64 R16, [R1+0xb30] ;  /* 0x000b300001107983 */ /* 0x001f280000300a00 */
[----:B------:R-:W4:Y:S04]  /*290f0*/  LDL.LU.64 R18, [R1+0xb38] ;  /* 0x000b380001127983 */ /* 0x000f280000300a00 */
[----:B------:R-:W2:Y:S04]  /*29100*/  LDL.LU.64 R10, [R1+0x3a60] ;  /* 0x003a6000010a7983 */ /* 0x000ea80000300a00 */
[----:B------:R-:W2:Y:S04]  /*29110*/  LDL.LU.64 R8, [R1+0x3a58] ;  /* 0x003a580001087983 */ /* 0x000ea80000300a00 */
        /* <DEDUP_REMOVED lines=11> */
[----:B------:R-:W2:Y:S04]  /*291d0*/  LDL.LU.64 R26, [R1+0x3a38] ;  /* 0x003a3800011a7983 */ /* 0x000ea80000300a00 */
[----:B------:R-:W4:Y:S02]  /*291e0*/  LDL.LU.64 R24, [R1+0x3a30] ;  /* 0x003a300001187983 */ /* 0x000f240000300a00 */
[----:B----4-:R-:W-:-:S15]  /*291f0*/  HMMA.16816.F32 R16, R12, R24, R16 ;  /* 0x000000180c10723c */ /* 0x010fde0000001810 */
[----:B------:R-:W-:-:S04]  /*29200*/  NOP ;  /* 0x0000000000007918 */ /* 0x000fc80000000000 */
[----:B------:R0:W-:Y:S04]  /*29210*/  STL.64 [R1+0x200], R16 ;  /* 0x0002001001007387 */ /* 0x0001e80000100a00 */
[----:B------:R1:W-:Y:S04]  /*29220*/  STL.64 [R1+0x208], R18 ;  /* 0x0002081201007387 */ /* 0x0003e80000100a00 */
[----:B0-----:R-:W4:Y:S04]  /*29230*/  LDL.LU.64 R16, [R1+0xac0] ;  /* 0x000ac00001107983 */ /* 0x001f280000300a00 */
[----:B-1----:R-:W3:Y:S01]  /*29240*/  LDL.LU.64 R18, [R1+0xac8] ;  /* 0x000ac80001127983 */ /* 0x002ee20000300a00 */
[----:B--2---:R-:W-:Y:S03]  /*29250*/  HMMA.16816.F32 R4, R12, R8, R4 ;  /* 0x000000080c04723c */ /* 0x004fe60000001804 */
[----:B---3--:R-:W-:Y:S04]  /*29260*/  STL.64 [R1+0x3a10], R18 ;  /* 0x003a101201007387 */ /* 0x008fe80000100a00 */
[----:B----4-:R0:W-:Y:S04]  /*29270*/  STL.64 [R1+0x3a08], R16 ;  /* 0x003a081001007387 */ /* 0x0101e80000100a00 */
[----:B0-----:R-:W2:Y:S04]  /*29280*/  LDL.LU.64 R16, [R1+0xae0] ;  /* 0x000ae00001107983 */ /* 0x001ea80000300a00 */
[----:B------:R-:W2:Y:S04]  /*29290*/  LDL.LU.64 R18, [R1+0xae8] ;  /* 0x000ae80001127983 */ /* 0x000ea80000300a00 */
[----:B------:R-:W-:Y:S04]  /*292a0*/  STL.64 [R1+0x3930], R26 ;  /* 0x0039301a01007387 */ /* 0x000fe80000100a00 */
[----:B------:R0:W-:Y:S04]  /*292b0*/  STL.64 [R1+0x3928], R24 ;  /* 0x0039281801007387 */ /* 0x0001e80000100a00 */
[----:B0-----:R-:W2:Y:S01]  /*292c0*/  LDL R24, [R1+0x30] ;  /* 0x0000300001187983 */ /* 0x001ea20000100800 */
[----:B------:R-:W-:-:S03]  /*292d0*/  IMAD.MOV.U32 R25, RZ, RZ, R29 ;  /* 0x000000ffff197224 */ /* 0x000fc600078e001d */
[----:B------:R-:W3:Y:S04]  /*292e0*/  LDL.LU R29, [R1+0x3a28] ;  /* 0x003a2800011d7983 */ /* 0x000ee80000300800 */
[----:B------:R-:W-:Y:S04]  /*292f0*/  STL.64 [R1+0x1f0], R4 ;  /* 0x0001f00401007387 */ /* 0x000fe80000100a00 */
[----:B------:R0:W-:Y:S04]  /*29300*/  STL.64 [R1+0x1f8], R6 ;  /* 0x0001f80601007387 */ /* 0x0001e80000100a00 */
[----:B0-----:R-:W4:Y:S04]  /*29310*/  LDL.LU.64 R6, [R1+0x3a20] ;  /* 0x003a200001067983 */ /* 0x001f280000300a00 */
[----:B------:R-:W2:Y:S02]  /*29320*/  LDL.LU.64 R4, [R1+0x3a18] ;  /* 0x003a180001047983 */ /* 0x000ea40000300a00 */
[----:B--2---:R-:W-:Y:S02]  /*29330*/  HMMA.16816.F32 R20, R12, R4, R20 ;  /* 0x000000040c14723c */ /* 0x004fe40000001814 */
[----:B----4-:R-:W-:Y:S04]  /*29340*/  STL.64 [R1+0x3920], R6 ;  /* 0x0039200601007387 */ /* 0x010fe80000100a00 */
[----:B------:R0:W-:-:S13]  /*29350*/  STL.64 [R1+0x3918], R4 ;  /* 0x0039180401007387 */ /* 0x0001da0000100a00 */
[----:B------:R-:W-:Y:S04]  /*29360*/  STL.64 [R1+0x1e0], R20 ;  /* 0x0001e01401007387 */ /* 0x000fe80000100a00 */
[----:B------:R-:W-:Y:S04]  /*29370*/  STL.64 [R1+0x1e8], R22 ;  /* 0x0001e81601007387 */ /* 0x000fe80000100a00 */
[----:B---3--:R-:W1:Y:S04]  /*29380*/  LDSM.16.MT88.4 R20, [R29+UR5+0x180] ;  /* 0x000180051d14783b */ /* 0x008e680008004200 */
[----:B0-----:R-:W2:Y:S04]  /*29390*/  LDL.64 R4, [R1+0x140] ;  /* 0x0001400001047983 */ /* 0x001ea80000100a00 */
[----:B------:R-:W-:Y:S01]  /*293a0*/  STL [R1+0x3908], R29 ;  /* 0x0039081d01007387 */ /* 0x000fe20000100800 */
[----:B------:R-:W-:Y:S03]  /*293b0*/  HMMA.16816.F32 R24, R12, R24, R16 ;  /* 0x000000180c18723c */ /* 0x000fe60000001810 */
[----:B-1----:R-:W-:Y:S04]  /*293c0*/  STL.64 [R1+0x3858], R22 ;  /* 0x0038581601007387 */ /* 0x002fe80000100a00 */
[----:B------:R0:W-:Y:S04]  /*293d0*/  STL.64 [R1+0x3850], R20 ;  /* 0x0038501401007387 */ /* 0x0001e80000100a00 */
[----:B0-----:R-:W3:Y:S04]  /*293e0*/  LDL.LU.64 R20, [R1+0xd0] ;  /* 0x0000d00001147983 */ /* 0x001ee80000300a00 */
[----:B------:R-:W4:Y:S04]  /*293f0*/  LDL.LU.64 R18, [R1+0x3a10] ;  /* 0x003a100001127983 */ /* 0x000f280000300a00 */
[----:B------:R-:W4:Y:S04]  /*29400*/  LDL.LU.64 R16, [R1+0x3a08] ;  /* 0x003a080001107983 */ /* 0x000f280000300a00 */
[----:B------:R0:W-:Y:S04]  /*29410*/  STL.64 [R1+0x2c0], R24 ;  /* 0x0002c01801007387 */ /* 0x0001e80000100a00 */
[----:B------:R-:W-:Y:S01]  /*29420*/  STL.64 [R1+0x2c8], R26 ;  /* 0x0002c81a01007387 */ /* 0x000fe20000100a00 */
[----:B0-----:R-:W-:-:S02]  /*29430*/  IMAD.MOV.U32 R24, RZ, RZ, R0 ;  /* 0x000000ffff187224 */ /* 0x001fc400078e0000 */
[----:B------:R-:W-:Y:S01]  /*29440*/  IMAD.MOV.U32 R25, RZ, RZ, R2 ;  /* 0x000000ffff197224 */ /* 0x000fe200078e0002 */
[----:B------:R-:W2:Y:S04]  /*29450*/  LDL.LU R0, [R1+0x3a04] ;  /* 0x003a040001007983 */ /* 0x000ea80000300800 */
[----:B------:R-:W2:Y:S04]  /*29460*/  LDL.LU R2, [R1+0x3a00] ;  /* 0x003a000001027983 */ /* 0x000ea80000300800 */
[----:B------:R0:W-:Y:S02]  /*29470*/  STL.64 [R1+0x3948], R24 ;  /* 0x0039481801007387 */ /* 0x0001e40000100a00 */
[----:B0-----:R-:W-:-:S02]  /*29480*/  IMAD.MOV.U32 R24, RZ, RZ, R11 ;  /* 0x000000ffff187224 */ /* 0x001fc400078e000b */
[----:B------:R-:W-:-:S07]  /*29490*/  IMAD.MOV.U32 R25, RZ, RZ, R10 ;  /* 0x000000ffff197224 */ /* 0x000fce00078e000a */
[----:B----4-:R-:W-:Y:S01]  /*294a0*/  HMMA.16816.F32 R24, R12, R24, R16 ;  /* 0x000000180c18723c */ /* 0x010fe20000001810 */
[----:B------:R-:W4:-:S15]  /*294b0*/  LDL.LU.64 R16, [R1+0x39f8] ;  /* 0x0039f80001107983 */ /* 0x000f1e0000300a00 */
[----:B------:R-:W-:-:S03]  /*294c0*/  NOP ;  /* 0x0000000000007918 */ /* 0x000fc60000000000 */
[----:B------:R0:W-:Y:S04]  /*294d0*/  STL.64 [R1+0x2b0], R24 ;  /* 0x0002b01801007387 */ /* 0x0001e80000100a00 */
[----:B------:R-:W-:Y:S04]  /*294e0*/  STL.64 [R1+0x2b8], R26 ;  /* 0x0002b81a01007387 */ /* 0x000fe80000100a00 */
[----:B0-----:R-:W2:Y:S04]  /*294f0*/  LDL.64 R24, [R1+0x10] ;  /* 0x0000100001187983 */ /* 0x001ea80000100a00 */
[----:B--2---:R0:W-:Y:S04]  /*29500*/  STL.64 [R1+0x3960], R24 ;  /* 0x0039601801007387 */ /* 0x0041e80000100a00 */
[----:B0-----:R-:W2:Y:S04]  /*29510*/  LDL.LU.64 R24, [R1+0xab0] ;  /* 0x000ab00001187983 */ /* 0x001ea80000300a00 */
[----:B------:R-:W2:Y:S02]  /*29520*/  LDL.LU.64 R26, [R1+0xab8] ;  /* 0x000ab800011a7983 */ /* 0x000ea40000300a00 */
[----:B--2---:R-:W-:-:S15]  /*29530*/  HMMA.16816.F32 R24, R12, R4, R24 ;  /* 0x000000040c18723c */ /* 0x004fde0000001818 */
[----:B------:R-:W-:-:S04]  /*29540*/  NOP ;  /* 0x0000000000007918 */ /* 0x000fc80000000000 */
[----:B------:R4:W-:Y:S04]  /*29550*/  STL.64 [R1+0x2a0], R24 ;  /* 0x0002a01801007387 */ /* 0x0009e80000100a00 */
[----:B------:R-:W-:Y:S01]  /*29560*/  STL.64 [R1+0x2a8], R26 ;  /* 0x0002a81a01007387 */ /* 0x000fe20000100a00 */
[----:B----4-:R-:W-:Y:S02]  /*29570*/  IMAD.MOV.U32 R24, RZ, RZ, R17 ;  /* 0x000000ffff187224 */ /* 0x010fe400078e0011 */
[----:B------:R-:W-:Y:S02]  /*29580*/  IMAD.MOV.U32 R25, RZ, RZ, R16 ;  /* 0x000000ffff197224 */ /* 0x000fe400078e0010 */
[----:B------:R-:W2:Y:S04]  /*29590*/  LDL.LU.64 R16, [R1+0xa90] ;  /* 0x000a900001107983 */ /* 0x000ea80000300a00 */
[----:B------:R-:W4:Y:S01]  /*295a0*/  LDL.LU.64 R18, [R1+0xa98] ;  /* 0x000a980001127983 */ /* 0x000f220000300a00 */
[----:B------:R-:W-:-:S02]  /*295b0*/  IMAD.MOV.U32 R11, RZ, RZ, R4 ;  /* 0x000000ffff0b7224 */ /* 0x000fc400078e0004 */
[----:B------:R-:W-:Y:S01]  /*295c0*/  IMAD.MOV.U32 R10, RZ, RZ, R5 ;  /* 0x000000ffff0a7224 */ /* 0x000fe200078e0005 */
[----:B----4-:R-:W-:Y:S04]  /*295d0*/  STL.64 [R1+0x39e0], R18 ;  /* 0x0039e01201007387 */ /* 0x010fe80000100a00 */
[----:B--2---:R0:W-:Y:S04]  /*295e0*/  STL.64 [R1+0x39d8], R16 ;  /* 0x0039d81001007387 */ /* 0x0041e80000100a00 */
[----:B0-----:R-:W2:Y:S04]  /*295f0*/  LDL.64 R16, [R1+0x130] ;  /* 0x0001300001107983 */ /* 0x001ea80000100a00 */
[----:B------:R-:W4:Y:S04]  /*29600*/  LDL.LU.64 R4, [R1+0xa80] ;  /* 0x000a800001047983 */ /* 0x000f280000300a00 */
[----:B------:R-:W2:Y:S04]  /*29610*/  LDL.LU.64 R6, [R1+0xa88] ;  /* 0x000a880001067983 */ /* 0x000ea80000300a00 */
[----:B--2---:R-:W-:Y:S04]  /*29620*/  STL.64 [R1+0x39f0], R6 ;  /* 0x0039f00601007387 */ /* 0x004fe80000100a00 */
[----:B----4-:R0:W-:Y:S04]  /*29630*/  STL.64 [R1+0x39e8], R4 ;  /* 0x0039e80401007387 */ /* 0x0101e80000100a00 */
[----:B0-----:R-:W2:Y:S04]  /*29640*/  LDL.LU.64 R4, [R1+0xaa0] ;  /* 0x000aa00001047983 */ /* 0x001ea80000300a00 */
[----:B------:R-:W2:Y:S04]  /*29650*/  LDL.LU.64 R6, [R1+0xaa8] ;  /* 0x000aa80001067983 */ /* 0x000ea80000300a00 */
[----:B------:R0:W-:Y:S02]  /*29660*/  STL.64 [R1+0x3988], R24 ;  /* 0x0039881801007387 */ /* 0x0001e40000100a00 */
[----:B0-----:R-:W-:-:S02]  /*29670*/  IMAD.MOV.U32 R24, RZ, RZ, R28 ;  /* 0x000000ffff187224 */ /* 0x001fc400078e001c */
[----:B------:R-:W-:-:S05]  /*29680*/  IMAD.MOV.U32 R25, RZ, RZ, R3 ;  /* 0x000000ffff197224 */ /* 0x000fca00078e0003 */
[----:B------:R0:W-:Y:S04]  /*29690*/  STL.64 [R1+0x39a0], R24 ;  /* 0x0039a01801007387 */ /* 0x0001e80000100a00 */
[----:B0-----:R-:W4:Y:S04]  /*296a0*/  LDL.64 R24, [R1+0xf0] ;  /* 0x0000f00001187983 */ /* 0x001f280000100a00 */
[----:B----4-:R-:W-:Y:S04]  /*296b0*/  STL.64 [R1+0x39b8], R24 ;  /* 0x0039b81801007387 */ /* 0x010fe80000100a00 */
[----:B------:R-:W4:Y:S01]  /*296c0*/  LDL R23, [R1+0x194c] ;  /* 0x00194c0001177983 */ /* 0x000f220000100800 */
[----:B--2---:R-:W-:Y:S01]  /*296d0*/  HMMA.16816.F32 R4, R12, R16, R4 ;  /* 0x000000100c04723c */ /* 0x004fe20000001804 */
[----:B------:R-:W-:-:S02]  /*296e0*/  IMAD.MOV.U32 R29, RZ, RZ, R17 ;  /* 0x000000ffff1d7224 */ /* 0x000fc400078e0011 */
[----:B----4-:R-:W-:Y:S04]  /*296f0*/  STL [R1+0x3998], R23 ;  /* 0x0039981701007387 */ /* 0x010fe80000100800 */
[----:B---3--:R0:W-:Y:S04]  /*29700*/  STL.64 [R1+0x3990], R20 ;  /* 0x0039901401007387 */ /* 0x0081e80000100a00 */
[----:B0-----:R-:W2:Y:S04]  /*29710*/  LDL.64 R20, [R1+0x120] ;  /* 0x0001200001147983 */ /* 0x001ea80000100a00 */
[----:B------:R-:W-:Y:S04]  /*29720*/  STL [R1+0x3910], R10 ;  /* 0x0039100a01007387 */ /* 0x000fe80000100800 */
[----:B------:R-:W-:Y:S04]  /*29730*/  STL [R1+0x390c], R11 ;  /* 0x00390c0b01007387 */ /* 0x000fe80000100800 */
[----:B------:R-:W-:Y:S04]  /*29740*/  STL.64 [R1+0x290], R4 ;  /* 0x0002900401007387 */ /* 0x000fe80000100a00 */
[----:B------:R0:W-:Y:S04]  /*29750*/  STL.64 [R1+0x298], R6 ;  /* 0x0002980601007387 */ /* 0x0001e80000100a00 */
[----:B0-----:R-:W3:Y:S04]  /*29760*/  LDL.LU.64 R6, [R1+0x39f0] ;  /* 0x0039f00001067983 */ /* 0x001ee80000300a00 */
[----:B------:R-:W3:Y:S04]  /*29770*/  LDL.LU.64 R4, [R1+0x39e8] ;  /* 0x0039e80001047983 */ /* 0x000ee80000300a00 */
[----:B------:R-:W2:Y:S04]  /*29780*/  LDL.LU.64 R18, [R1+0x39e0] ;  /* 0x0039e00001127983 */ /* 0x000ea80000300a00 */
[----:B------:R-:W2:Y:S04]  /*29790*/  LDL.LU.64 R16, [R1+0x39d8] ;  /* 0x0039d80001107983 */ /* 0x000ea80000300a00 */
[----:B------:R-:W-:Y:S01]  /*297a0*/  STL [R1+0x3914], R29 ;  /* 0x0039141d01007387 */ /* 0x000fe20000100800 */
[----:B--2---:R-:W-:-:S15]  /*297b0*/  HMMA.16816.F32 R16, R12, R20, R16 ;  /* 0x000000140c10723c */ /* 0x004fde0000001810 */
[----:B------:R-:W-:-:S04]  /*297c0*/  NOP ;  /* 0x0000000000007918 */ /* 0x000fc80000000000 */
[----:B------:R0:W-:Y:S04]  /*297d0*/  STL.64 [R1+0x280], R16 ;  /* 0x0002801001007387 */ /* 0x0001e80000100a00 */
[----:B------:R-:W-:Y:S04]  /*297e0*/  STL.64 [R1+0x288], R18 ;  /* 0x0002881201007387 */ /* 0x000fe80000100a00 */
[----:B0-----:R-:W3:Y:S01]  /*297f0*/  LDL.LU.64 R16, [R1+0x39d0] ;  /* 0x0039d00001107983 */ /* 0x001ee20000300a00 */
[----:B------:R-:W-:Y:S01]  /*29800*/  IMAD.MOV.U32 R11, RZ, RZ, R20 ;  /* 0x000000ffff0b7224 */ /* 0x000fe200078e0014 */
[----:B---3--:R-:W-:-:S15]  /*29810*/  HMMA.16816.F32 R4, R12, R16, R4 ;  /* 0x000000100c04723c */ /* 0x008fde0000001804 */
[----:B------:R-:W-:-:S04]  /*29820*/  NOP ;  /* 0x0000000000007918 */ /* 0x000fc80000000000 */
[----:B------:R-:W-:Y:S04]  /*29830*/  STL.64 [R1+0x270], R4 ;  /* 0x0002700401007387 */ /* 0x000fe80000100a00 */
[----:B------:R-:W-:Y:S04]  /*29840*/  STL.64 [R1+0x278], R6 ;  /* 0x0002780601007387 */ /* 0x000fe80000100a00 */
[----:B------:R-:W2:Y:S04]  /*29850*/  LDL.LU.64 R20, [R1+0xa50] ;  /* 0x000a500001147983 */ /* 0x000ea80000300a00 */
[----:B------:R-:W3:Y:S04]  /*29860*/  LDL.LU.64 R22, [R1+0xa58] ;  /* 0x000a580001167983 */ /* 0x000ee80000300a00 */
[----:B---3--:R-:W-:Y:S04]  /*29870*/  STL.64 [R1+0x39b0], R22 ;  /* 0x0039b01601007387 */ /* 0x008fe80000100a00 */
[----:B--2---:R0:W-:Y:S04]  /*29880*/  STL.64 [R1+0x39a8], R20 ;  /* 0x0039a81401007387 */ /* 0x0041e80000100a00 */
[----:B0-----:R-:W2:Y:S04]  /*29890*/  LDL.LU.64 R20, [R1+0xa60] ;  /* 0x000a600001147983 */ /* 0x001ea80000300a00 */
[----:B------:R-:W3:Y:S01]  /*298a0*/  LDL.LU.64 R22, [R1+0xa68] ;  /* 0x000a680001167983 */ /* 0x000ee20000300a00 */
[----:B------:R-:W-:-:S02]  /*298b0*/  IMAD.MOV.U32 R10, RZ, RZ, R17 ;  /* 0x000000ffff0a7224 */ /* 0x000fc400078e0011 */
[----:B------:R-:W-:Y:S01]  /*298c0*/  IMAD.MOV.U32 R29, RZ, RZ, R16 ;  /* 0x000000ffff1d7224 */ /* 0x000fe200078e0010 */
[----:B---3--:R-:W-:Y:S04]  /*298d0*/  STL.64 [R1+0x39c8], R22 ;  /* 0x0039c81601007387 */ /* 0x008fe80000100a00 */
[----:B--2---:R0:W-:Y:S04]  /*298e0*/  STL.64 [R1+0x39c0], R20 ;  /* 0x0039c01401007387 */ /* 0x0041e80000100a00 */
[----:B0-----:R-:W2:Y:S04]  /*298f0*/  LDL.LU.64 R20, [R1+0xa70] ;  /* 0x000a700001147983 */ /* 0x001ea80000300a00 */
[----:B------:R-:W2:Y:S04]  /*29900*/  LDL.LU.64 R22, [R1+0xa78] ;  /* 0x000a780001167983 */ /* 0x000ea80000300a00 */
[----:B------:R-:W3:Y:S04]  /*29910*/  LDL.LU.64 R16, [R1+0xa40] ;  /* 0x000a400001107983 */ /* 0x000ee80000300a00 */
[----:B------:R-:W3:Y:S04]  /*29920*/  LDL.LU.64 R18, [R1+0xa48] ;  /* 0x000a480001127983 */ /* 0x000ee80000300a00 */
[----:B------:R-:W-:Y:S04]  /*29930*/  STL.64 [R1+0x3940], R10 ;  /* 0x0039400a01007387 */ /* 0x000fe80000100a00 */
[----:B------:R0:W-:Y:S04]  /*29940*/  STL.64 [R1+0x3938], R8 ;  /* 0x0039380801007387 */ /* 0x0001e80000100a00 */
[----:B0-----:R-:W4:Y:S04]  /*29950*/  LDL.LU.64 R8, [R1+0x6f0] ;  /* 0x0006f00001087983 */ /* 0x001f280000300a00 */
[----:B------:R-:W2:Y:S01]  /*29960*/  LDL.LU.64 R10, [R1+0x6f8] ;  /* 0x0006f800010a7983 */ /* 0x000ea20000300a00 */
[----:B------:R-:W-:-:S02]  /*29970*/  IMAD.MOV.U32 R24, RZ, RZ, R2 ;  /* 0x000000ffff187224 */ /* 0x000fc400078e0002 */
[----:B------:R-:W-:Y:S01]  /*29980*/  IMAD.MOV.U32 R25, RZ, RZ, R0 ;  /* 0x000000ffff197224 */ /* 0x000fe200078e0000 */
[----:B--2---:R-:W-:Y:S04]  /*29990*/  STL.64 [R1+0x3958], R10 ;  /* 0x0039580a01007387 */ /* 0x004fe80000100a00 */
[----:B----4-:R0:W-:Y:S04]  /*299a0*/  STL.64 [R1+0x3950], R8 ;  /* 0x0039500801007387 */ /* 0x0101e80000100a00 */
[----:B0-----:R-:W2:Y:S04]  /*299b0*/  LDL.LU.64 R8, [R1+0x6e0] ;  /* 0x0006e00001087983 */ /* 0x001ea80000300a00 */
[----:B------:R-:W4:Y:S01]  /*299c0*/  LDL.LU.64 R10, [R1+0x6e8] ;  /* 0x0006e800010a7983 */ /* 0x000f220000300a00 */
[C---:B------:R-:W-:Y:S03]  /*299d0*/  HMMA.16816.F32 R24, R12.reuse, R24, R20 ;  /* 0x000000180c18723c */ /* 0x040fe60000001814 */
[----:B----4-:R-:W-:Y:S04]  /*299e0*/  STL.64 [R1+0x3970], R10 ;  /* 0x0039700a01007387 */ /* 0x010fe80000100a00 */
[----:B--2---:R0:W-:Y:S04]  /*299f0*/  STL.64 [R1+0x3968], R8 ;  /* 0x0039680801007387 */ /* 0x0041e80000100a00 */
[----:B0-----:R-:W2:Y:S04]  /*29a00*/  LDL.LU.64 R8, [R1+0x6b0] ;  /* 0x0006b00001087983 */ /* 0x001ea80000300a00 */
[----:B------:R-:W2:Y:S04]  /*29a10*/  LDL.LU.64 R10, [R1+0x6b8] ;  /* 0x0006b800010a7983 */ /* 0x000ea80000300a00 */
[----:B------:R-:W4:Y:S04]  /*29a20*/  LDL.LU.64 R4, [R1+0x700] ;  /* 0x0007000001047983 */ /* 0x000f280000300a00 */
        /* <DEDUP_REMOVED lines=16> */
[----:B------:R-:W2:Y:S04]  /*29b30*/  LDL.LU R23, [R1+0x3998] ;  /* 0x0039980001177983 */ /* 0x000ea80000300800 */
[----:B------:R-:W3:-:S13]  /*29b40*/  LDL.LU.64 R20, [R1+0x3990] ;  /* 0x0039900001147983 */ /* 0x000eda0000300a00 */
[----:B------:R0:W-:Y:S04]  /*29b50*/  STL.64 [R1+0x240], R24 ;  /* 0x0002401801007387 */ /* 0x0001e80000100a00 */
[----:B------:R-:W-:Y:S04]  /*29b60*/  STL.64 [R1+0x248], R26 ;  /* 0x0002481a01007387 */ /* 0x000fe80000100a00 */
[----:B0-----:R-:W2:Y:S01]  /*29b70*/  LDL.LU.64 R24, [R1+0x3988] ;  /* 0x0039880001187983 */ /* 0x001ea20000300a00 */
[----:B---3--:R-:W-:Y:S03]  /*29b80*/  HMMA.16816.F32 R12, R12, R20, R16 ;  /* 0x000000140c0c723c */ /* 0x008fe60000001810 */
[----:B------:R-:W2:Y:S04]  /*29b90*/  LDL.LU.64 R18, [R1+0x3980] ;  /* 0x0039800001127983 */ /* 0x000ea80000300a00 */
[----:B------:R-:W2:-:S12]  /*29ba0*/  LDL.LU.64 R16, [R1+0x3978] ;  /* 0x0039780001107983 */ /* 0x000e980000300a00 */
[----:B------:R0:W-:Y:S04]  /*29bb0*/  STL.64 [R1+0x1d0], R12 ;  /* 0x0001d00c01007387 */ /* 0x0001e80000100a00 */
[----:B------:R1:W-:Y:S04]  /*29bc0*/  STL.64 [R1+0x1d8], R14 ;  /* 0x0001d80e01007387 */ /* 0x0003e80000100a00 */
[----:B0-----:R-:W3:Y:S04]  /*29bd0*/  LDL.LU.64 R12, [R1+0x720] ;  /* 0x00072000010c7983 */ /* 0x001ee80000300a00 */
[----:B-1----:R-:W3:Y:S04]  /*29be0*/  LDL.LU.64 R14, [R1+0x728] ;  /* 0x00072800010e7983 */ /* 0x002ee80000300a00 */
        /* <DEDUP_REMOVED lines=18> */
[----:B------:R-:W2:-:S13]  /*29d10*/  LDL.LU.64 R8, [R1+0x3938] ;  /* 0x0039380001087983 */ /* 0x000e9a0000300a00 */
[----:B------:R-:W-:Y:S04]  /*29d20*/  STL.64 [R1+0x6f0], R24 ;  /* 0x0006f01801007387 */ /* 0x000fe80000100a00 */
[----:B------:R0:W-:Y:S04]  /*29d30*/  STL.64 [R1+0x6f8], R26 ;  /* 0x0006f81a01007387 */ /* 0x0001e80000100a00 */
[----:B0-----:R-:W2:Y:S04]  /*29d40*/  LDL.LU.64 R26, [R1+0x3930] ;  /* 0x00393000011a7983 */ /* 0x001ea80000300a00 */
        /* <DEDUP_REMOVED lines=10> */
[----:B------:R-:W2:Y:S04]  /*29df0*/  LDL.LU.64 R26, [R1+0x718] ;  /* 0x00071800011a7983 */ /* 0x000ea80000300a00 */
[----:B------:R-:W-:Y:S01]  /*29e00*/  STL.64 [R1+0x38e8], R8 ;  /* 0x0038e80801007387 */ /* 0x000fe20000100a00 */
[C---:B---3--:R-:W-:Y:S08]  /*29e10*/  HMMA.16816.F32 R12, R16.reuse, R4, R12 ;  /* 0x00000004100c723c */ /* 0x048ff0000000180c */
[----:B--2---:R-:W-:-:S15]  /*29e20*/  HMMA.16816.F32 R24, R16, R8, R24 ;  /* 0x000000081018723c */ /* 0x004fde0000001818 */
[----:B------:R-:W-:-:S04]  /*29e30*/  NOP ;  /* 0x0000000000007918 */ /* 0x000fc80000000000 */
[----:B------:R-:W-:Y:S04]  /*29e40*/  STL.64 [R1+0x710], R24 ;  /* 0x0007101801007387 */ /* 0x000fe80000100a00 */
[----:B------:R-:W-:Y:S04]  /*29e50*/  STL.64 [R1+0x718], R26 ;  /* 0x0007181a01007387 */ /* 0x000fe80000100a00 */
[----:B----4-:R-:W-:Y:S04]  /*29e60*/  STL.64 [R1+0x3810], R6 ;  /* 0x0038100601007387 */ /* 0x010fe80000100a00 */
[----:B------:R-:W-:Y:S04]  /*29e70*/  STL.64 [R1+0x3808], R4 ;  /* 0x0038080401007387 */ /* 0x000fe80000100a00 */
[----:B------:R-:W-:Y:S04]  /*29e80*/  STL.64 [R1+0x720], R12 ;  /* 0x0007200c01007387 */ /* 0x000fe80000100a00 */
[----:B------:R-:W-:Y:S04]  /*29e90*/  STL.64 [R1+0x728], R14 ;  /* 0x0007280e01007387 */ /* 0x000fe80000100a00 */
[----:B------:R0:W1:Y:S04]  /*29ea0*/  LDSM.16.MT88.4 R12, [R23+UR5+0x180] ;  /* 0x00018005170c783b */ /* 0x0000680008004200 */
[----:B------:R-:W2:Y:S04]  /*29eb0*/  LDL.LU.64 R20, [R1+0x7a0] ;  /* 0x0007a00001147983 */ /* 0x000ea80000300a00 */
[----:B0-----:R-:W3:Y:S04]  /*29ec0*/  LDL.LU.64 R22, [R1+0x7a8] ;  /* 0x0007a80001167983 */ /* 0x001ee80000300a00 */
[----:B---3--:R-:W-:Y:S04]  /*29ed0*/  STL.64 [R1+0x3878], R22 ;  /* 0x0038781601007387 */ /* 0x008fe80000100a00 */
[----:B--2---:R0:W-:Y:S04]  /*29ee0*/  STL.64 [R1+0x3870], R20 ;  /* 0x0038701401007387 */ /* 0x0041e80000100a00 */
[----:B0-----:R-:W2:Y:S04]  /*29ef0*/  LDL R20, [R1+0x100] ;  /* 0x0001000001147983 */ /* 0x001ea80000100800 */
[----:B------:R-:W2:Y:S04]  /*29f00*/  LDL R21, [R1+0x104] ;  /* 0x0001040001157983 */ /* 0x000ea80000100800 */
[----:B--2---:R0:W-:Y:S02]  /*29f10*/  STL.64 [R1+0x3890], R20 ;  /* 0x0038901401007387 */ /* 0x0041e40000100a00 */
[----:B0-----:R-:W-:-:S02]  /*29f20*/  IMAD.MOV.U32 R20, RZ, RZ, R29 ;  /* 0x000000ffff147224 */ /* 0x001fc400078e001d */
[----:B------:R-:W-:Y:S01]  /*29f30*/  IMAD.MOV.U32 R21, RZ, RZ, R10 ;  /* 0x000000ffff157224 */ /* 0x000fe200078e000a */
[----:B------:R-:W2:Y:S04]  /*29f40*/  LDL.LU R29, [R1+0x3914] ;  /* 0x00391400011d7983 */ /* 0x000ea80000300800 */
[----:B------:R-:W3:Y:S04]  /*29f50*/  LDL.LU R10, [R1+0x3910] ;  /* 0x00391000010a7983 */ /* 0x000ee80000300800 */
[----:B------:R0:W-:Y:S02]  /*29f60*/  STL.64 [R1+0x38a8], R20 ;  /* 0x0038a81401007387 */ /* 0x0001e40000100a00 */
[----:B0-----:R-:W-:-:S02]  /*29f70*/  IMAD.MOV.U32 R20, RZ, RZ, R11 ;  /* 0x000000ffff147224 */ /* 0x001fc400078e000b */
[----:B------:R-:W4:Y:S04]  /*29f80*/  LDL.LU R11, [R1+0x390c] ;  /* 0x00390c00010b7983 */ /* 0x000f280000300800 */
[----:B------:R-:W2:Y:S04]  /*29f90*/  LDL R21, [R1+0x124] ;  /* 0x0001240001157983 */ /* 0x000ea80000100800 */
[----:B--2---:R-:W-:Y:S04]  /*29fa0*/  STL.64 [R1+0x38c0], R20 ;  /* 0x0038c01401007387 */ /* 0x004fe80000100a00 */
[----:B------:R-:W2:Y:S04]  /*29fb0*/  LDL.LU.64 R4, [R1+0x20] ;  /* 0x0000200001047983 */ /* 0x000ea80000300a00 */
[----:B--2---:R0:W-:Y:S04]  /*29fc0*/  STL.64 [R1+0x3860], R4 ;  /* 0x0038600401007387 */ /* 0x0041e80000100a00 */
[----:B0-----:R-:W2:Y:S01]  /*29fd0*/  LDL R4, [R1+0x130] ;  /* 0x0001300001047983 */ /* 0x001ea20000100800 */
[----:B------:R-:W-:-:S03]  /*29fe0*/  IMAD.MOV.U32 R5, RZ, RZ, R29 ;  /* 0x000000ffff057224 */ /* 0x000fc600078e001d */
[----:B------:R-:W3:Y:S04]  /*29ff0*/  LDL.LU R29, [R1+0x3908] ;  /* 0x00390800011d7983 */ /* 0x000ee80000300800 */
[----:B--2---:R4:W-:Y:S04]  /*2a000*/  STL.64 [R1+0x38c8], R4 ;  /* 0x0038c80401007387 */ /* 0x0049e80000100a00 */
[----:B------:R-:W2:Y:S01]  /*2a010*/  LDL.LU.64 R8, [R1+0x740] ;  /* 0x0007400001087983 */ /* 0x000ea20000300a00 */
[----:B----4-:R-:W-:Y:S02]  /*2a020*/  IMAD.MOV.U32 R4, RZ, RZ, R11 ;  /* 0x000000ffff047224 */ /* 0x010fe400078e000b */
[----:B---3--:R-:W-:-:S02]  /*2a030*/  IMAD.MOV.U32 R5, RZ, RZ, R10 ;  /* 0x000000ffff057224 */ /* 0x008fc400078e000a */
[----:B------:R-:W3:Y:S04]  /*2a040*/  LDL.LU.64 R10, [R1+0x748] ;  /* 0x00074800010a7983 */ /* 0x000ee80000300a00 */
[----:B---3--:R-:W-:Y:S04]  /*2a050*/  STL.64 [R1+0x38f8], R10 ;  /* 0x0038f80a01007387 */ /* 0x008fe80000100a00 */
[----:B--2---:R0:W-:Y:S04]  /*2a060*/  STL.64 [R1+0x38f0], R8 ;  /* 0x0038f00801007387 */ /* 0x0041e80000100a00 */
[----:B0-----:R-:W2:Y:S04]  /*2a070*/  LDL R8, [R1+0x30] ;  /* 0x0000300001087983 */ /* 0x001ea80000100800 */
[----:B------:R-:W2:Y:S04]  /*2a080*/  LDL R9, [R1+0x34] ;  /* 0x0000340001097983 */ /* 0x000ea80000100800 */
[----:B------:R0:W-:Y:S04]  /*2a090*/  STL.64 [R1+0x38e0], R4 ;  /* 0x0038e00401007387 */ /* 0x0001e80000100a00 */
[----:B0-----:R-:W3:Y:S04]  /*2a0a0*/  LDL.64 R4, [R1+0x150] ;  /* 0x0001500001047983 */ /* 0x001ee80000100a00 */
[----:B---3--:R0:W-:Y:S04]  /*2a0b0*/  STL.64 [R1+0x3900], R4 ;  /* 0x0039000401007387 */ /* 0x0081e80000100a00 */
        /* <DEDUP_REMOVED lines=8> */
[----:B------:R-:W4:Y:S04]  /*2a140*/  LDL.LU.64 R24, [R1] ;  /* 0x0000000001187983 */ /* 0x000f280000300a00 */
[----:B----4-:R0:W-:Y:S04]  /*2a150*/  STL.64 [R1+0x3848], R24 ;  /* 0x0038481801007387 */ /* 0x0101e80000100a00 */
[----:B0-----:R-:W4:Y:S04]  /*2a160*/  LDL.LU.64 R24, [R1+0x7c0] ;  /* 0x0007c00001187983 */ /* 0x001f280000300a00 */
[----:B------:R-:W2:Y:S04]  /*2a170*/  LDL.LU.64 R26, [R1+0x7c8] ;  /* 0x0007c800011a7983 */ /* 0x000ea80000300a00 */
        /* <DEDUP_REMOVED lines=8> */
[----:B------:R-:W4:Y:S04]  /*2a200*/  LDL.LU.64 R26, [R1+0x788] ;  /* 0x00078800011a7983 */ /* 0x000f280000300a00 */
[----:B----4-:R-:W-:Y:S04]  /*2a210*/  STL.64 [R1+0x38b8], R26 ;  /* 0x0038b81a01007387 */ /* 0x010fe80000100a00 */
[----:B--2---:R0:W-:Y:S04]  /*2a220*/  STL.64 [R1+0x38b0], R24 ;  /* 0x0038b01801007387 */ /* 0x0041e80000100a00 */
[----:B0-----:R-:W2:Y:S04]  /*2a230*/  LDL.LU.64 R24, [R1+0x770] ;  /* 0x0007700001187983 */ /* 0x001ea80000300a00 */
[----:B------:R-:W2:Y:S04]  /*2a240*/  LDL.LU.64 R26, [R1+0x778] ;  /* 0x00077800011a7983 */ /* 0x000ea80000300a00 */
[----:B-1----:R-:W-:Y:S04]  /*2a250*/  STL.64 [R1+0x3798], R14 ;  /* 0x0037980e01007387 */ /* 0x002fe80000100a00 */
[----:B------:R0:W-:Y:S04]  /*2a260*/  STL.64 [R1+0x3790], R12 ;  /* 0x0037900c01007387 */ /* 0x0001e80000100a00 */
[----:B0-----:R-:W4:Y:S04]  /*2a270*/  LDL.LU.64 R12, [R1+0xe0] ;  /* 0x0000e000010c7983 */ /* 0x001f280000300a00 */
[----:B------:R-:W2:Y:S04]  /*2a280*/  LDL.LU.64 R4, [R1+0x3900] ;  /* 0x0039000001047983 */ /* 0x000ea80000300a00 */
[----:B------:R-:W-:Y:S04]  /*2a290*/  STL.64 [R1+0x730], R8 ;  /* 0x0007300801007387 */ /* 0x000fe80000100a00 */
[----:B------:R0:W-:Y:S04]  /*2a2a0*/  STL.64 [R1+0x738], R10 ;  /* 0x0007380a01007387 */ /* 0x0001e80000100a00 */
[----:B0-----:R-:W2:Y:S04]  /*2a2b0*/  LDL.LU.64 R10, [R1+0x38f8] ;  /* 0x0038f800010a7983 */ /* 0x001ea80000300a00 */
[----:B------:R-:W2:Y:S02]  /*2a2c0*/  LDL.LU.64 R8, [R1+0x38f0] ;  /* 0x0038f00001087983 */ /* 0x000ea40000300a00 */
[----:B--2---:R-:W-:-:S15]  /*2a2d0*/  HMMA.16816.F32 R8, R16, R4, R8 ;  /* 0x000000041008723c */ /* 0x004fde0000001808 */
[----:B------:R-:W-:-:S04]  /*2a2e0*/  NOP ;  /* 0x0000000000007918 */ /* 0x000fc80000000000 */
[----:B------:R0:W-:Y:S04]  /*2a2f0*/  STL.64 [R1+0x740], R8 ;  /* 0x0007400801007387 */ /* 0x0001e80000100a00 */
[----:B------:R1:W-:Y:S04]  /*2a300*/  STL.64 [R1+0x748], R10 ;  /* 0x0007480a01007387 */ /* 0x0003e80000100a00 */
[----:B0-----:R-:W2:Y:S01]  /*2a310*/  LDL.LU.64 R8, [R1+0x38e8] ;  /* 0x0038e80001087983 */ /* 0x001ea20000300a00 */
[----:B-1----:R-:W-:Y:S02]  /*2a320*/  IMAD.MOV.U32 R11, RZ, RZ, R4 ;  /* 0x000000ffff0b7224 */ /* 0x002fe400078e0004 */
[----:B------:R-:W-:-:S02]  /*2a330*/  IMAD.MOV.U32 R10, RZ, RZ, R5 ;  /* 0x000000ffff0a7224 */ /* 0x000fc400078e0005 */
[----:B------:R-:W3:Y:S04]  /*2a340*/  LDL.LU.64 R4, [R1+0x38e0] ;  /* 0x0038e00001047983 */ /* 0x000ee80000300a00 */
[----:B------:R-:W-:Y:S01]  /*2a350*/  STL.64 [R1+0x3820], R10 ;  /* 0x0038200a01007387 */ /* 0x000fe20000100a00 */
[C---:B---3--:R-:W-:Y:S03]  /*2a360*/  HMMA.16816.F32 R4, R16.reuse, R4, R20 ;  /* 0x000000041004723c */ /* 0x048fe60000001814 */
[----:B--2---:R-:W-:Y:S04]  /*2a370*/  STL.64 [R1+0x3818], R8 ;  /* 0x0038180801007387 */ /* 0x004fe80000100a00 */
[----:B------:R-:W2:Y:S04]  /*2a380*/  LDL.LU.64 R22, [R1+0x38d8] ;  /* 0x0038d80001167983 */ /* 0x000ea80000300a00 */
[----:B------:R-:W2:Y:S08]  /*2a390*/  LDL.LU.64 R20, [R1+0x38d0] ;  /* 0x0038d00001147983 */ /* 0x000eb00000300a00 */
[----:B------:R0:W-:Y:S04]  /*2a3a0*/  STL.64 [R1+0x750], R4 ;  /* 0x0007500401007387 */ /* 0x0001e80000100a00 */
[----:B------:R2:W-:Y:S04]  /*2a3b0*/  STL.64 [R1+0x758], R6 ;  /* 0x0007580601007387 */ /* 0x0005e80000100a00 */
[----:B0-----:R-:W2:Y:S02]  /*2a3c0*/  LDL.LU.64 R4, [R1+0x38c8] ;  /* 0x0038c80001047983 */ /* 0x001ea40000300a00 */
[----:B--2---:R-:W-:Y:S02]  /*2a3d0*/  HMMA.16816.F32 R4, R16, R4, R20 ;  /* 0x000000041004723c */ /* 0x004fe40000001814 */
[----:B------:R-:W2:-:S15]  /*2a3e0*/  LDL.LU.64 R20, [R1+0x38c0] ;  /* 0x0038c00001147983 */ /* 0x000e9e0000300a00 */
[----:B------:R-:W-:Y:S02]  /*2a3f0*/  NOP ;  /* 0x0000000000007918 */ /* 0x000fe40000000000 */
[----:B------:R0:W-:Y:S04]  /*2a400*/  STL.64 [R1+0x760], R4 ;  /* 0x0007600401007387 */ /* 0x0001e80000100a00 */
[----:B------:R1:W-:Y:S04]  /*2a410*/  STL.64 [R1+0x768], R6 ;  /* 0x0007680601007387 */ /* 0x0003e80000100a00 */
[----:B0-----:R-:W3:Y:S04]  /*2a420*/  LDL.LU.64 R4, [R1+0x7b0] ;  /* 0x0007b00001047983 */ /* 0x001ee80000300a00 */
[----:B-1----:R-:W3:Y:S01]  /*2a430*/  LDL.LU.64 R6, [R1+0x7b8] ;  /* 0x0007b80001067983 */ /* 0x002ee20000300a00 */
[----:B--2---:R-:W-:Y:S03]  /*2a440*/  HMMA.16816.F32 R20, R16, R20, R24 ;  /* 0x000000141014723c */ /* 0x004fe60000001818 */
[----:B------:R-:W2:Y:S04]  /*2a450*/  LDL.LU.64 R26, [R1+0x38b8] ;  /* 0x0038b800011a7983 */ /* 0x000ea80000300a00 */
[----:B------:R-:W2:-:S12]  /*2a460*/  LDL.LU.64 R24, [R1+0x38b0] ;  /* 0x0038b00001187983 */ /* 0x000e980000300a00 */
[----:B------:R0:W-:Y:S04]  /*2a470*/  STL.64 [R1+0x770], R20 ;  /* 0x0007701401007387 */ /* 0x0001e80000100a00 */
[----:B------:R2:W-:Y:S04]  /*2a480*/  STL.64 [R1+0x778], R22 ;  /* 0x0007781601007387 */ /* 0x0005e80000100a00 */
[----:B0-----:R-:W2:Y:S02]  /*2a490*/  LDL.LU.64 R20, [R1+0x38a8] ;  /* 0x0038a80001147983 */ /* 0x001ea40000300a00 */
[----:B--2---:R-:W-:Y:S02]  /*2a4a0*/  HMMA.16816.F32 R20, R16, R20, R24 ;  /* 0x000000141014723c */ /* 0x004fe40000001818 */
[----:B------:R-:W2:Y:S04]  /*2a4b0*/  LDL.LU.64 R26, [R1+0x38a0] ;  /* 0x0038a000011a7983 */ /* 0x000ea80000300a00 */
[----:B------:R-:W2:-:S13]  /*2a4c0*/  LDL.LU.64 R24, [R1+0x3898] ;  /* 0x0038980001187983 */ /* 0x000e9a0000300a00 */
[----:B------:R0:W-:Y:S04]  /*2a4d0*/  STL.64 [R1+0x780], R20 ;  /* 0x0007801401007387 */ /* 0x0001e80000100a00 */
[----:B------:R2:W-:Y:S04]  /*2a4e0*/  STL.64 [R1+0x788], R22 ;  /* 0x0007881601007387 */ /* 0x0005e80000100a00 */
[----:B0-----:R-:W2:Y:S02]  /*2a4f0*/  LDL.LU.64 R20, [R1+0x3890] ;  /* 0x0038900001147983 */ /* 0x001ea40000300a00 */
[----:B--2---:R-:W-:Y:S02]  /*2a500*/  HMMA.16816.F32 R20, R16, R20, R24 ;  /* 0x000000141014723c */ /* 0x004fe40000001818 */
[----:B------:R-:W4:Y:S04]  /*2a510*/  LDL.LU.64 R26, [R1+0x3888] ;  /* 0x00388800011a7983 */ /* 0x000f280000300a00 */
[----:B------:R-:W4:-:S13]  /*2a520*/  LDL.LU.64 R24, [R1+0x3880] ;  /* 0x0038800001187983 */ /* 0x000f1a0000300a00 */
[----:B------:R-:W-:Y:S04]  /*2a530*/  STL.64 [R1+0x790], R20 ;  /* 0x0007901401007387 */ /* 0x000fe80000100a00 */
[----:B------:R0:W-:Y:S04]  /*2a540*/  STL.64 [R1+0x798], R22 ;  /* 0x0007981601007387 */ /* 0x0001e80000100a00 */
[----:B0-----:R-:W2:Y:S04]  /*2a550*/  LDL.LU.64 R22, [R1+0x3878] ;  /* 0x0038780001167983 */ /* 0x001ea80000300a00 */
[----:B------:R-:W2:Y:S01]  /*2a560*/  LDL.LU.64 R20, [R1+0x3870] ;  /* 0x0038700001147983 */ /* 0x000ea20000300a00 */
[----:B------:R-:W-:-:S02]  /*2a570*/  IMAD.MOV.U32 R8, RZ, RZ, R28 ;  /* 0x000000ffff087224 */ /* 0x000fc400078e001c */
[----:B------:R-:W-:-:S07]  /*2a580*/  IMAD.MOV.U32 R9, RZ, RZ, R3 ;  /* 0x000000ffff097224 */ /* 0x000fce00078e0003 */
[----:B--2---:R-:W-:Y:S01]  /*2a590*/  HMMA.16816.F32 R8, R16, R8, R20 ;  /* 0x000000081008723c */ /* 0x004fe20000001814 */
[----:B------:R-:W3:-:S15]  /*2a5a0*/  LDL.LU.64 R20, [R1+0x3868] ;  /* 0x0038680001147983 */ /* 0x000ede0000300a00 */
[----:B------:R-:W-:-:S03]  /*2a5b0*/  NOP ;  /* 0x0000000000007918 */ /* 0x000fc60000000000 */
[----:B------:R-:W-:Y:S04]  /*2a5c0*/  STL.64 [R1+0x7a0], R8 ;  /* 0x0007a00801007387 */ /* 0x000fe80000100a00 */
[----:B------:R4:W-:Y:S02]  /*2a5d0*/  STL.64 [R1+0x7a8], R10 ;  /* 0x0007a80a01007387 */ /* 0x0009e40000100a00 */
[----:B----4-:R-:W-:Y:S02]  /*2a5e0*/  HMMA.16816.F32 R8, R16, R12, R24 ;  /* 0x0000000c1008723c */ /* 0x010fe40000001818 */
[----:B------:R-:W2:Y:S04]  /*2a5f0*/  LDL.LU.64 R24, [R1+0xc50] ;  /* 0x000c500001187983 */ /* 0x000ea80000300a00 */
[----:B------:R-:W2:-:S13]  /*2a600*/  LDL.LU.64 R26, [R1+0xc58] ;  /* 0x000c5800011a7983 */ /* 0x000e9a0000300a00 */
[----:B------:R0:W-:Y:S04]  /*2a610*/  STL.64 [R1+0x820], R8 ;  /* 0x0008200801007387 */ /* 0x0001e80000100a00 */
[----:B------:R1:W-:Y:S04]  /*2a620*/  STL.64 [R1+0x828], R10 ;  /* 0x0008280a01007387 */ /* 0x0003e80000100a00 */
[----:B0-----:R-:W4:Y:S04]  /*2a630*/  LDL.LU.64 R8, [R1+0xc30] ;  /* 0x000c300001087983 */ /* 0x001f280000300a00 */
[----:B-1----:R-:W2:Y:S01]  /*2a640*/  LDL.LU.64 R10, [R1+0xc38] ;  /* 0x000c3800010a7983 */ /* 0x002ea20000300a00 */
[----:B---3--:R-:W-:Y:S01]  /*2a650*/  HMMA.16816.F32 R16, R16, R20, R4 ;  /* 0x000000141010723c */ /* 0x008fe20000001804 */
[----:B------:R-:W-:-:S02]  /*2a660*/  IMAD.MOV.U32 R28, RZ, RZ, R20 ;  /* 0x000000ffff1c7224 */ /* 0x000fc400078e0014 */
[----:B------:R-:W-:Y:S01]  /*2a670*/  IMAD.MOV.U32 R3, RZ, RZ, R21 ;  /* 0x000000ffff037224 */ /* 0x000fe200078e0015 */
[----:B--2---:R-:W-:Y:S04]  /*2a680*/  STL.64 [R1+0x3840], R10 ;  /* 0x0038400a01007387 */ /* 0x004fe80000100a00 */
[----:B----4-:R0:W-:Y:S04]  /*2a690*/  STL.64 [R1+0x3838], R8 ;  /* 0x0038380801007387 */ /* 0x0101e80000100a00 */
[----:B0-----:R-:W2:Y:S04]  /*2a6a0*/  LDL.LU.64 R8, [R1+0xc40] ;  /* 0x000c400001087983 */ /* 0x001ea80000300a00 */
[----:B------:R-:W2:Y:S04]  /*2a6b0*/  LDL.LU.64 R10, [R1+0xc48] ;  /* 0x000c4800010a7983 */ /* 0x000ea80000300a00 */
[----:B------:R0:W-:Y:S04]  /*2a6c0*/  STL.64 [R1+0x37a8], R12 ;  /* 0x0037a80c01007387 */ /* 0x0001e80000100a00 */
[----:B0-----:R-:W3:Y:S04]  /*2a6d0*/  LDL.LU.64 R12, [R1+0xc60] ;  /* 0x000c6000010c7983 */ /* 0x001ee80000300a00 */
[----:B------:R-:W3:Y:S04]  /*2a6e0*/  LDL.LU.64 R14, [R1+0xc68] ;  /* 0x000c6800010e7983 */ /* 0x000ee80000300a00 */
[----:B------:R-:W3:Y:S04]  /*2a6f0*/  LDL.LU.64 R4, [R1+0x3860] ;  /* 0x0038600001047983 */ /* 0x000ee80000300a00 */
[----:B------:R0:W-:Y:S04]  /*2a700*/  STL.64 [R1+0x810], R16 ;  /* 0x0008101001007387 */ /* 0x0001e80000100a00 */
[----:B------:R-:W-:Y:S04]  /*2a710*/  STL.64 [R1+0x818], R18 ;  /* 0x0008181201007387 */ /* 0x000fe80000100a00 */
[----:B------:R-:W3:Y:S04]  /*2a720*/  LDL.LU.64 R22, [R1+0x3858] ;  /* 0x0038580001167983 */ /* 0x000ee80000300a00 */
[----:B------:R-:W3:Y:S04]  /*2a730*/  LDL.LU.64 R20, [R1+0x3850] ;  /* 0x0038500001147983 */ /* 0x000ee80000300a00 */
[----:B0-----:R-:W4:Y:S01]  /*2a740*/  LDL.LU.64 R16, [R1+0x30] ;  /* 0x0000300001107983 */ /* 0x001f220000300a00 */
[----:B---3--:R-:W-:Y:S03]  /*2a750*/  HMMA.16816.F32 R12, R20, R4, R12 ;  /* 0x00000004140c723c */ /* 0x008fe6000000180c */
[----:B----4-:R0:W-:Y:S02]  /*2a760*/  STL.64 [R1+0x3800], R16 ;  /* 0x0038001001007387 */ /* 0x0101e40000100a00 */
[----:B0-----:R-:W-:-:S02]  /*2a770*/  IMAD.MOV.U32 R16, RZ, RZ, R2 ;  /* 0x000000ffff107224 */ /* 0x001fc400078e0002 */
[----:B------:R-:W-:-:S12]  /*2a780*/  IMAD.MOV.U32 R17, RZ, RZ, R0 ;  /* 0x000000ffff117224 */ /* 0x000fd800078e0000 */
[----:B------:R-:W-:Y:S04]  /*2a790*/  STL.64 [R1+0x1b0], R12 ;  /* 0x0001b00c01007387 */ /* 0x000fe80000100a00 */
[----:B------:R0:W-:Y:S01]  /*2a7a0*/  STL.64 [R1+0x1b8], R14 ;  /* 0x0001b80e01007387 */ /* 0x0001e20000100a00 */
[C---:B------:R-:W-:Y:S01]  /*2a7b0*/  HMMA.16816.F32 R16, R20.reuse, R16, R24 ;  /* 0x000000101410723c */ /* 0x040fe20000001818 */
[----:B0-----:R-:W-:Y:S02]  /*2a7c0*/  IMAD.MOV.U32 R15, RZ, RZ, R4 ;  /* 0x000000ffff0f7224 */ /* 0x001fe400078e0004 */
[----:B------:R-:W-:Y:S02]  /*2a7d0*/  IMAD.MOV.U32 R14, RZ, RZ, R5 ;  /* 0x000000ffff0e7224 */ /* 0x000fe400078e0005 */
[----:B------:R-:W3:Y:S04]  /*2a7e0*/  LDL.LU.64 R4, [R1+0xc20] ;  /* 0x000c200001047983 */ /* 0x000ee80000300a00 */
[----:B------:R-:W3:Y:S04]  /*2a7f0*/  LDL.LU.64 R6, [R1+0xc28] ;  /* 0x000c280001067983 */ /* 0x000ee80000300a00 */
[----:B------:R-:W2:Y:S06]  /*2a800*/  LDL.LU.64 R24, [R1+0x3848] ;  /* 0x0038480001187983 */ /* 0x000eac0000300a00 */
[----:B------:R0:W-:Y:S04]  /*2a810*/  STL.64 [R1+0x1a0], R16 ;  /* 0x0001a01001007387 */ /* 0x0001e80000100a00 */
[----:B------:R1:W-:Y:S04]  /*2a820*/  STL.64 [R1+0x1a8], R18 ;  /* 0x0001a81201007387 */ /* 0x0003e80000100a00 */
[----:B0-----:R-:W4:Y:S04]  /*2a830*/  LDL.LU.64 R16, [R1+0xc00] ;  /* 0x000c000001107983 */ /* 0x001f280000300a00 */
[----:B-1----:R-:W4:Y:S01]  /*2a840*/  LDL.LU.64 R18, [R1+0xc08] ;  /* 0x000c080001127983 */ /* 0x002f220000300a00 */
        /* <DEDUP_REMOVED lines=9> */
[----:B------:R-:W2:Y:S02]  /*2a8e0*/  LDL.LU.64 R24, [R1+0x3828] ;  /* 0x0038280001187983 */ /* 0x000ea40000300a00 */
[----:B--2---:R-:W-:-:S15]  /*2a8f0*/  HMMA.16816.F32 R8, R20, R24, R8 ;  /* 0x000000181408723c */ /* 0x004fde0000001808 */
[----:B------:R-:W-:-:S04]  /*2a900*/  NOP ;  /* 0x0000000000007918 */ /* 0x000fc80000000000 */
[----:B------:R-:W-:Y:S04]  /*2a910*/  STL.64 [R1+0x180], R8 ;  /* 0x0001800801007387 */ /* 0x000fe80000100a00 */
[----:B------:R0:W-:Y:S04]  /*2a920*/  STL.64 [R1+0x188], R10 ;  /* 0x0001880a01007387 */ /* 0x0001e80000100a00 */
[----:B0-----:R-:W2:Y:S04]  /*2a930*/  LDL.LU.64 R10, [R1+0x3820] ;  /* 0x00382000010a7983 */ /* 0x001ea80000300a00 */
[----:B------:R-:W3:Y:S04]  /*2a940*/  LDL.LU.64 R8, [R1+0x3818] ;  /* 0x0038180001087983 */ /* 0x000ee80000300a00 */
[----:B------:R-:W-:Y:S04]  /*2a950*/  STL.64 [R1+0x3748], R26 ;  /* 0x0037481a01007387 */ /* 0x000fe80000100a00 */
[----:B------:R0:W-:Y:S04]  /*2a960*/  STL.64 [R1+0x3740], R24 ;  /* 0x0037401801007387 */ /* 0x0001e80000100a00 */
[----:B0-----:R-:W2:Y:S04]  /*2a970*/  LDL.LU.64 R24, [R1+0x120] ;  /* 0x0001200001187983 */ /* 0x001ea80000300a00 */
[----:B--2---:R0:W-:Y:S04]  /*2a980*/  STL.64 [R1+0x37d0], R24 ;  /* 0x0037d01801007387 */ /* 0x0041e80000100a00 */
[----:B0-----:R-:W2:Y:S01]  /*2a990*/  LDL.64 R24, [R1+0x140] ;  /* 0x0001400001187983 */ /* 0x001ea20000100a00 */
[----:B---3--:R-:W-:Y:S03]  /*2a9a0*/  HMMA.16816.F32 R4, R20, R8, R4 ;  /* 0x000000081404723c */ /* 0x008fe60000001804 */
[----:B--2---:R-:W-:-:S15]  /*2a9b0*/  STL.64 [R1+0x37e8], R24 ;  /* 0x0037e81801007387 */ /* 0x004fde0000100a00 */
[----:B------:R-:W-:Y:S01]  /*2a9c0*/  NOP ;  /* 0x0000000000007918 */ /* 0x000fe20000000000 */
[----:B------:R-:W-:Y:S04]  /*2a9d0*/  STL.64 [R1+0x170], R4 ;  /* 0x0001700401007387 */ /* 0x000fe80000100a00 */
[----:B------:R0:W-:Y:S04]  /*2a9e0*/  STL.64 [R1+0x178], R6 ;  /* 0x0001780601007387 */ /* 0x0001e80000100a00 */
[----:B0-----:R-:W2:Y:S04]  /*2a9f0*/  LDL.LU.64 R6, [R1+0x3810] ;  /* 0x0038100001067983 */ /* 0x001ea80000300a00 */
[----:B------:R-:W4:Y:S04]  /*2aa00*/  LDL.LU.64 R4, [R1+0x3808] ;  /* 0x0038080001047983 */ /* 0x000f280000300a00 */
[----:B------:R0:W-:Y:S01]  /*2aa10*/  STL.64 [R1+0x37a0], R8 ;  /* 0x0037a00801007387 */ /* 0x0001e20000100a00 */
[----:B------:R-:W-:-:S02]  /*2aa20*/  IMAD.MOV.U32 R24, RZ, RZ, R11 ;  /* 0x000000ffff187224 */ /* 0x000fc400078e000b */
[----:B------:R-:W-:Y:S01]  /*2aa30*/  IMAD.MOV.U32 R25, RZ, RZ, R10 ;  /* 0x000000ffff197224 */ /* 0x000fe200078e000a */
[----:B0-----:R-:W3:Y:S04]  /*2aa40*/  LDL.LU.64 R8, [R1+0xbe0] ;  /* 0x000be00001087983 */ /* 0x001ee80000300a00 */
[----:B------:R-:W3:Y:S01]  /*2aa50*/  LDL.LU.64 R10, [R1+0xbe8] ;  /* 0x000be800010a7983 */ /* 0x000ee20000300a00 */
[----:B----4-:R-:W-:-:S15]  /*2aa60*/  HMMA.16816.F32 R16, R20, R4, R16 ;  /* 0x000000041410723c */ /* 0x010fde0000001810 */
[----:B------:R-:W-:-:S04]  /*2aa70*/  NOP ;  /* 0x0000000000007918 */ /* 0x000fc80000000000 */
[----:B------:R0:W-:Y:S04]  /*2aa80*/  STL.64 [R1+0x160], R16 ;  /* 0x0001601001007387 */ /* 0x0001e80000100a00 */
[----:B------:R-:W-:Y:S04]  /*2aa90*/  STL.64 [R1+0x168], R18 ;  /* 0x0001681201007387 */ /* 0x000fe80000100a00 */
[----:B0-----:R-:W3:Y:S04]  /*2aaa0*/  LDL.LU.64 R16, [R1+0x3800] ;  /* 0x0038000001107983 */ /* 0x001ee80000300a00 */
[----:B--2---:R-:W-:Y:S04]  /*2aab0*/  STL.64 [R1+0x3720], R6 ;  /* 0x0037200601007387 */ /* 0x004fe80000100a00 */
[----:B------:R-:W-:Y:S01]  /*2aac0*/  STL.64 [R1+0x3718], R4 ;  /* 0x0037180401007387 */ /* 0x000fe20000100a00 */
[----:B---3--:R-:W-:-:S15]  /*2aad0*/  HMMA.16816.F32 R8, R20, R16, R8 ;  /* 0x000000101408723c */ /* 0x008fde0000001808 */
[----:B------:R-:W-:-:S04]  /*2aae0*/  NOP ;  /* 0x0000000000007918 */ /* 0x000fc80000000000 */
[----:B------:R0:W-:Y:S04]  /*2aaf0*/  STL.64 [R1+0xc0], R8 ;  /* 0x0000c00801007387 */ /* 0x0001e80000100a00 */
[----:B------:R1:W-:Y:S04]  /*2ab00*/  STL.64 [R1+0xc8], R10 ;  /* 0x0000c80a01007387 */ /* 0x0003e80000100a00 */
        /* <DEDUP_REMOVED lines=8> */
[----:B------:R-:W0:Y:S04]  /*2ab90*/  LDSM.16.MT88.4 R16, [R29+UR5+0x2000] ;  /* 0x002000051d10783b */ /* 0x000e280008004200 */
[----:B---3--:R-:W-:Y:S04]  /*2aba0*/  STL.64 [R1+0x37f8], R10 ;  /* 0x0037f80a01007387 */ /* 0x008fe80000100a00 */
[----:B--2---:R1:W-:Y:S04]  /*2abb0*/  STL.64 [R1+0x37f0], R8 ;  /* 0x0037f00801007387 */ /* 0x0043e80000100a00 */
[----:B-1----:R-:W2:Y:S04]  /*2abc0*/  LDL.LU.64 R8, [R1+0xbc0] ;  /* 0x000bc00001087983 */ /* 0x002ea80000300a00 */
[----:B------:R-:W2:Y:S04]  /*2abd0*/  LDL.LU.64 R10, [R1+0xbc8] ;  /* 0x000bc800010a7983 */ /* 0x000ea80000300a00 */
[----:B------:R1:W-:Y:S04]  /*2abe0*/  STL.64 [R1+0x37b0], R4 ;  /* 0x0037b00401007387 */ /* 0x0003e80000100a00 */
[----:B-1----:R-:W3:Y:S04]  /*2abf0*/  LDL.LU.64 R4, [R1+0x130] ;  /* 0x0001300001047983 */ /* 0x002ee80000300a00 */
[----:B------:R-:W4:Y:S04]  /*2ac00*/  LDL.LU.64 R12, [R1+0xf0] ;  /* 0x0000f000010c7983 */ /* 0x000f280000300a00 */
[----:B------:R-:W-:Y:S01]  /*2ac10*/  STL.64 [R1+0x37c0], R14 ;  /* 0x0037c00e01007387 */ /* 0x000fe20000100a00 */
[C---:B--2---:R-:W-:Y:S03]  /*2ac20*/  HMMA.16816.F32 R24, R20.reuse, R24, R8 ;  /* 0x000000181418723c */ /* 0x044fe60000001808 */
[----:B----4-:R1:W-:Y:S04]  /*2ac30*/  STL.64 [R1+0x37b8], R12 ;  /* 0x0037b80c01007387 */ /* 0x0103e80000100a00 */
[----:B-1----:R-:W3:Y:S04]  /*2ac40*/  LDL.LU.64 R12, [R1+0xba0] ;  /* 0x000ba000010c7983 */ /* 0x002ee80000300a00 */
[----:B------:R-:W3:Y:S04]  /*2ac50*/  LDL.LU.64 R14, [R1+0xba8] ;  /* 0x000ba800010e7983 */ /* 0x000ee80000300a00 */
[----:B------:R-:W-:Y:S04]  /*2ac60*/  STL [R1+0x3728], R29 ;  /* 0x0037281d01007387 */ /* 0x000fe80000100800 */
[----:B0-----:R-:W-:Y:S04]  /*2ac70*/  STL.64 [R1+0x3638], R18 ;  /* 0x0036381201007387 */ /* 0x001fe80000100a00 */
[----:B------:R-:W-:Y:S04]  /*2ac80*/  STL.64 [R1+0x3630], R16 ;  /* 0x0036301001007387 */ /* 0x000fe80000100a00 */
[----:B------:R-:W2:Y:S04]  /*2ac90*/  LDL.LU.64 R10, [R1+0x37f8] ;  /* 0x0037f800010a7983 */ /* 0x000ea80000300a00 */
[----:B------:R-:W2:Y:S04]  /*2aca0*/  LDL.LU.64 R8, [R1+0x37f0] ;  /* 0x0037f00001087983 */ /* 0x000ea80000300a00 */
[----:B------:R0:W-:Y:S04]  /*2acb0*/  STL.64 [R1+0xb0], R24 ;  /* 0x0000b01801007387 */ /* 0x0001e80000100a00 */
[----:B------:R-:W-:Y:S04]  /*2acc0*/  STL.64 [R1+0xb8], R26 ;  /* 0x0000b81a01007387 */ /* 0x000fe80000100a00 */
[----:B0-----:R-:W2:Y:S02]  /*2acd0*/  LDL.LU.64 R24, [R1+0x37e8] ;  /* 0x0037e80001187983 */ /* 0x001ea40000300a00 */
[----:B--2---:R-:W-:Y:S01]  /*2ace0*/  HMMA.16816.F32 R8, R20, R24, R8 ;  /* 0x000000181408723c */ /* 0x004fe20000001808 */
[----:B------:R-:W-:-:S15]  /*2acf0*/  IMAD.MOV.U32 R29, RZ, RZ, R25 ;  /* 0x000000ffff1d7224 */ /* 0x000fde00078e0019 */
[----:B------:R-:W-:-:S03]  /*2ad00*/  NOP ;  /* 0x0000000000007918 */ /* 0x000fc60000000000 */
[----:B------:R-:W-:Y:S04]  /*2ad10*/  STL.64 [R1+0xa0], R8 ;  /* 0x0000a00801007387 */ /* 0x000fe80000100a00 */
[----:B------:R0:W-:Y:S04]  /*2ad20*/  STL.64 [R1+0xa8], R10 ;  /* 0x0000a80a01007387 */ /* 0x0001e80000100a00 */
[----:B0-----:R-:W2:Y:S04]  /*2ad30*/  LDL.LU.64 R10, [R1+0x37e0] ;  /* 0x0037e000010a7983 */ /* 0x001ea80000300a00 */
[----:B------:R-:W2:Y:S04]  /*2ad40*/  LDL.LU.64 R8, [R1+0x37d8] ;  /* 0x0037d80001087983 */ /* 0x000ea80000300a00 */
[----:B------:R-:W2:Y:S01]  /*2ad50*/  LDL.LU.64 R24, [R1+0x37d0] ;  /* 0x0037d00001187983 */ /* 0x000ea20000300a00 */
[----:B---3--:R-:W-:Y:S01]  /*2ad60*/  HMMA.16816.F32 R12, R20, R4, R12 ;  /* 0x00000004140c723c */ /* 0x008fe2000000180c */
[----:B------:R-:W-:-:S02]  /*2ad70*/  IMAD.MOV.U32 R19, RZ, RZ, R4 ;  /* 0x000000ffff137224 */ /* 0x000fc400078e0004 */
[----:B------:R-:W-:Y:S02]  /*2ad80*/  IMAD.MOV.U32 R18, RZ, RZ, R5 ;  /* 0x000000ffff127224 */ /* 0x000fe400078e0005 */
[----:B------:R-:W-:Y:S02]  /*2ad90*/  IMAD.MOV.U32 R16, RZ, RZ, R28 ;  /* 0x000000ffff107224 */ /* 0x000fe400078e001c */
[----:B------:R-:W-:-:S12]  /*2ada0*/  IMAD.MOV.U32 R17, RZ, RZ, R3 ;  /* 0x000000ffff117224 */ /* 0x000fd800078e0003 */
[----:B------:R-:W-:Y:S04]  /*2adb0*/  STL.64 [R1+0x90], R12 ;  /* 0x0000900c01007387 */ /* 0x000fe80000100a00 */
[----:B------:R-:W-:Y:S04]  /*2adc0*/  STL.64 [R1+0x98], R14 ;  /* 0x0000980e01007387 */ /* 0x000fe80000100a00 */
[----:B------:R-:W-:Y:S04]  /*2add0*/  STL [R1+0x36ec], R18 ;  /* 0x0036ec1201007387 */ /* 0x000fe80000100800 */
[----:B------:R-:W-:Y:S04]  /*2ade0*/  STL [R1+0x36e8], R19 ;  /* 0x0036e81301007387 */ /* 0x000fe80000100800 */
[----:B------:R0:W-:Y:S04]  /*2adf0*/  STL.64 [R1+0x37c8], R16 ;  /* 0x0037c81001007387 */ /* 0x0001e80000100a00 */
[----:B0-----:R-:W3:Y:S04]  /*2ae00*/  LDL.LU.64 R16, [R1+0xb80] ;  /* 0x000b800001107983 */ /* 0x001ee80000300a00 */
[----:B------:R-:W3:Y:S01]  /*2ae10*/  LDL.LU.64 R18, [R1+0xb88] ;  /* 0x000b880001127983 */ /* 0x000ee20000300a00 */
[----:B--2---:R-:W-:Y:S01]  /*2ae20*/  HMMA.16816.F32 R4, R20, R24, R8 ;  /* 0x000000181404723c */ /* 0x004fe20000001808 */
[----:B------:R-:W-:-:S02]  /*2ae30*/  IMAD.MOV.U32 R3, RZ, RZ, R24 ;  /* 0x000000ffff037224 */ /* 0x000fc400078e0018 */
[----:B------:R-:W-:Y:S02]  /*2ae40*/  IMAD.MOV.U32 R28, RZ, RZ, R25 ;  /* 0x000000ffff1c7224 */ /* 0x000fe400078e0019 */
[----:B------:R-:W-:Y:S02]  /*2ae50*/  IMAD.MOV.U32 R24, RZ, RZ, R2 ;  /* 0x000000ffff187224 */ /* 0x000fe400078e0002 */
[----:B------:R-:W-:-:S12]  /*2ae60*/  IMAD.MOV.U32 R25, RZ, RZ, R0 ;  /* 0x000000ffff197224 */ /* 0x000fd800078e0000 */
[----:B------:R0:W-:Y:S04]  /*2ae70*/  STL.64 [R1+0x80], R4 ;  /* 0x0000800401007387 */ /* 0x0001e80000100a00 */
[----:B------:R1:W-:Y:S04]  /*2ae80*/  STL.64 [R1+0x88], R6 ;  /* 0x0000880601007387 */ /* 0x0003e80000100a00 */
[----:B------:R-:W2:Y:S04]  /*2ae90*/  LDL.LU.64 R12, [R1+0xb70] ;  /* 0x000b7000010c7983 */ /* 0x000ea80000300a00 */
[----:B------:R-:W2:Y:S04]  /*2aea0*/  LDL.LU.64 R14, [R1+0xb78] ;  /* 0x000b7800010e7983 */ /* 0x000ea80000300a00 */
[----:B0-----:R-:W4:Y:S04]  /*2aeb0*/  LDL.LU.64 R4, [R1+0xb60] ;  /* 0x000b600001047983 */ /* 0x001f280000300a00 */
[----:B-1----:R-:W4:Y:S04]  /*2aec0*/  LDL.LU.64 R6, [R1+0xb68] ;  /* 0x000b680001067983 */ /* 0x002f280000300a00 */
[----:B------:R-:W2:Y:S04]  /*2aed0*/  LDL.LU.64 R8, [R1+0xb50] ;  /* 0x000b500001087983 */ /* 0x000ea80000300a00 */
[----:B------:R-:W2:Y:S04]  /*2aee0*/  LDL.LU.64 R10, [R1+0xb58] ;  /* 0x000b5800010a7983 */ /* 0x000ea80000300a00 */
[----:B------:R0:W-:Y:S04]  /*2aef0*/  STL.64 [R1+0x3760], R24 ;  /* 0x0037601801007387 */ /* 0x0001e80000100a00 */
[----:B0-----:R-:W3:Y:S04]  /*2af00*/  LDL.LU.64 R24, [R1+0x110] ;  /* 0x0001100001187983 */ /* 0x001ee80000300a00 */
[----:B------:R-:W-:Y:S04]  /*2af10*/  STL [R1+0x36f4], R28 ;  /* 0x0036f41c01007387 */ /* 0x000fe80000100800 */
[----:B------:R-:W-:Y:S01]  /*2af20*/  STL [R1+0x36f0], R3 ;  /* 0x0036f00301007387 */ /* 0x000fe20000100800 */
[----:B---3--:R-:W-:Y:S01]  /*2af30*/  HMMA.16816.F32 R16, R20, R24, R16 ;  /* 0x000000181410723c */ /* 0x008fe20000001810 */
[----:B------:R-:W-:-:S02]  /*2af40*/  IMAD.MOV.U32 R2, RZ, RZ, R24 ;  /* 0x000000ffff027224 */ /* 0x000fc400078e0018 */
[----:B------:R-:W-:-:S15]  /*2af50*/  IMAD.MOV.U32 R0, RZ, RZ, R25 ;  /* 0x000000ffff007224 */ /* 0x000fde00078e0019 */
[----:B------:R-:W-:Y:S01]  /*2af60*/  NOP ;  /* 0x0000000000007918 */ /* 0x000fe20000000000 */
[----:B------:R0:W-:Y:S04]  /*2af70*/  STL.64 [R1+0x70], R16 ;  /* 0x0000701001007387 */ /* 0x0001e80000100a00 */
[----:B------:R-:W-:Y:S04]  /*2af80*/  STL.64 [R1+0x78], R18 ;  /* 0x0000781201007387 */ /* 0x000fe80000100a00 */
[----:B0-----:R-:W3:Y:S04]  /*2af90*/  LDL.LU.64 R16, [R1+0x37c8] ;  /* 0x0037c80001107983 */ /* 0x001ee80000300a00 */
[----:B------:R-:W2:Y:S04]  /*2afa0*/  LDL.LU R24, [R1+0x10] ;  /* 0x0000100001187983 */ /* 0x000ea80000300800 */
[----:B------:R-:W2:Y:S04]  /*2afb0*/  LDL.LU R25, [R1+0x14] ;  /* 0x0000140001197983 */ /* 0x000ea80000300800 */
[----:B--2---:R0:W-:Y:S04]  /*2afc0*/  STL.64 [R1+0x3778], R24 ;  /* 0x0037781801007387 */ /* 0x0041e80000100a00 */
[----:B0-----:R-:W2:Y:S02]  /*2afd0*/  LDL.LU.64 R24, [R1+0x100] ;  /* 0x0001000001187983 */ /* 0x001ea40000300a00 */
[----:B--2---:R-:W-:-:S15]  /*2afe0*/  HMMA.16816.F32 R12, R20, R24, R12 ;  /* 0x00000018140c723c */ /* 0x004fde000000180c */
[----:B------:R-:W-:-:S04]  /*2aff0*/  NOP ;  /* 0x0000000000007918 */ /* 0x000fc80000000000 */
[----:B------:R-:W-:Y:S04]  /*2b000*/  STL.64 [R1+0x60], R12 ;  /* 0x0000600c01007387 */ /* 0x000fe80000100a00 */
[----:B------:R0:W-:Y:S04]  /*2b010*/  STL.64 [R1+0x68], R14 ;  /* 0x0000680e01007387 */ /* 0x0001e80000100a00 */
[----:B0-----:R-:W2:Y:S04]  /*2b020*/  LDL.LU.64 R14, [R1+0x37c0] ;  /* 0x0037c000010e7983 */ /* 0x001ea80000300a00 */
[----:B------:R-:W4:Y:S02]  /*2b030*/  LDL.LU.64 R12, [R1+0x37b8] ;  /* 0x0037b800010c7983 */ /* 0x000f240000300a00 */
[----:B----4-:R-:W-:Y:S01]  /*2b040*/  HMMA.16816.F32 R4, R20, R12, R4 ;  /* 0x0000000c1404723c */ /* 0x010fe20000001804 */
[----:B------:R-:W-:-:S02]  /*2b050*/  IMAD.MOV.U32 R28, RZ, RZ, R12 ;  /* 0x000000ffff1c7224 */ /* 0x000fc400078e000c */
[----:B------:R-:W-:-:S15]  /*2b060*/  IMAD.MOV.U32 R3, RZ, RZ, R13 ;  /* 0x000000ffff037224 */ /* 0x000fde00078e000d */
[----:B------:R-:W-:Y:S01]  /*2b070*/  NOP ;  /* 0x0000000000007918 */ /* 0x000fe20000000000 */
[----:B------:R0:W-:Y:S04]  /*2b080*/  STL.64 [R1+0x50], R4 ;  /* 0x0000500401007387 */ /* 0x0001e80000100a00 */
[----:B------:R-:W-:Y:S04]  /*2b090*/  STL.64 [R1+0x58], R6 ;  /* 0x0000580601007387 */ /* 0x000fe80000100a00 */
[----:B0-----:R-:W4:Y:S04]  /*2b0a0*/  LDL.LU.64 R4, [R1+0x37b0] ;  /* 0x0037b00001047983 */ /* 0x001f280000300a00 */
        /* <DEDUP_REMOVED lines=8> */
[----:B------:R-:W-:Y:S02]  /*2b130*/  IMAD.MOV.U32 R18, RZ, RZ, R24 ;  /* 0x000000ffff127224 */ /* 0x000fe400078e0018 */
[----:B------:R-:W-:Y:S02]  /*2b140*/  IMAD.MOV.U32 R19, RZ, RZ, R25 ;  /* 0x000000ffff137224 */ /* 0x000fe400078e0019 */
[----:B------:R-:W-:Y:S02]  /*2b150*/  IMAD.MOV.U32 R24, RZ, RZ, R15 ;  /* 0x000000ffff187224 */ /* 0x000fe400078e000f */
[----:B------:R-:W-:Y:S01]  /*2b160*/  IMAD.MOV.U32 R25, RZ, RZ, R14 ;  /* 0x000000ffff197224 */ /* 0x000fe200078e000e */
[----:B------:R-:W3:Y:S04]  /*2b170*/  LDL.LU.64 R12, [R1+0xb40] ;  /* 0x000b4000010c7983 */ /* 0x000ee80000300a00 */
[----:B------:R-:W3:Y:S04]  /*2b180*/  LDL.LU.64 R14, [R1+0xb48] ;  /* 0x000b4800010e7983 */ /* 0x000ee80000300a00 */
[----:B------:R-:W-:Y:S04]  /*2b190*/  STL.64 [R1+0x3738], R10 ;  /* 0x0037380a01007387 */ /* 0x000fe80000100a00 */
[----:B--2---:R0:W-:Y:S04]  /*2b1a0*/  STL.64 [R1+0x3730], R8 ;  /* 0x0037300801007387 */ /* 0x0041e80000100a00 */
[----:B0-----:R-:W2:Y:S04]  /*2b1b0*/  LDL.LU.64 R8, [R1+0x7d0] ;  /* 0x0007d00001087983 */ /* 0x001ea80000300a00 */
[----:B------:R-:W2:Y:S04]  /*2b1c0*/  LDL.LU.64 R10, [R1+0x7d8] ;  /* 0x0007d800010a7983 */ /* 0x000ea80000300a00 */
[----:B--2---:R-:W-:Y:S04]  /*2b1d0*/  STL.64 [R1+0x3758], R10 ;  /* 0x0037580a01007387 */ /* 0x004fe80000100a00 */
[----:B------:R0:W-:Y:S04]  /*2b1e0*/  STL.64 [R1+0x3750], R8 ;  /* 0x0037500801007387 */ /* 0x0001e80000100a00 */
[----:B0-----:R-:W2:Y:S04]  /*2b1f0*/  LDL.LU.64 R8, [R1+0x920] ;  /* 0x0009200001087983 */ /* 0x001ea80000300a00 */
[----:B------:R-:W2:Y:S04]  /*2b200*/  LDL.LU.64 R10, [R1+0x928] ;  /* 0x00092800010a7983 */ /* 0x000ea80000300a00 */
[----:B--2---:R-:W-:Y:S04]  /*2b210*/  STL.64 [R1+0x3770], R10 ;  /* 0x0037700a01007387 */ /* 0x004fe80000100a00 */
[----:B------:R0:W-:Y:S04]  /*2b220*/  STL.64 [R1+0x3768], R8 ;  /* 0x0037680801007387 */ /* 0x0001e80000100a00 */
[----:B0-----:R-:W2:Y:S04]  /*2b230*/  LDL.LU.64 R8, [R1+0x960] ;  /* 0x0009600001087983 */ /* 0x001ea80000300a00 */
[----:B------:R-:W2:Y:S01]  /*2b240*/  LDL.LU.64 R10, [R1+0x968] ;  /* 0x00096800010a7983 */ /* 0x000ea20000300a00 */
[----:B---3--:R-:W-:Y:S03]  /*2b250*/  HMMA.16816.F32 R20, R20, R16, R12 ;  /* 0x000000101414723c */ /* 0x008fe6000000180c */
[----:B--2---:R-:W-:Y:S04]  /*2b260*/  STL.64 [R1+0x3788], R10 ;  /* 0x0037880a01007387 */ /* 0x004fe80000100a00 */
[----:B------:R0:W-:Y:S04]  /*2b270*/  STL.64 [R1+0x3780], R8 ;  /* 0x0037800801007387 */ /* 0x0001e80000100a00 */
[----:B0-----:R-:W2:Y:S04]  /*2b280*/  LDL.LU.64 R8, [R1+0x800] ;  /* 0x0008000001087983 */ /* 0x001ea80000300a00 */
[----:B------:R-:W2:Y:S04]  /*2b290*/  LDL.LU.64 R10, [R1+0x808] ;  /* 0x00080800010a7983 */ /* 0x000ea80000300a00 */
[----:B------:R-:W2:Y:S04]  /*2b2a0*/  LDL.LU.64 R14, [R1+0x3798] ;  /* 0x00379800010e7983 */ /* 0x000ea80000300a00 */
[----:B------:R-:W2:Y:S04]  /*2b2b0*/  LDL.LU.64 R12, [R1+0x3790] ;  /* 0x00379000010c7983 */ /* 0x000ea80000300a00 */
[----:B------:R4:W-:Y:S04]  /*2b2c0*/  STL.64 [R1+0x40], R20 ;  /* 0x0000401401007387 */ /* 0x0009e80000100a00 */
[----:B------:R-:W-:Y:S01]  /*2b2d0*/  STL.64 [R1+0x48], R22 ;  /* 0x0000481601007387 */ /* 0x000fe20000100a00 */
[----:B----4-:R-:W-:-:S02]  /*2b2e0*/  IMAD.MOV.U32 R20, RZ, RZ, R5 ;  /* 0x000000ffff147224 */ /* 0x010fc400078e0005 */
[----:B------:R-:W-:Y:S02]  /*2b2f0*/  IMAD.MOV.U32 R21, RZ, RZ, R4 ;  /* 0x000000ffff157224 */ /* 0x000fe400078e0004 */
[----:B------:R-:W3:Y:S04]  /*2b300*/  LDL.LU.64 R4, [R1+0x910] ;  /* 0x0009100001047983 */ /* 0x000ee80000300a00 */
[----:B------:R-:W3:Y:S04]  /*2b310*/  LDL.LU.64 R6, [R1+0x918] ;  /* 0x0009180001067983 */ /* 0x000ee80000300a00 */
[----:B------:R0:W-:Y:S04]  /*2b320*/  STL.64 [R1+0x3710], R20 ;  /* 0x0037101401007387 */ /* 0x0001e80000100a00 */
[----:B0-----:R-:W4:Y:S04]  /*2b330*/  LDL.LU.64 R20, [R1+0x8d0] ;  /* 0x0008d00001147983 */ /* 0x001f280000300a00 */
[----:B------:R-:W4:Y:S04]  /*2b340*/  LDL.LU.64 R22, [R1+0x8d8] ;  /* 0x0008d80001167983 */ /* 0x000f280000300a00 */
        /* <DEDUP_REMOVED lines=17> */
[----:B------:R-:W2:Y:S04]  /*2b460*/  LDL.LU.64 R10, [R1+0x3758] ;  /* 0x00375800010a7983 */ /* 0x000ea80000300a00 */
[----:B------:R-:W2:-:S13]  /*2b470*/  LDL.LU.64 R8, [R1+0x3750] ;  /* 0x0037500001087983 */ /* 0x000e9a0000300a00 */
[----:B------:R-:W-:Y:S04]  /*2b480*/  STL.64 [R1+0x7e0], R24 ;  /* 0x0007e01801007387 */ /* 0x000fe80000100a00 */
[----:B------:R0:W-:Y:S04]  /*2b490*/  STL.64 [R1+0x7e8], R26 ;  /* 0x0007e81a01007387 */ /* 0x0001e80000100a00 */
[----:B0-----:R-:W2:Y:S04]  /*2b4a0*/  LDL.LU.64 R26, [R1+0x3748] ;  /* 0x00374800011a7983 */ /* 0x001ea80000300a00 */
        /* <DEDUP_REMOVED lines=8> */
[----:B------:R-:W2:Y:S01]  /*2b530*/  LDL.LU R24, [R1+0x140] ;  /* 0x0001400001187983 */ /* 0x000ea20000300800 */
[----:B------:R-:W-:-:S03]  /*2b540*/  IMAD.MOV.U32 R25, RZ, RZ, R29 ;  /* 0x000000ffff197224 */ /* 0x000fc600078e001d */
[----:B------:R-:W4:Y:S01]  /*2b550*/  LDL.LU R29, [R1+0x3728] ;  /* 0x00372800011d7983 */ /* 0x000f220000300800 */
[C---:B---3--:R-:W-:Y:S03]  /*2b560*/  HMMA.16816.F32 R4, R12.reuse, R8, R4 ;  /* 0x000000080c04723c */ /* 0x048fe60000001804 */
[----:B--2---:R0:W-:Y:S04]  /*2b570*/  STL.64 [R1+0x36f8], R24 ;  /* 0x0036f81801007387 */ /* 0x0041e80000100a00 */
[----:B0-----:R-:W2:Y:S04]  /*2b580*/  LDL.LU.64 R24, [R1+0x840] ;  /* 0x0008400001187983 */ /* 0x001ea80000300a00 */
[----:B------:R-:W2:Y:S08]  /*2b590*/  LDL.LU.64 R26, [R1+0x848] ;  /* 0x00084800011a7983 */ /* 0x000eb00000300a00 */
[----:B------:R-:W-:Y:S04]  /*2b5a0*/  STL.64 [R1+0x7c0], R4 ;  /* 0x0007c00401007387 */ /* 0x000fe80000100a00 */
[----:B------:R0:W-:Y:S04]  /*2b5b0*/  STL.64 [R1+0x7c8], R6 ;  /* 0x0007c80601007387 */ /* 0x0001e80000100a00 */
[----:B0-----:R-:W3:Y:S04]  /*2b5c0*/  LDL.LU.64 R6, [R1+0x3720] ;  /* 0x0037200001067983 */ /* 0x001ee80000300a00 */
[----:B------:R-:W4:Y:S02]  /*2b5d0*/  LDL.LU.64 R4, [R1+0x3718] ;  /* 0x0037180001047983 */ /* 0x000f240000300a00 */
[----:B----4-:R-:W-:-:S15]  /*2b5e0*/  HMMA.16816.F32 R20, R12, R4, R20 ;  /* 0x000000040c14723c */ /* 0x010fde0000001814 */
[----:B------:R-:W-:-:S04]  /*2b5f0*/  NOP ;  /* 0x0000000000007918 */ /* 0x000fc80000000000 */
[----:B------:R0:W-:Y:S04]  /*2b600*/  STL.64 [R1+0x7b0], R20 ;  /* 0x0007b01401007387 */ /* 0x0001e80000100a00 */
[----:B------:R-:W-:Y:S04]  /*2b610*/  STL.64 [R1+0x7b8], R22 ;  /* 0x0007b81601007387 */ /* 0x000fe80000100a00 */
[----:B0-----:R-:W4:Y:S04]  /*2b620*/  LDL.LU.64 R20, [R1+0x3710] ;  /* 0x0037100001147983 */ /* 0x001f280000300a00 */
[----:B---3--:R0:W-:Y:S04]  /*2b630*/  STL.64 [R1+0x3608], R6 ;  /* 0x0036080601007387 */ /* 0x0081e80000100a00 */
[----:B------:R-:W3:Y:S04]  /*2b640*/  LDL.LU.64 R4, [R1+0x850] ;  /* 0x0008500001047983 */ /* 0x000ee80000300a00 */
[----:B0-----:R-:W3:Y:S01]  /*2b650*/  LDL.LU.64 R6, [R1+0x858] ;  /* 0x0008580001067983 */ /* 0x001ee20000300a00 */
[----:B----4-:R-:W-:Y:S03]  /*2b660*/  HMMA.16816.F32 R20, R12, R20, R16 ;  /* 0x000000140c14723c */ /* 0x010fe60000001810 */
[----:B------:R-:W4:Y:S01]  /*2b670*/  LDL.LU.64 R18, [R1+0x3708] ;  /* 0x0037080001127983 */ /* 0x000f220000300a00 */
[----:B------:R-:W-:-:S03]  /*2b680*/  IMAD.MOV.U32 R16, RZ, RZ, R11 ;  /* 0x000000ffff107224 */ /* 0x000fc600078e000b */
[----:B------:R-:W2:-:S12]  /*2b690*/  LDL.LU R11, [R1+0x3704] ;  /* 0x00370400010b7983 */ /* 0x000e980000300800 */
[----:B------:R-:W-:Y:S04]  /*2b6a0*/  STL.64 [R1+0x830], R20 ;  /* 0x0008301401007387 */ /* 0x000fe80000100a00 */
[----:B------:R-:W-:Y:S04]  /*2b6b0*/  STL.64 [R1+0x838], R22 ;  /* 0x0008381601007387 */ /* 0x000fe80000100a00 */
[----:B------:R-:W0:Y:S01]  /*2b6c0*/  LDSM.16.MT88.4 R20, [R29+UR5+0x2080] ;  /* 0x002080051d14783b */ /* 0x000e220008004200 */
[----:B------:R-:W-:-:S03]  /*2b6d0*/  IMAD.MOV.U32 R17, RZ, RZ, R10 ;  /* 0x000000ffff117224 */ /* 0x000fc600078e000a */
[----:B------:R-:W2:Y:S04]  /*2b6e0*/  LDL.LU R10, [R1+0x3700] ;  /* 0x00370000010a7983 */ /* 0x000ea80000300800 */
[----:B------:R-:W-:Y:S04]  /*2b6f0*/  STL.64 [R1+0x3668], R16 ;  /* 0x0036681001007387 */ /* 0x000fe80000100a00 */
[----:B0-----:R-:W-:Y:S04]  /*2b700*/  STL.64 [R1+0x3508], R22 ;  /* 0x0035081601007387 */ /* 0x001fe80000100a00 */
[----:B------:R0:W-:Y:S04]  /*2b710*/  STL.64 [R1+0x3500], R20 ;  /* 0x0035001401007387 */ /* 0x0001e80000100a00 */
[----:B0-----:R-:W2:Y:S04]  /*2b720*/  LDL.LU R20, [R1+0x150] ;  /* 0x0001500001147983 */ /* 0x001ea80000300800 */
[----:B------:R-:W2:Y:S02]  /*2b730*/  LDL.LU R21, [R1+0x154] ;  /* 0x0001540001157983 */ /* 0x000ea40000300800 */
[----:B--2---:R-:W-:Y:S02]  /*2b740*/  HMMA.16816.F32 R20, R12, R20, R24 ;  /* 0x000000140c14723c */ /* 0x004fe40000001818 */
[----:B------:R-:W3:Y:S01]  /*2b750*/  LDL.LU.64 R24, [R1+0x36f8] ;  /* 0x0036f80001187983 */ /* 0x000ee20000300a00 */
[----:B------:R-:W-:-:S02]  /*2b760*/  IMAD.MOV.U32 R16, RZ, RZ, R28 ;  /* 0x000000ffff107224 */ /* 0x000fc400078e001c */
[----:B------:R-:W-:-:S14]  /*2b770*/  IMAD.MOV.U32 R17, RZ, RZ, R3 ;  /* 0x000000ffff117224 */ /* 0x000fdc00078e0003 */
[----:B------:R-:W-:Y:S01]  /*2b780*/  IMAD.MOV.U32 R9, RZ, RZ, R23 ;  /* 0x000000ffff097224 */ /* 0x000fe200078e0017 */
[----:B------:R-:W-:Y:S04]  /*2b790*/  STL.64 [R1+0x840], R20 ;  /* 0x0008401401007387 */ /* 0x000fe80000100a00 */
[----:B------:R-:W-:Y:S04]  /*2b7a0*/  STL [R1+0x848], R22 ;  /* 0x0008481601007387 */ /* 0x000fe80000100800 */
[----:B------:R-:W-:Y:S04]  /*2b7b0*/  STL [R1+0x2db8], R9 ;  /* 0x002db80901007387 */ /* 0x000fe80000100800 */
[----:B------:R-:W-:Y:S04]  /*2b7c0*/  STL.64 [R1+0x36c8], R10 ;  /* 0x0036c80a01007387 */ /* 0x000fe80000100a00 */
[----:B------:R-:W2:Y:S01]  /*2b7d0*/  LDL.LU R28, [R1+0x36f4] ;  /* 0x0036f400011c7983 */ /* 0x000ea20000300800 */
[----:B---3--:R-:W-:-:S15]  /*2b7e0*/  HMMA.16816.F32 R4, R12, R24, R4 ;  /* 0x000000180c04723c */ /* 0x008fde0000001804 */
[----:B------:R-:W-:-:S04]  /*2b7f0*/  NOP ;  /* 0x0000000000007918 */ /* 0x000fc80000000000 */
[----:B------:R-:W-:Y:S04]  /*2b800*/  STL.64 [R1+0x850], R4 ;  /* 0x0008500401007387 */ /* 0x000fe80000100a00 */
[----:B------:R-:W-:Y:S04]  /*2b810*/  STL.64 [R1+0x858], R6 ;  /* 0x0008580601007387 */ /* 0x000fe80000100a00 */
[----:B------:R-:W3:Y:S04]  /*2b820*/  LDL.LU R3, [R1+0x36f0] ;  /* 0x0036f00001037983 */ /* 0x000ee80000300800 */
[----:B------:R4:W-:Y:S02]  /*2b830*/  STL.64 [R1+0x3680], R16 ;  /* 0x0036801001007387 */ /* 0x0009e40000100a00 */
[----:B----4-:R-:W-:-:S02]  /*2b840*/  IMAD.MOV.U32 R16, RZ, RZ, R18 ;  /* 0x000000ffff107224 */ /* 0x010fc400078e0012 */
[----:B------:R-:W-:Y:S01]  /*2b850*/  IMAD.MOV.U32 R17, RZ, RZ, R19 ;  /* 0x000000ffff117224 */ /* 0x000fe200078e0013 */
[----:B------:R-:W4:Y:S04]  /*2b860*/  LDL.LU R18, [R1+0x36ec] ;  /* 0x0036ec0001127983 */ /* 0x000f280000300800 */
[----:B------:R-:W4:Y:S04]  /*2b870*/  LDL.LU R19, [R1+0x36e8] ;  /* 0x0036e80001137983 */ /* 0x000f280000300800 */
[----:B------:R0:W-:Y:S04]  /*2b880*/  STL.64 [R1+0x3698], R16 ;  /* 0x0036981001007387 */ /* 0x0001e80000100a00 */
[----:B------:R-:W4:Y:S04]  /*2b890*/  LDL.LU R4, [R1+0x420] ;  /* 0x0004200001047983 */ /* 0x000f280000300800 */
[----:B------:R-:W4:Y:S04]  /*2b8a0*/  LDL.LU R5, [R1+0x424] ;  /* 0x0004240001057983 */ /* 0x000f280000300800 */
[----:B------:R-:W4:Y:S04]  /*2b8b0*/  LDL.LU R6, [R1+0x428] ;  /* 0x0004280001067983 */ /* 0x000f280000300800 */
[----:B------:R-:W4:Y:S01]  /*2b8c0*/  LDL.LU R7, [R1+0x42c] ;  /* 0x00042c0001077983 */ /* 0x000f220000300800 */
[----:B0-----:R-:W-:-:S02]  /*2b8d0*/  IMAD.MOV.U32 R16, RZ, RZ, R2 ;  /* 0x000000ffff107224 */ /* 0x001fc400078e0002 */
[----:B------:R-:W-:Y:S01]  /*2b8e0*/  IMAD.MOV.U32 R17, RZ, RZ, R0 ;  /* 0x000000ffff117224 */ /* 0x000fe200078e0000 */
[----:B------:R-:W4:Y:S04]  /*2b8f0*/  LDL.LU R2, [R1+0x36e4] ;  /* 0x0036e40001027983 */ /* 0x000f280000300800 */
[----:B------:R-:W4:Y:S04]  /*2b900*/  LDL.LU R0, [R1+0x36e0] ;  /* 0x0036e00001007983 */ /* 0x000f280000300800 */
[----:B------:R2:W-:Y:S02]  /*2b910*/  STL.64 [R1+0x36b0], R16 ;  /* 0x0036b01001007387 */ /* 0x0005e40000100a00 */
[----:B--2---:R-:W-:-:S02]  /*2b920*/  IMAD.MOV.U32 R17, RZ, RZ, R28 ;  /* 0x000000ffff117224 */ /* 0x004fc400078e001c */
[----:B---3--:R-:W-:Y:S02]  /*2b930*/  IMAD.MOV.U32 R16, RZ, RZ, R3 ;  /* 0x000000ffff107224 */ /* 0x008fe400078e0003 */
[----:B------:R-:W2:Y:S04]  /*2b940*/  LDL.LU R3, [R1+0x36dc] ;  /* 0x0036dc0001037983 */ /* 0x000ea80000300800 */
[----:B------:R-:W3:Y:S04]  /*2b950*/  LDL.LU R28, [R1+0x36d8] ;  /* 0x0036d800011c7983 */ /* 0x000ee80000300800 */
[----:B------:R0:W-:Y:S04]  /*2b960*/  STL.64 [R1+0x36d0], R16 ;  /* 0x0036d01001007387 */ /* 0x0001e80000100a00 */
[----:B------:R-:W2:Y:S04]  /*2b970*/  LDL.LU R20, [R1+0x430] ;  /* 0x0004300001147983 */ /* 0x000ea80000300800 */
[----:B------:R-:W2:Y:S04]  /*2b980*/  LDL.LU R21, [R1+0x434] ;  /* 0x0004340001157983 */ /* 0x000ea80000300800 */
[----:B------:R-:W2:Y:S04]  /*2b990*/  LDL.LU R22, [R1+0x438] ;  /* 0x0004380001167983 */ /* 0x000ea80000300800 */
[----:B------:R-:W2:Y:S01]  /*2b9a0*/  LDL.LU R23, [R1+0x43c] ;  /* 0x00043c0001177983 */ /* 0x000ea20000300800 */
[----:B----4-:R-:W-:-:S02]  /*2b9b0*/  IMAD.MOV.U32 R9, RZ, RZ, R18 ;  /* 0x000000ffff097224 */ /* 0x010fc400078e0012 */
[----:B------:R-:W-:Y:S01]  /*2b9c0*/  IMAD.MOV.U32 R8, RZ, RZ, R19 ;  /* 0x000000ffff087224 */ /* 0x000fe200078e0013 */
[----:B0-----:R-:W4:Y:S04]  /*2b9d0*/  LDL.LU.64 R16, [R1+0x860] ;  /* 0x0008600001107983 */ /* 0x001f280000300a00 */
[----:B------:R-:W4:Y:S04]  /*2b9e0*/  LDL.LU.64 R18, [R1+0x868] ;  /* 0x0008680001127983 */ /* 0x000f280000300a00 */
[----:B--2---:R-:W-:Y:S04]  /*2b9f0*/  STL.64 [R1+0x3648], R22 ;  /* 0x0036481601007387 */ /* 0x004fe80000100a00 */
[----:B------:R0:W-:Y:S04]  /*2ba00*/  STL.64 [R1+0x3640], R20 ;  /* 0x0036401401007387 */ /* 0x0001e80000100a00 */
        /* <DEDUP_REMOVED lines=22> */
[----:B------:R0:W-:Y:S04]  /*2bb70*/  STL.64 [R1+0x3620], R6 ;  /* 0x0036200601007387 */ /* 0x0001e80000100a00 */
[----:B------:R-:W-:Y:S04]  /*2bb80*/  STL.64 [R1+0x3618], R4 ;  /* 0x0036180401007387 */ /* 0x000fe80000100a00 */
[----:B------:R-:W2:Y:S01]  /*2bb90*/  LDL.64 R26, [R1+0x8] ;  /* 0x00000800011a7983 */ /* 0x000ea20000100a00 */
[----:B----4-:R-:W-:Y:S03]  /*2bba0*/  HMMA.16816.F32 R8, R12, R8, R16 ;  /* 0x000000080c08723c */ /* 0x010fe60000001810 */
[----:B0-----:R-:W4:Y:S04]  /*2bbb0*/  LDL.64 R6, [R1+0x28] ;  /* 0x0000280001067983 */ /* 0x001f280000100a00 */
[----:B--2---:R0:W-:Y:S04]  /*2bbc0*/  STL.64 [R1+0x3610], R26 ;  /* 0x0036101a01007387 */ /* 0x0041e80000100a00 */
[----:B0-----:R-:W2:Y:S04]  /*2bbd0*/  LDL.64 R26, [R1+0x18] ;  /* 0x00001800011a7983 */ /* 0x001ea80000100a00 */
[----:B------:R-:W2:Y:S04]  /*2bbe0*/  LDL.LU.64 R16, [R1+0x36d0] ;  /* 0x0036d00001107983 */ /* 0x000ea80000300a00 */
[----:B------:R0:W-:Y:S04]  /*2bbf0*/  STL.64 [R1+0x860], R8 ;  /* 0x0008600801007387 */ /* 0x0001e80000100a00 */
[----:B------:R1:W-:Y:S01]  /*2bc00*/  STL [R1+0x868], R10 ;  /* 0x0008680a01007387 */ /* 0x0003e20000100800 */
[----:B0-----:R-:W-:-:S03]  /*2bc10*/  IMAD.MOV.U32 R9, RZ, RZ, R11 ;  /* 0x000000ffff097224 */ /* 0x001fc600078e000b */
[----:B-1----:R-:W3:Y:S04]  /*2bc20*/  LDL.LU.64 R10, [R1+0x36c8] ;  /* 0x0036c800010a7983 */ /* 0x002ee80000300a00 */
[----:B------:R-:W-:Y:S01]  /*2bc30*/  STL [R1+0x2dbc], R9 ;  /* 0x002dbc0901007387 */ /* 0x000fe20000100800 */
        /* <DEDUP_REMOVED lines=10> */
[----:B------:R2:W-:Y:S04]  /*2bce0*/  STL [R1+0x888], R18 ;  /* 0x0008881201007387 */ /* 0x0005e80000100800 */
[----:B0-----:R-:W2:Y:S01]  /*2bcf0*/  LDL.LU.64 R16, [R1+0x3698] ;  /* 0x0036980001107983 */ /* 0x001ea20000300a00 */
[----:B------:R-:W-:-:S05]  /*2bd00*/  IMAD.MOV.U32 R9, RZ, RZ, R19 ;  /* 0x000000ffff097224 */ /* 0x000fca00078e0013 */
        /* <DEDUP_REMOVED lines=21> */
[----:B------:R-:W4:Y:S04]  /*2be60*/  LDL.LU.64 R20, [R1+0x3640] ;  /* 0x0036400001147983 */ /* 0x000f280000300a00 */
[----:B-1----:R-:W4:Y:S04]  /*2be70*/  LDL.LU.64 R18, [R1+0x3638] ;  /* 0x0036380001127983 */ /* 0x002f280000300a00 */
[----:B------:R-:W4:Y:S05]  /*2be80*/  LDL.LU.64 R16, [R1+0x3630] ;  /* 0x0036300001107983 */ /* 0x000f2a0000300a00 */
[----:B------:R0:W-:Y:S04]  /*2be90*/  STL.64 [R1+0x970], R12 ;  /* 0x0009700c01007387 */ /* 0x0001e80000100a00 */
[----:B------:R1:W-:Y:S04]  /*2bea0*/  STL.64 [R1+0x978], R14 ;  /* 0x0009780e01007387 */ /* 0x0003e80000100a00 */
[----:B0-----:R-:W2:Y:S04]  /*2beb0*/  LDL.LU R12, [R1+0x3e0] ;  /* 0x0003e000010c7983 */ /* 0x001ea80000300800 */
[----:B------:R-:W2:Y:S04]  /*2bec0*/  LDL.LU R13, [R1+0x3e4] ;  /* 0x0003e400010d7983 */ /* 0x000ea80000300800 */
[----:B-1----:R-:W2:Y:S01]  /*2bed0*/  LDL.LU R14, [R1+0x3e8] ;  /* 0x0003e800010e7983 */ /* 0x002ea20000300800 */
[----:B---3--:R-:W-:-:S03]  /*2bee0*/  IMAD.MOV.U32 R15, RZ, RZ, R28 ;  /* 0x000000ffff0f7224 */ /* 0x008fc600078e001c */
[----:B------:R-:W3:Y:S04]  /*2bef0*/  LDL.LU R28, [R1+0x3628] ;  /* 0x00362800011c7983 */ /* 0x000ee80000300800 */
[----:B--2---:R-:W-:Y:S04]  /*2bf00*/  STL.64 [R1+0x35d8], R14 ;  /* 0x0035d80e01007387 */ /* 0x004fe80000100a00 */
[----:B------:R0:W-:Y:S04]  /*2bf10*/  STL.64 [R1+0x35d0], R12 ;  /* 0x0035d00c01007387 */ /* 0x0001e80000100a00 */
[----:B0-----:R-:W2:Y:S04]  /*2bf20*/  LDL.LU R12, [R1+0x400] ;  /* 0x00040000010c7983 */ /* 0x001ea80000300800 */
[----:B------:R-:W2:Y:S04]  /*2bf30*/  LDL.LU R13, [R1+0x404] ;  /* 0x00040400010d7983 */ /* 0x000ea80000300800 */
[----:B------:R-:W2:Y:S04]  /*2bf40*/  LDL.LU R14, [R1+0x408] ;  /* 0x00040800010e7983 */ /* 0x000ea80000300800 */
[----:B------:R-:W2:Y:S01]  /*2bf50*/  LDL.LU R15, [R1+0x40c] ;  /* 0x00040c00010f7983 */ /* 0x000ea20000300800 */
[----:B----4-:R-:W-:Y:S01]  /*2bf60*/  HMMA.16816.F32 R20, R16, R6, R20 ;  /* 0x000000061014723c */ /* 0x010fe20000001814 */
[----:B------:R-:W-:-:S02]  /*2bf70*/  IMAD.MOV.U32 R9, RZ, RZ, R7 ;  /* 0x000000ffff097224 */ /* 0x000fc400078e0007 */
[----:B--2---:R-:W-:Y:S04]  /*2bf80*/  STL.64 [R1+0x3600], R14 ;  /* 0x0036000e01007387 */ /* 0x004fe80000100a00 */
[----:B------:R0:W-:Y:S04]  /*2bf90*/  STL.64 [R1+0x35f8], R12 ;  /* 0x0035f80c01007387 */ /* 0x0001e80000100a00 */
[----:B0-----:R-:W2:Y:S04]  /*2bfa0*/  LDL.LU R12, [R1+0x410] ;  /* 0x00041000010c7983 */ /* 0x001ea80000300800 */
[----:B------:R-:W2:Y:S04]  /*2bfb0*/  LDL.LU R13, [R1+0x414] ;  /* 0x00041400010d7983 */ /* 0x000ea80000300800 */
[----:B------:R-:W2:Y:S04]  /*2bfc0*/  LDL.LU R14, [R1+0x418] ;  /* 0x00041800010e7983 */ /* 0x000ea80000300800 */
[----:B------:R-:W4:Y:S04]  /*2bfd0*/  LDL.LU.64 R6, [R1+0x3620] ;  /* 0x0036200001067983 */ /* 0x000f280000300a00 */
[----:B------:R-:W4:Y:S01]  /*2bfe0*/  LDL.LU.64 R4, [R1+0x3618] ;  /* 0x0036180001047983 */ /* 0x000f220000300a00 */
[----:B---3--:R-:W-:-:S02]  /*2bff0*/  IMAD.MOV.U32 R15, RZ, RZ, R28 ;  /* 0x000000ffff0f7224 */ /* 0x008fc400078e001c */
[----:B------:R-:W-:Y:S01]  /*2c000*/  IMAD.MOV.U32 R28, RZ, RZ, R23 ;  /* 0x000000ffff1c7224 */ /* 0x000fe200078e0017 */
[----:B------:R0:W-:Y:S04]  /*2c010*/  STL.64 [R1+0x960], R20 ;  /* 0x0009601401007387 */ /* 0x0001e80000100a00 */
[----:B------:R-:W-:Y:S04]  /*2c020*/  STL [R1+0x968], R22 ;  /* 0x0009681601007387 */ /* 0x000fe80000100800 */
[----:B------:R-:W-:Y:S01]  /*2c030*/  STL [R1+0x2dc0], R28 ;  /* 0x002dc01c01007387 */ /* 0x000fe20000100800 */
[----:B0-----:R-:W-:-:S02]  /*2c040*/  IMAD.MOV.U32 R21, RZ, RZ, R26 ;  /* 0x000000ffff157224 */ /* 0x001fc400078e001a */
[----:B------:R-:W-:Y:S01]  /*2c050*/  IMAD.MOV.U32 R20, RZ, RZ, R27 ;  /* 0x000000ffff147224 */ /* 0x000fe200078e001b */
[----:B----4-:R-:W-:Y:S01]  /*2c060*/  HMMA.16816.F32 R4, R16, R26, R4 ;  /* 0x0000001a1004723c */ /* 0x010fe20000001804 */
[----:B------:R-:W2:-:S15]  /*2c070*/  LDL.LU.64 R26, [R1+0x3610] ;  /* 0x00361000011a7983 */ /* 0x000e9e0000300a00 */
[----:B------:R-:W-:-:S03]  /*2c080*/  NOP ;  /* 0x0000000000007918 */ /* 0x000fc60000000000 */
[----:B------:R0:W-:Y:S04]  /*2c090*/  STL.64 [R1+0x950], R4 ;  /* 0x0009500401007387 */ /* 0x0001e80000100a00 */
[----:B------:R1:W-:Y:S01]  /*2c0a0*/  STL [R1+0x958], R6 ;  /* 0x0009580601007387 */ /* 0x0003e20000100800 */
[----:B0-----:R-:W-:-:S03]  /*2c0b0*/  IMAD.MOV.U32 R4, RZ, RZ, R7 ;  /* 0x000000ffff047224 */ /* 0x001fc600078e0007 */
[----:B-1----:R-:W3:Y:S04]  /*2c0c0*/  LDL.LU.64 R6, [R1+0x3608] ;  /* 0x0036080001067983 */ /* 0x002ee80000300a00 */
[----:B------:R-:W-:Y:S01]  /*2c0d0*/  STL [R1+0x2dc8], R4 ;  /* 0x002dc80401007387 */ /* 0x000fe20000100800 */
[----:B--2---:R-:W-:Y:S01]  /*2c0e0*/  HMMA.16816.F32 R12, R16, R26, R12 ;  /* 0x0000001a100c723c */ /* 0x004fe2000000180c */
[----:B------:R-:W-:Y:S02]  /*2c0f0*/  IMAD.MOV.U32 R23, RZ, RZ, R26 ;  /* 0x000000ffff177224 */ /* 0x000fe400078e001a */
[----:B------:R-:W-:-:S15]  /*2c100*/  IMAD.MOV.U32 R22, RZ, RZ, R27 ;  /* 0x000000ffff167224 */ /* 0x000fde00078e001b */
[----:B------:R-:W-:Y:S01]  /*2c110*/  NOP ;  /* 0x0000000000007918 */ /* 0x000fe20000000000 */
[----:B------:R-:W-:Y:S04]  /*2c120*/  STL.64 [R1+0x940], R12 ;  /* 0x0009400c01007387 */ /* 0x000fe80000100a00 */
[----:B------:R0:W-:Y:S04]  /*2c130*/  STL.64 [R1+0x948], R14 ;  /* 0x0009480e01007387 */ /* 0x0001e80000100a00 */
[----:B0-----:R-:W2:Y:S04]  /*2c140*/  LDL.LU.64 R14, [R1+0x3600] ;  /* 0x00360000010e7983 */ /* 0x001ea80000300a00 */
[----:B------:R-:W2:Y:S04]  /*2c150*/  LDL.LU.64 R12, [R1+0x35f8] ;  /* 0x0035f800010c7983 */ /* 0x000ea80000300a00 */
[----:B------:R-:W2:Y:S04]  /*2c160*/  LDL.LU.64 R26, [R1+0x35f0] ;  /* 0x0035f000011a7983 */ /* 0x000ea80000300a00 */
[----:B------:R-:W-:Y:S04]  /*2c170*/  STL.64 [R1+0x3578], R22 ;  /* 0x0035781601007387 */ /* 0x000fe80000100a00 */
[----:B------:R0:W-:Y:S02]  /*2c180*/  STL.64 [R1+0x3570], R20 ;  /* 0x0035701401007387 */ /* 0x0001e40000100a00 */
[----:B0-----:R-:W-:-:S02]  /*2c190*/  IMAD.MOV.U32 R20, RZ, RZ, R10 ;  /* 0x000000ffff147224 */ /* 0x001fc400078e000a */
[----:B------:R-:W-:Y:S01]  /*2c1a0*/  IMAD.MOV.U32 R21, RZ, RZ, R11 ;  /* 0x000000ffff157224 */ /* 0x000fe200078e000b */
[----:B------:R-:W4:Y:S04]  /*2c1b0*/  LDL.LU R10, [R1+0x35ec] ;  /* 0x0035ec00010a7983 */ /* 0x000f280000300800 */
[----:B------:R-:W4:Y:S01]  /*2c1c0*/  LDL.LU R11, [R1+0x35e8] ;  /* 0x0035e800010b7983 */ /* 0x000f220000300800 */
[----:B---3--:R-:W-:Y:S02]  /*2c1d0*/  IMAD.MOV.U32 R22, RZ, RZ, R6 ;  /* 0x000000ffff167224 */ /* 0x008fe400078e0006 */
[----:B------:R-:W-:Y:S01]  /*2c1e0*/  IMAD.MOV.U32 R23, RZ, RZ, R7 ;  /* 0x000000ffff177224 */ /* 0x000fe200078e0007 */
[----:B------:R-:W3:Y:S04]  /*2c1f0*/  LDL.LU R6, [R1+0x35e4] ;  /* 0x0035e40001067983 */ /* 0x000ee80000300800 */
[----:B------:R-:W3:Y:S01]  /*2c200*/  LDL.LU R7, [R1+0x35e0] ;  /* 0x0035e00001077983 */ /* 0x000ee20000300800 */
[----:B--2---:R-:W-:-:S15]  /*2c210*/  HMMA.16816.F32 R12, R16, R26, R12 ;  /* 0x0000001a100c723c */ /* 0x004fde000000180c */
[----:B------:R-:W-:-:S04]  /*2c220*/  NOP ;  /* 0x0000000000007918 */ /* 0x000fc80000000000 */
[----:B------:R-:W-:Y:S04]  /*2c230*/  STL.64 [R1+0x930], R12 ;  /* 0x0009300c01007387 */ /* 0x000fe80000100a00 */
[----:B------:R0:W-:Y:S04]  /*2c240*/  STL.64 [R1+0x938], R14 ;  /* 0x0009380e01007387 */ /* 0x0001e80000100a00 */
[----:B0-----:R-:W3:Y:S04]  /*2c250*/  LDL.LU.64 R14, [R1+0x35d8] ;  /* 0x0035d800010e7983 */ /* 0x001ee80000300a00 */
[----:B------:R-:W3:Y:S01]  /*2c260*/  LDL.LU.64 R12, [R1+0x35d0] ;  /* 0x0035d000010c7983 */ /* 0x000ee20000300a00 */
[C---:B----4-:R-:W-:Y:S03]  /*2c270*/  HMMA.16816.F32 R20, R16.reuse, R10, R20 ;  /* 0x0000000a1014723c */ /* 0x050fe60000001814 */
[----:B------:R0:W-:Y:S04]  /*2c280*/  STL.64 [R1+0x35a8], R26 ;  /* 0x0035a81a01007387 */ /* 0x0001e80000100a00 */
[----:B------:R-:W-:Y:S04]  /*2c290*/  STL [R1+0x34fc], R10 ;  /* 0x0034fc0a01007387 */ /* 0x000fe80000100800 */
[----:B------:R-:W-:Y:S08]  /*2c2a0*/  STL [R1+0x34f8], R11 ;  /* 0x0034f80b01007387 */ /* 0x000ff00000100800 */
[----:B------:R-:W-:Y:S04]  /*2c2b0*/  STL.64 [R1+0x920], R20 ;  /* 0x0009201401007387 */ /* 0x000fe80000100a00 */
[----:B------:R-:W-:Y:S04]  /*2c2c0*/  STL.64 [R1+0x928], R22 ;  /* 0x0009281601007387 */ /* 0x000fe80000100a00 */
[----:B------:R-:W2:Y:S01]  /*2c2d0*/  LDL.LU R24, [R1+0x4b0] ;  /* 0x0004b00001187983 */ /* 0x000ea20000300800 */
[----:B---3--:R-:W-:-:S15]  /*2c2e0*/  HMMA.16816.F32 R12, R16, R6, R12 ;  /* 0x00000006100c723c */ /* 0x008fde000000180c */
[----:B------:R-:W-:-:S04]  /*2c2f0*/  NOP ;  /* 0x0000000000007918 */ /* 0x000fc80000000000 */
[----:B------:R-:W-:Y:S04]  /*2c300*/  STL.64 [R1+0x430], R12 ;  /* 0x0004300c01007387 */ /* 0x000fe80000100a00 */
[----:B------:R-:W-:Y:S04]  /*2c310*/  STL.64 [R1+0x438], R14 ;  /* 0x0004380e01007387 */ /* 0x000fe80000100a00 */
[----:B------:R-:W2:Y:S04]  /*2c320*/  LDL.LU R25, [R1+0x4b4] ;  /* 0x0004b40001197983 */ /* 0x000ea80000300800 */
[----:B0-----:R-:W3:Y:S04]  /*2c330*/  LDL.LU R26, [R1+0x4b8] ;  /* 0x0004b800011a7983 */ /* 0x001ee80000300800 */
[----:B------:R-:W3:Y:S04]  /*2c340*/  LDL.LU R27, [R1+0x4bc] ;  /* 0x0004bc00011b7983 */ /* 0x000ee80000300800 */
[----:B------:R-:W0:Y:S04]  /*2c350*/  LDSM.16.MT88.4 R12, [R29+UR5+0x2100] ;  /* 0x002100051d0c783b */ /* 0x000e280008004200 */
[----:B---3--:R-:W-:Y:S04]  /*2c360*/  STL.64 [R1+0x35b8], R26 ;  /* 0x0035b81a01007387 */ /* 0x008fe80000100a00 */
[----:B--2---:R1:W-:Y:S04]  /*2c370*/  STL.64 [R1+0x35b0], R24 ;  /* 0x0035b01801007387 */ /* 0x0043e80000100a00 */
[----:B-1----:R-:W2:Y:S04]  /*2c380*/  LDL.LU R24, [R1+0x4c0] ;  /* 0x0004c00001187983 */ /* 0x002ea80000300800 */
[----:B------:R-:W2:Y:S04]  /*2c390*/  LDL.LU R25, [R1+0x4c4] ;  /* 0x0004c40001197983 */ /* 0x000ea80000300800 */
[----:B------:R-:W2:Y:S04]  /*2c3a0*/  LDL.LU R26, [R1+0x4c8] ;  /* 0x0004c800011a7983 */ /* 0x000ea80000300800 */
[----:B------:R-:W2:Y:S04]  /*2c3b0*/  LDL.LU R27, [R1+0x4cc] ;  /* 0x0004cc00011b7983 */ /* 0x000ea80000300800 */
[----:B------:R1:W-:Y:S04]  /*2c3c0*/  STL.64 [R1+0x3580], R6 ;  /* 0x0035800601007387 */ /* 0x0003e80000100a00 */
[----:B------:R-:W3:Y:S04]  /*2c3d0*/  LDL.LU R4, [R1+0x490] ;  /* 0x0004900001047983 */ /* 0x000ee80000300800 */
[----:B------:R-:W3:Y:S01]  /*2c3e0*/  LDL.LU R5, [R1+0x494] ;  /* 0x0004940001057983 */ /* 0x000ee20000300800 */
[----:B-1----:R-:W-:-:S02]  /*2c3f0*/  IMAD.MOV.U32 R6, RZ, RZ, R0 ;  /* 0x000000ffff067224 */ /* 0x002fc400078e0000 */
[----:B------:R-:W-:Y:S01]  /*2c400*/  IMAD.MOV.U32 R7, RZ, RZ, R2 ;  /* 0x000000ffff077224 */ /* 0x000fe200078e0002 */
[----:B------:R-:W4:Y:S04]  /*2c410*/  LDL.LU R0, [R1+0x35cc] ;  /* 0x0035cc0001007983 */ /* 0x000f280000300800 */
[----:B------:R-:W2:Y:S04]  /*2c420*/  LDL.LU R2, [R1+0x35c8] ;  /* 0x0035c80001027983 */ /* 0x000ea80000300800 */
[----:B------:R1:W-:Y:S04]  /*2c430*/  STL.64 [R1+0x3590], R6 ;  /* 0x0035900601007387 */ /* 0x0003e80000100a00 */
[----:B---3--:R-:W-:Y:S04]  /*2c440*/  STL.64 [R1+0x3588], R4 ;  /* 0x0035880401007387 */ /* 0x008fe80000100a00 */
[----:B-1----:R-:W3:Y:S04]  /*2c450*/  LDL.64 R6, [R1+0x148] ;  /* 0x0001480001067983 */ /* 0x002ee80000100a00 */
[----:B---3--:R1:W-:Y:S04]  /*2c460*/  STL.64 [R1+0x35a0], R6 ;  /* 0x0035a00601007387 */ /* 0x0083e80000100a00 */
[----:B-1----:R-:W3:Y:S04]  /*2c470*/  LDL.64 R6, [R1+0x158] ;  /* 0x0001580001067983 */ /* 0x002ee80000100a00 */
[----:B---3--:R1:W-:Y:S04]  /*2c480*/  STL.64 [R1+0x35c0], R6 ;  /* 0x0035c00601007387 */ /* 0x0083e80000100a00 */
[----:B------:R-:W3:Y:S04]  /*2c490*/  LDL.64 R22, [R1+0x138] ;  /* 0x0001380001167983 */ /* 0x000ee80000100a00 */
[----:B-1----:R-:W2:Y:S04]  /*2c4a0*/  LDL.64 R6, [R1+0x38] ;  /* 0x0000380001067983 */ /* 0x002ea80000100a00 */
[----:B---3--:R1:W-:Y:S04]  /*2c4b0*/  STL.64 [R1+0x3598], R22 ;  /* 0x0035981601007387 */ /* 0x0083e80000100a00 */
[----:B------:R-:W3:Y:S04]  /*2c4c0*/  LDL.LU R20, [R1+0x4a0] ;  /* 0x0004a00001147983 */ /* 0x000ee80000300800 */
[----:B------:R-:W3:Y:S01]  /*2c4d0*/  LDL.LU R21, [R1+0x4a4] ;  /* 0x0004a40001157983 */ /* 0x000ee20000300800 */
[----:B--2---:R-:W-:Y:S03]  /*2c4e0*/  HMMA.16816.F32 R24, R16, R6, R24 ;  /* 0x000000061018723c */ /* 0x004fe60000001818 */
[----:B-1----:R-:W3:Y:S04]  /*2c4f0*/  LDL.LU R22, [R1+0x4a8] ;  /* 0x0004a80001167983 */ /* 0x002ee80000300800 */
[----:B0-----:R0:W-:Y:S04]  /*2c500*/  STL.64 [R1+0x33c0], R14 ;  /* 0x0033c00e01007387 */ /* 0x0011e80000100a00 */
[----:B------:R-:W-:Y:S01]  /*2c510*/  STL.64 [R1+0x33b8], R12 ;  /* 0x0033b80c01007387 */ /* 0x000fe20000100a00 */
[----:B------:R-:W-:-:S02]  /*2c520*/  IMAD.MOV.U32 R10, RZ, RZ, R6 ;  /* 0x000000ffff0a7224 */ /* 0x000fc400078e0006 */
[----:B------:R-:W-:Y:S02]  /*2c530*/  IMAD.MOV.U32 R11, RZ, RZ, R7 ;  /* 0x000000ffff0b7224 */ /* 0x000fe400078e0007 */
[----:B------:R-:W-:Y:S02]  /*2c540*/  IMAD.MOV.U32 R23, RZ, RZ, R3 ;  /* 0x000000ffff177224 */ /* 0x000fe400078e0003 */
[----:B0-----:R-:W-:Y:S02]  /*2c550*/  IMAD.MOV.U32 R14, RZ, RZ, R2 ;  /* 0x000000ffff0e7224 */ /* 0x001fe400078e0002 */
[----:B----4-:R-:W-:-:S05]  /*2c560*/  IMAD.MOV.U32 R15, RZ, RZ, R0 ;  /* 0x000000ffff0f7224 */ /* 0x010fca00078e0000 */
[----:B------:R0:W-:Y:S01]  /*2c570*/  STL.64 [R1+0x3568], R14 ;  /* 0x0035680e01007387 */ /* 0x0001e20000100a00 */
[----:B------:R-:W-:Y:S02]  /*2c580*/  IMAD.MOV.U32 R2, RZ, RZ, R26 ;  /* 0x000000ffff027224 */ /* 0x000fe400078e001a */
[----:B------:R-:W-:Y:S02]  /*2c590*/  IMAD.MOV.U32 R0, RZ, RZ, R27 ;  /* 0x000000ffff007224 */ /* 0x000fe400078e001b */
[----:B------:R-:W-:Y:S01]  /*2c5a0*/  IMAD.MOV.U32 R3, RZ, RZ, R25 ;  /* 0x000000ffff037224 */ /* 0x000fe200078e0019 */
[----:B0-----:R-:W2:Y:S04]  /*2c5b0*/  LDL.64 R14, [R1+0x128] ;  /* 0x00012800010e7983 */ /* 0x001ea80000100a00 */
[----:B------:R-:W4:Y:S04]  /*2c5c0*/  LDL.LU.64 R6, [R1+0x35c0] ;  /* 0x0035c00001067983 */ /* 0x000f280000300a00 */
[----:B------:R0:W-:Y:S04]  /*2c5d0*/  STL [R1+0x4c0], R24 ;  /* 0x0004c01801007387 */ /* 0x0001e80000100800 */
[----:B------:R-:W4:Y:S04]  /*2c5e0*/  LDL.LU.64 R26, [R1+0x35b8] ;  /* 0x0035b800011a7983 */ /* 0x000f280000300a00 */
[----:B0-----:R-:W4:Y:S04]  /*2c5f0*/  LDL.LU.64 R24, [R1+0x35b0] ;  /* 0x0035b00001187983 */ /* 0x001f280000300a00 */
[----:B------:R-:W-:Y:S04]  /*2c600*/  STL [R1+0x2dcc], R0 ;  /* 0x002dcc0001007387 */ /* 0x000fe80000100800 */
[----:B------:R-:W-:Y:S04]  /*2c610*/  STL [R1+0x2cdc], R2 ;  /* 0x002cdc0201007387 */ /* 0x000fe80000100800 */
[----:B------:R-:W-:Y:S01]  /*2c620*/  STL [R1+0x2cd8], R3 ;  /* 0x002cd80301007387 */ /* 0x000fe20000100800 */
[----:B----4-:R-:W-:-:S15]  /*2c630*/  HMMA.16816.F32 R24, R16, R6, R24 ;  /* 0x000000061018723c */ /* 0x010fde0000001818 */
[----:B------:R-:W-:-:S04]  /*2c640*/  NOP ;  /* 0x0000000000007918 */ /* 0x000fc80000000000 */
[----:B------:R0:W-:Y:S04]  /*2c650*/  STL.64 [R1+0x4b0], R24 ;  /* 0x0004b01801007387 */ /* 0x0001e80000100a00 */
[----:B------:R1:W-:Y:S01]  /*2c660*/  STL.64 [R1+0x4b8], R26 ;  /* 0x0004b81a01007387 */ /* 0x0003e20000100a00 */
[----:B0-----:R-:W-:-:S03]  /*2c670*/  IMAD.MOV.U32 R25, RZ, RZ, R6 ;  /* 0x000000ffff197224 */ /* 0x001fc600078e0006 */
[----:B-1----:R-:W4:Y:S01]  /*2c680*/  LDL.LU.64 R26, [R1+0x35a8] ;  /* 0x0035a800011a7983 */ /* 0x002f220000300a00 */
[----:B------:R-:W-:-:S03]  /*2c690*/  IMAD.MOV.U32 R24, RZ, RZ, R7 ;  /* 0x000000ffff187224 */ /* 0x000fc600078e0007 */
[----:B------:R-:W3:Y:S02]  /*2c6a0*/  LDL.LU.64 R6, [R1+0x35a0] ;  /* 0x0035a00001067983 */ /* 0x000ee40000300a00 */
[C---:B---3--:R-:W-:Y:S02]  /*2c6b0*/  HMMA.16816.F32 R20, R16.reuse, R6, R20 ;  /* 0x000000061014723c */ /* 0x048fe40000001814 */
[----:B----4-:R-:W-:Y:S04]  /*2c6c0*/  STL.64 [R1+0x34b0], R26 ;  /* 0x0034b01a01007387 */ /* 0x010fe80000100a00 */
[----:B------:R0:W-:Y:S01]  /*2c6d0*/  STL.64 [R1+0x34a8], R24 ;  /* 0x0034a81801007387 */ /* 0x0001e20000100a00 */
[----:B------:R-:W-:Y:S02]  /*2c6e0*/  IMAD.MOV.U32 R2, RZ, RZ, R6 ;  /* 0x000000ffff027224 */ /* 0x000fe400078e0006 */
[----:B------:R-:W-:Y:S01]  /*2c6f0*/  IMAD.MOV.U32 R0, RZ, RZ, R7 ;  /* 0x000000ffff007224 */ /* 0x000fe200078e0007 */
[----:B0-----:R-:W2:Y:S04]  /*2c700*/  LDL.LU R24, [R1+0x480] ;  /* 0x0004800001187983 */ /* 0x001ea80000300800 */
[----:B------:R-:W2:Y:S04]  /*2c710*/  LDL.LU R25, [R1+0x484] ;  /* 0x0004840001197983 */ /* 0x000ea80000300800 */
[----:B------:R-:W2:Y:S04]  /*2c720*/  LDL.LU R26, [R1+0x488] ;  /* 0x00048800011a7983 */ /* 0x000ea80000300800 */
[----:B------:R-:W2:Y:S04]  /*2c730*/  LDL.LU R27, [R1+0x48c] ;  /* 0x00048c00011b7983 */ /* 0x000ea80000300800 */
[----:B------:R-:W-:Y:S04]  /*2c740*/  STL.64 [R1+0x4a0], R20 ;  /* 0x0004a01401007387 */ /* 0x000fe80000100a00 */
[----:B------:R0:W-:Y:S04]  /*2c750*/  STL.64 [R1+0x4a8], R22 ;  /* 0x0004a81601007387 */ /* 0x0001e80000100a00 */
[----:B0-----:R-:W3:Y:S04]  /*2c760*/  LDL.LU.64 R22, [R1+0x3598] ;  /* 0x0035980001167983 */ /* 0x001ee80000300a00 */
[----:B------:R-:W3:Y:S04]  /*2c770*/  LDL.LU.64 R6, [R1+0x3590] ;  /* 0x0035900001067983 */ /* 0x000ee80000300a00 */
[----:B------:R-:W3:Y:S04]  /*2c780*/  LDL.LU.64 R4, [R1+0x3588] ;  /* 0x0035880001047983 */ /* 0x000ee80000300a00 */
[----:B------:R-:W-:Y:S04]  /*2c790*/  STL [R1+0x3474], R0 ;  /* 0x0034740001007387 */ /* 0x000fe80000100800 */
[----:B------:R-:W-:Y:S01]  /*2c7a0*/  STL [R1+0x3470], R2 ;  /* 0x0034700201007387 */ /* 0x000fe20000100800 */
[----:B---3--:R-:W-:Y:S01]  /*2c7b0*/  HMMA.16816.F32 R4, R16, R22, R4 ;  /* 0x000000161004723c */ /* 0x008fe20000001804 */
[----:B------:R-:W-:-:S15]  /*2c7c0*/  IMAD.MOV.U32 R3, RZ, RZ, R23 ;  /* 0x000000ffff037224 */ /* 0x000fde00078e0017 */
[----:B------:R-:W-:-:S03]  /*2c7d0*/  NOP ;  /* 0x0000000000007918 */ /* 0x000fc60000000000 */
[----:B------:R0:W-:Y:S04]  /*2c7e0*/  STL.64 [R1+0x490], R4 ;  /* 0x0004900401007387 */ /* 0x0001e80000100a00 */
[----:B------:R1:W-:Y:S01]  /*2c7f0*/  STL.64 [R1+0x498], R6 ;  /* 0x0004980601007387 */ /* 0x0003e20000100a00 */
[----:B0-----:R-:W-:-:S03]  /*2c800*/  IMAD.MOV.U32 R4, RZ, RZ, R22 ;  /* 0x000000ffff047224 */ /* 0x001fc600078e0016 */
[----:B-1----:R-:W3:Y:S04]  /*2c810*/  LDL.LU.64 R6, [R1+0x3580] ;  /* 0x0035800001067983 */ /* 0x002ee80000300a00 */
[----:B------:R-:W4:Y:S01]  /*2c820*/  LDL.LU.64 R22, [R1+0x3578] ;  /* 0x0035780001167983 */ /* 0x000f220000300a00 */
[----:B--2---:R-:W-:Y:S03]  /*2c830*/  HMMA.16816.F32 R24, R16, R14, R24 ;  /* 0x0000000e1018723c */ /* 0x004fe60000001818 */
[----:B------:R-:W2:Y:S01]  /*2c840*/  LDL.LU.64 R20, [R1+0x3570] ;  /* 0x0035700001147983 */ /* 0x000ea20000300a00 */
[----:B------:R-:W-:Y:S02]  /*2c850*/  IMAD.MOV.U32 R8, RZ, RZ, R14 ;  /* 0x000000ffff087224 */ /* 0x000fe400078e000e */
[----:B------:R-:W-:-:S13]  /*2c860*/  IMAD.MOV.U32 R5, RZ, RZ, R15 ;  /* 0x000000ffff057224 */ /* 0x000fda00078e000f */
[----:B------:R-:W-:Y:S04]  /*2c870*/  STL.64 [R1+0x480], R24 ;  /* 0x0004801801007387 */ /* 0x000fe80000100a00 */
[----:B------:R4:W-:Y:S04]  /*2c880*/  STL.64 [R1+0x488], R26 ;  /* 0x0004881a01007387 */ /* 0x0009e80000100a00 */
[----:B------:R-:W-:Y:S04]  /*2c890*/  STL.64 [R1+0x3560], R10 ;  /* 0x0035600a01007387 */ /* 0x000fe80000100a00 */
[----:B------:R-:W-:Y:S01]  /*2c8a0*/  STL [R1+0x3558], R8 ;  /* 0x0035580801007387 */ /* 0x000fe20000100800 */
[----:B----4-:R-:W-:-:S02]  /*2c8b0*/  IMAD.MOV.U32 R26, RZ, RZ, R23 ;  /* 0x000000ffff1a7224 */ /* 0x010fc400078e0017 */
[----:B------:R-:W-:-:S05]  /*2c8c0*/  IMAD.MOV.U32 R27, RZ, RZ, R22 ;  /* 0x000000ffff1b7224 */ /* 0x000fca00078e0016 */
[----:B------:R-:W-:Y:S04]  /*2c8d0*/  STL.64 [R1+0x34c8], R26 ;  /* 0x0034c81a01007387 */ /* 0x000fe80000100a00 */
[----:B---3--:R-:W-:Y:S04]  /*2c8e0*/  STL.64 [R1+0x3490], R6 ;  /* 0x0034900601007387 */ /* 0x008fe80000100a00 */
[----:B------:R0:W-:Y:S04]  /*2c8f0*/  STL.64 [R1+0x3488], R4 ;  /* 0x0034880401007387 */ /* 0x0001e80000100a00 */
[----:B0-----:R-:W3:Y:S04]  /*2c900*/  LDL.LU R4, [R1+0x2f0] ;  /* 0x0002f00001047983 */ /* 0x001ee80000300800 */
[----:B------:R-:W3:Y:S04]  /*2c910*/  LDL.LU R5, [R1+0x2f4] ;  /* 0x0002f40001057983 */ /* 0x000ee80000300800 */
[----:B------:R-:W4:Y:S04]  /*2c920*/  LDL.LU R6, [R1+0x2f8] ;  /* 0x0002f80001067983 */ /* 0x000f280000300800 */
[----:B------:R-:W4:Y:S01]  /*2c930*/  LDL.LU R7, [R1+0x2fc] ;  /* 0x0002fc0001077983 */ /* 0x000f220000300800 */
[----:B--2---:R-:W-:-:S02]  /*2c940*/  IMAD.MOV.U32 R26, RZ, RZ, R21 ;  /* 0x000000ffff1a7224 */ /* 0x004fc400078e0015 */
[----:B------:R-:W-:-:S05]  /*2c950*/  IMAD.MOV.U32 R27, RZ, RZ, R20 ;  /* 0x000000ffff1b7224 */ /* 0x000fca00078e0014 */
[----:B------:R-:W-:Y:S04]  /*2c960*/  STL.64 [R1+0x34e0], R26 ;  /* 0x0034e01a01007387 */ /* 0x000fe80000100a00 */
[----:B----4-:R-:W-:Y:S04]  /*2c970*/  STL.64 [R1+0x34a0], R6 ;  /* 0x0034a00601007387 */ /* 0x010fe80000100a00 */
[----:B---3--:R0:W-:Y:S04]  /*2c980*/  STL.64 [R1+0x3498], R4 ;  /* 0x0034980401007387 */ /* 0x0081e80000100a00 */
[----:B0-----:R-:W2:Y:S04]  /*2c990*/  LDL.LU R4, [R1+0x300] ;  /* 0x0003000001047983 */ /* 0x001ea80000300800 */
[----:B------:R-:W2:Y:S04]  /*2c9a0*/  LDL.LU R5, [R1+0x304] ;  /* 0x0003040001057983 */ /* 0x000ea80000300800 */
[----:B------:R-:W3:Y:S04]  /*2c9b0*/  LDL.LU R6, [R1+0x308] ;  /* 0x0003080001067983 */ /* 0x000ee80000300800 */
[----:B------:R-:W3:Y:S04]  /*2c9c0*/  LDL.LU R7, [R1+0x30c] ;  /* 0x00030c0001077983 */ /* 0x000ee80000300800 */
[----:B------:R-:W4:Y:S04]  /*2c9d0*/  LDL.LU R20, [R1+0x3d0] ;  /* 0x0003d00001147983 */ /* 0x000f280000300800 */
[----:B------:R-:W4:Y:S04]  /*2c9e0*/  LDL.LU R21, [R1+0x3d4] ;  /* 0x0003d40001157983 */ /* 0x000f280000300800 */
[----:B------:R-:W2:Y:S04]  /*2c9f0*/  LDL.LU R22, [R1+0x3d8] ;  /* 0x0003d80001167983 */ /* 0x000ea80000300800 */
[----:B------:R-:W2:Y:S04]  /*2ca00*/  LDL.LU R23, [R1+0x3dc] ;  /* 0x0003dc0001177983 */ /* 0x000ea80000300800 */
[----:B--2---:R0:W-:Y:S04]  /*2ca10*/  STL.64 [R1+0x3518], R22 ;  /* 0x0035181601007387 */ /* 0x0041e80000100a00 */
[----:B----4-:R-:W-:Y:S04]  /*2ca20*/  STL.64 [R1+0x3510], R20 ;  /* 0x0035101401007387 */ /* 0x010fe80000100a00 */
[----:B0-----:R-:W2:Y:S04]  /*2ca30*/  LDL R22, [R1+0xe8] ;  /* 0x0000e80001167983 */ /* 0x001ea80000100800 */
[----:B------:R-:W2:Y:S04]  /*2ca40*/  LDL R23, [R1+0xec] ;  /* 0x0000ec0001177983 */ /* 0x000ea80000100800 */
[----:B--2---:R0:W-:Y:S04]  /*2ca50*/  STL.64 [R1+0x3528], R22 ;  /* 0x0035281601007387 */ /* 0x0041e80000100a00 */
[----:B0-----:R-:W2:Y:S01]  /*2ca60*/  LDL.64 R22, [R1+0xf8] ;  /* 0x0000f80001167983 */ /* 0x001ea20000100a00 */
[----:B------:R-:W-:-:S03]  /*2ca70*/  IMAD.MOV.U32 R27, RZ, RZ, R9 ;  /* 0x000000ffff1b7224 */ /* 0x000fc600078e0009 */
[----:B--2---:R0:W-:Y:S04]  /*2ca80*/  STL.64 [R1+0x3540], R22 ;  /* 0x0035401601007387 */ /* 0x0041e80000100a00 */
[----:B------:R-:W2:Y:S04]  /*2ca90*/  LDL R26, [R1+0x28] ;  /* 0x00002800011a7983 */ /* 0x000ea80000100800 */
[----:B0-----:R-:W4:Y:S04]  /*2caa0*/  LDL.64 R22, [R1+0x108] ;  /* 0x0001080001167983 */ /* 0x001f280000100a00 */
[----:B--2---:R0:W-:Y:S04]  /*2cab0*/  STL.64 [R1+0x3520], R26 ;  /* 0x0035201a01007387 */ /* 0x0041e80000100a00 */
[----:B------:R-:W2:Y:S04]  /*2cac0*/  LDL.LU R24, [R1+0x440] ;  /* 0x0004400001187983 */ /* 0x000ea80000300800 */
[----:B------:R-:W2:Y:S04]  /*2cad0*/  LDL.LU R25, [R1+0x444] ;  /* 0x0004440001197983 */ /* 0x000ea80000300800 */
[----:B0-----:R-:W2:Y:S04]  /*2cae0*/  LDL.LU R26, [R1+0x448] ;  /* 0x00044800011a7983 */ /* 0x001ea80000300800 */
[----:B------:R-:W2:Y:S04]  /*2caf0*/  LDL.LU R27, [R1+0x44c] ;  /* 0x00044c00011b7983 */ /* 0x000ea80000300800 */
[----:B------:R-:W3:Y:S04]  /*2cb00*/  LDL.LU R12, [R1+0x470] ;  /* 0x00047000010c7983 */ /* 0x000ee80000300800 */
[----:B------:R-:W3:Y:S04]  /*2cb10*/  LDL.LU R13, [R1+0x474] ;  /* 0x00047400010d7983 */ /* 0x000ee80000300800 */
[----:B------:R-:W3:Y:S04]  /*2cb20*/  LDL.LU R14, [R1+0x478] ;  /* 0x00047800010e7983 */ /* 0x000ee80000300800 */
[----:B------:R-:W3:Y:S04]  /*2cb30*/  LDL.LU R15, [R1+0x47c] ;  /* 0x00047c00010f7983 */ /* 0x000ee80000300800 */
[----:B------:R-:W3:Y:S04]  /*2cb40*/  LDL.64 R10, [R1+0x118] ;  /* 0x00011800010a7983 */ /* 0x000ee80000100a00 */
[----:B--2---:R-:W-:Y:S04]  /*2cb50*/  STL.64 [R1+0x3538], R26 ;  /* 0x0035381a01007387 */ /* 0x004fe80000100a00 */
[----:B------:R0:W-:Y:S04]  /*2cb60*/  STL.64 [R1+0x3530], R24 ;  /* 0x0035301801007387 */ /* 0x0001e80000100a00 */
[----:B0-----:R-:W2:Y:S04]  /*2cb70*/  LDL.LU R24, [R1+0x450] ;  /* 0x0004500001187983 */ /* 0x001ea80000300800 */
[----:B------:R-:W2:Y:S04]  /*2cb80*/  LDL.LU R25, [R1+0x454] ;  /* 0x0004540001197983 */ /* 0x000ea80000300800 */
[----:B------:R-:W2:Y:S04]  /*2cb90*/  LDL.LU R26, [R1+0x458] ;  /* 0x00045800011a7983 */ /* 0x000ea80000300800 */
[----:B------:R-:W2:Y:S04]  /*2cba0*/  LDL.LU R27, [R1+0x45c] ;  /* 0x00045c00011b7983 */ /* 0x000ea80000300800 */
[----:B--2---:R-:W-:Y:S04]  /*2cbb0*/  STL.64 [R1+0x3550], R26 ;  /* 0x0035501a01007387 */ /* 0x004fe80000100a00 */
[----:B------:R0:W-:Y:S04]  /*2cbc0*/  STL.64 [R1+0x3548], R24 ;  /* 0x0035481801007387 */ /* 0x0001e80000100a00 */
[----:B0-----:R-:W4:Y:S04]  /*2cbd0*/  LDL.LU R24, [R1+0x460] ;  /* 0x0004600001187983 */ /* 0x001f280000300800 */
[----:B------:R-:W4:Y:S04]  /*2cbe0*/  LDL.LU R25, [R1+0x464] ;  /* 0x0004640001197983 */ /* 0x000f280000300800 */
[----:B------:R-:W4:Y:S04]  /*2cbf0*/  LDL.LU R26, [R1+0x468] ;  /* 0x00046800011a7983 */ /* 0x000f280000300800 */
[----:B------:R-:W4:Y:S04]  /*2cc00*/  LDL.LU R27, [R1+0x46c] ;  /* 0x00046c00011b7983 */ /* 0x000f280000300800 */
[----:B---3--:R-:W-:Y:S04]  /*2cc10*/  STL.64 [R1+0x34c0], R6 ;  /* 0x0034c00601007387 */ /* 0x008fe80000100a00 */
[----:B------:R0:W-:Y:S04]  /*2cc20*/  STL.64 [R1+0x34b8], R4 ;  /* 0x0034b80401007387 */ /* 0x0001e80000100a00 */
[----:B0-----:R-:W2:Y:S04]  /*2cc30*/  LDL.LU R4, [R1+0x310] ;  /* 0x0003100001047983 */ /* 0x001ea80000300800 */
[----:B------:R-:W2:Y:S04]  /*2cc40*/  LDL.LU R5, [R1+0x314] ;  /* 0x0003140001057983 */ /* 0x000ea80000300800 */
[----:B------:R-:W3:Y:S04]  /*2cc50*/  LDL.LU R6, [R1+0x318] ;  /* 0x0003180001067983 */ /* 0x000ee80000300800 */
[----:B------:R-:W3:Y:S01]  /*2cc60*/  LDL.LU R7, [R1+0x31c] ;  /* 0x00031c0001077983 */ /* 0x000ee20000300800 */
[C---:B------:R-:W-:Y:S03]  /*2cc70*/  HMMA.16816.F32 R12, R16.reuse, R10, R12 ;  /* 0x0000000a100c723c */ /* 0x040fe6000000180c */
[----:B---3--:R-:W-:Y:S04]  /*2cc80*/  STL.64 [R1+0x34d8], R6 ;  /* 0x0034d80601007387 */ /* 0x008fe80000100a00 */
[----:B--2---:R0:W-:Y:S04]  /*2cc90*/  STL.64 [R1+0x34d0], R4 ;  /* 0x0034d00401007387 */ /* 0x0041e80000100a00 */
[----:B0-----:R-:W2:Y:S04]  /*2cca0*/  LDL.LU R4, [R1+0x320] ;  /* 0x0003200001047983 */ /* 0x001ea80000300800 */
[----:B------:R-:W2:Y:S04]  /*2ccb0*/  LDL.LU R5, [R1+0x324] ;  /* 0x0003240001057983 */ /* 0x000ea80000300800 */
[----:B------:R-:W3:Y:S04]  /*2ccc0*/  LDL.LU R6, [R1+0x328] ;  /* 0x0003280001067983 */ /* 0x000ee80000300800 */
[----:B------:R-:W3:Y:S01]  /*2ccd0*/  LDL.LU R7, [R1+0x32c] ;  /* 0x00032c0001077983 */ /* 0x000ee20000300800 */
[----:B----4-:R-:W-:Y:S01]  /*2cce0*/  HMMA.16816.F32 R24, R16, R22, R24 ;  /* 0x000000161018723c */ /* 0x010fe20000001818 */
[----:B------:R-:W-:-:S02]  /*2ccf0*/  IMAD.MOV.U32 R9, RZ, RZ, R11 ;  /* 0x000000ffff097224 */ /* 0x000fc400078e000b */
[----:B------:R-:W-:Y:S01]  /*2cd00*/  IMAD.MOV.U32 R28, RZ, RZ, R22 ;  /* 0x000000ffff1c7224 */ /* 0x000fe200078e0016 */
[----:B---3--:R-:W-:Y:S04]  /*2cd10*/  STL.64 [R1+0x34f0], R6 ;  /* 0x0034f00601007387 */ /* 0x008fe80000100a00 */
[----:B--2---:R0:W-:Y:S04]  /*2cd20*/  STL.64 [R1+0x34e8], R4 ;  /* 0x0034e80401007387 */ /* 0x0041e80000100a00 */
[----:B0-----:R-:W2:Y:S04]  /*2cd30*/  LDL.LU R4, [R1+0x330] ;  /* 0x0003300001047983 */ /* 0x001ea80000300800 */
[----:B------:R-:W2:Y:S04]  /*2cd40*/  LDL.LU R5, [R1+0x334] ;  /* 0x0003340001057983 */ /* 0x000ea80000300800 */
[----:B------:R-:W2:Y:S04]  /*2cd50*/  LDL.LU R6, [R1+0x338] ;  /* 0x0003380001067983 */ /* 0x000ea80000300800 */
[----:B------:R-:W2:Y:S04]  /*2cd60*/  LDL.LU R7, [R1+0x33c] ;  /* 0x00033c0001077983 */ /* 0x000ea80000300800 */
[----:B------:R0:W-:Y:S04]  /*2cd70*/  STL.64 [R1+0x470], R12 ;  /* 0x0004700c01007387 */ /* 0x0001e80000100a00 */
[----:B------:R1:W-:Y:S01]  /*2cd80*/  STL.64 [R1+0x478], R14 ;  /* 0x0004780e01007387 */ /* 0x0003e20000100a00 */
[----:B0-----:R-:W-:-:S03]  /*2cd90*/  IMAD.MOV.U32 R12, RZ, RZ, R10 ;  /* 0x000000ffff0c7224 */ /* 0x001fc600078e000a */
[----:B-1----:R-:W3:Y:S04]  /*2cda0*/  LDL.LU.64 R14, [R1+0x3568] ;  /* 0x00356800010e7983 */ /* 0x002ee80000300a00 */
[----:B------:R-:W4:Y:S04]  /*2cdb0*/  LDL.LU.64 R10, [R1+0x3560] ;  /* 0x00356000010a7983 */ /* 0x000f280000300a00 */
[----:B------:R-:W2:Y:S04]  /*2cdc0*/  LDL.LU R8, [R1+0x3558] ;  /* 0x0035580001087983 */ /* 0x000ea80000300800 */
[----:B------:R-:W-:Y:S04]  /*2cdd0*/  STL.64 [R1+0x460], R24 ;  /* 0x0004601801007387 */ /* 0x000fe80000100a00 */
[----:B------:R0:W-:Y:S01]  /*2cde0*/  STL.64 [R1+0x468], R26 ;  /* 0x0004681a01007387 */ /* 0x0001e20000100a00 */
[----:B------:R-:W-:-:S03]  /*2cdf0*/  IMAD.MOV.U32 R13, RZ, RZ, R23 ;  /* 0x000000ffff0d7224 */ /* 0x000fc600078e0017 */
[----:B0-----:R-:W2:Y:S04]  /*2ce00*/  LDL.LU.64 R26, [R1+0x3550] ;  /* 0x00355000011a7983 */ /* 0x001ea80000300a00 */
[----:B------:R-:W2:Y:S04]  /*2ce10*/  LDL.LU.64 R24, [R1+0x3548] ;  /* 0x0035480001187983 */ /* 0x000ea80000300a00 */
[----:B------:R-:W2:Y:S02]  /*2ce20*/  LDL.LU.64 R22, [R1+0x3540] ;  /* 0x0035400001167983 */ /* 0x000ea40000300a00 */
        /* <DEDUP_REMOVED lines=10> */
[----:B------:R-:W2:-:S15]  /*2ced0*/  LDL.LU.64 R26, [R1+0x3520] ;  /* 0x00352000011a7983 */ /* 0x000e9e0000300a00 */
[----:B------:R-:W-:Y:S02]  /*2cee0*/  NOP ;  /* 0x0000000000007918 */ /* 0x000fe40000000000 */
[----:B------:R-:W-:Y:S04]  /*2cef0*/  STL.64 [R1+0x440], R20 ;  /* 0x0004401401007387 */ /* 0x000fe80000100a00 */
[----:B------:R0:W-:Y:S04]  /*2cf00*/  STL.64 [R1+0x448], R22 ;  /* 0x0004481601007387 */ /* 0x0001e80000100a00 */
[----:B0-----:R-:W3:Y:S04]  /*2cf10*/  LDL.LU.64 R22, [R1+0x3518] ;  /* 0x0035180001167983 */ /* 0x001ee80000300a00 */
[----:B------:R-:W3:Y:S02]  /*2cf20*/  LDL.LU.64 R20, [R1+0x3510] ;  /* 0x0035100001147983 */ /* 0x000ee40000300a00 */
[----:B---3--:R-:W-:Y:S02]  /*2cf30*/  HMMA.16816.F32 R16, R16, R14, R20 ;  /* 0x0000000e1010723c */ /* 0x008fe40000001814 */
[----:B------:R-:W2:Y:S04]  /*2cf40*/  LDL.LU.64 R22, [R1+0x3508] ;  /* 0x0035080001167983 */ /* 0x000ea80000300a00 */
[----:B------:R-:W2:-:S13]  /*2cf50*/  LDL.LU.64 R20, [R1+0x3500] ;  /* 0x0035000001147983 */ /* 0x000e9a0000300a00 */
[----:B------:R0:W-:Y:S04]  /*2cf60*/  STL.64 [R1+0x420], R16 ;  /* 0x0004201001007387 */ /* 0x0001e80000100a00 */
[----:B------:R1:W-:Y:S04]  /*2cf70*/  STL.64 [R1+0x428], R18 ;  /* 0x0004281201007387 */ /* 0x0003e80000100a00 */
[----:B0-----:R-:W3:Y:S04]  /*2cf80*/  LDL.LU R16, [R1+0x2e0] ;  /* 0x0002e00001107983 */ /* 0x001ee80000300800 */
[----:B------:R-:W3:Y:S04]  /*2cf90*/  LDL.LU R17, [R1+0x2e4] ;  /* 0x0002e40001117983 */ /* 0x000ee80000300800 */
[----:B-1----:R-:W3:Y:S04]  /*2cfa0*/  LDL.LU R18, [R1+0x2e8] ;  /* 0x0002e80001127983 */ /* 0x002ee80000300800 */
[----:B------:R-:W3:Y:S04]  /*2cfb0*/  LDL.LU R19, [R1+0x2ec] ;  /* 0x0002ec0001137983 */ /* 0x000ee80000300800 */
[----:B------:R4:W-:Y:S04]  /*2cfc0*/  STL.64 [R1+0x33d8], R14 ;  /* 0x0033d80e01007387 */ /* 0x0009e80000100a00 */
[----:B------:R-:W-:Y:S01]  /*2cfd0*/  STL.64 [R1+0x3478], R12 ;  /* 0x0034780c01007387 */ /* 0x000fe20000100a00 */
[----:B----4-:R-:W-:-:S02]  /*2cfe0*/  IMAD.MOV.U32 R14, RZ, RZ, R10 ;  /* 0x000000ffff0e7224 */ /* 0x010fc400078e000a */
[----:B------:R-:W-:Y:S01]  /*2cff0*/  IMAD.MOV.U32 R15, RZ, RZ, R11 ;  /* 0x000000ffff0f7224 */ /* 0x000fe200078e000b */
[----:B------:R-:W4:Y:S04]  /*2d000*/  LDL.LU R10, [R1+0x34fc] ;  /* 0x0034fc00010a7983 */ /* 0x000f280000300800 */
[----:B------:R-:W4:Y:S01]  /*2d010*/  LDL.LU R11, [R1+0x34f8] ;  /* 0x0034f800010b7983 */ /* 0x000f220000300800 */
[----:B--2---:R-:W-:Y:S03]  /*2d020*/  HMMA.16816.F32 R24, R20, R26, R4 ;  /* 0x0000001a1418723c */ /* 0x004fe60000001804 */
[----:B------:R-:W2:Y:S04]  /*2d030*/  LDL.LU.64 R6, [R1+0x34f0] ;  /* 0x0034f00001067983 */ /* 0x000ea80000300a00 */
[----:B------:R-:W2:-:S12]  /*2d040*/  LDL.LU.64 R4, [R1+0x34e8] ;  /* 0x0034e80001047983 */ /* 0x000e980000300a00 */
[----:B------:R-:W-:Y:S04]  /*2d050*/  STL.64 [R1+0xa70], R24 ;  /* 0x000a701801007387 */ /* 0x000fe80000100a00 */
[----:B------:R0:W-:Y:S04]  /*2d060*/  STL.64 [R1+0xa78], R26 ;  /* 0x000a781a01007387 */ /* 0x0001e80000100a00 */
[----:B0-----:R-:W2:Y:S02]  /*2d070*/  LDL.LU.64 R26, [R1+0x34e0] ;  /* 0x0034e000011a7983 */ /* 0x001ea40000300a00 */
[----:B--2---:R-:W-:Y:S02]  /*2d080*/  HMMA.16816.F32 R24, R20, R26, R4 ;  /* 0x0000001a1418723c */ /* 0x004fe40000001804 */
[----:B------:R-:W2:Y:S04]  /*2d090*/  LDL.LU.64 R6, [R1+0x34d8] ;  /* 0x0034d80001067983 */ /* 0x000ea80000300a00 */
[----:B------:R-:W2:-:S13]  /*2d0a0*/  LDL.LU.64 R4, [R1+0x34d0] ;  /* 0x0034d00001047983 */ /* 0x000e9a0000300a00 */
        /* <DEDUP_REMOVED lines=9> */
[----:B------:R-:W3:Y:S01]  /*2d140*/  LDL.LU.64 R24, [R1+0x34a8] ;  /* 0x0034a80001187983 */ /* 0x000ee20000300a00 */
[----:B--2---:R-:W-:-:S15]  /*2d150*/  HMMA.16816.F32 R4, R20, R26, R4 ;  /* 0x0000001a1404723c */ /* 0x004fde0000001804 */
[----:B------:R-:W-:-:S04]  /*2d160*/  NOP ;  /* 0x0000000000007918 */ /* 0x000fc80000000000 */
[----:B------:R-:W-:Y:S04]  /*2d170*/  STL.64 [R1+0xa40], R4 ;  /* 0x000a400401007387 */ /* 0x000fe80000100a00 */
[----:B------:R0:W-:Y:S04]  /*2d180*/  STL.64 [R1+0xa48], R6 ;  /* 0x000a480601007387 */ /* 0x0001e80000100a00 */
[----:B0-----:R-:W4:Y:S04]  /*2d190*/  LDL.LU.64 R6, [R1+0x34a0] ;  /* 0x0034a00001067983 */ /* 0x001f280000300a00 */
[----:B------:R-:W4:Y:S04]  /*2d1a0*/  LDL.LU.64 R4, [R1+0x3498] ;  /* 0x0034980001047983 */ /* 0x000f280000300a00 */
[----:B------:R3:W-:Y:S02]  /*2d1b0*/  STL.64 [R1+0x33b0], R26 ;  /* 0x0033b01a01007387 */ /* 0x0007e40000100a00 */
[----:B---3--:R-:W-:-:S02]  /*2d1c0*/  IMAD.MOV.U32 R26, RZ, RZ, R25 ;  /* 0x000000ffff1a7224 */ /* 0x008fc400078e0019 */
[----:B------:R-:W-:-:S05]  /*2d1d0*/  IMAD.MOV.U32 R27, RZ, RZ, R24 ;  /* 0x000000ffff1b7224 */ /* 0x000fca00078e0018 */
[----:B------:R0:W-:Y:S04]  /*2d1e0*/  STL.64 [R1+0x3480], R26 ;  /* 0x0034801a01007387 */ /* 0x0001e80000100a00 */
[----:B------:R-:W2:Y:S04]  /*2d1f0*/  LDL.LU R24, [R1+0x3c0] ;  /* 0x0003c00001187983 */ /* 0x000ea80000300800 */
[----:B------:R-:W2:Y:S04]  /*2d200*/  LDL.LU R25, [R1+0x3c4] ;  /* 0x0003c40001197983 */ /* 0x000ea80000300800 */
[----:B0-----:R-:W2:Y:S04]  /*2d210*/  LDL.LU R26, [R1+0x3c8] ;  /* 0x0003c800011a7983 */ /* 0x001ea80000300800 */
[----:B------:R-:W2:Y:S01]  /*2d220*/  LDL.LU R27, [R1+0x3cc] ;  /* 0x0003cc00011b7983 */ /* 0x000ea20000300800 */
[----:B----4-:R-:W-:-:S15]  /*2d230*/  HMMA.16816.F32 R4, R20, R10, R4 ;  /* 0x0000000a1404723c */ /* 0x010fde0000001804 */
[----:B------:R-:W-:-:S04]  /*2d240*/  NOP ;  /* 0x0000000000007918 */ /* 0x000fc80000000000 */
[----:B------:R-:W-:Y:S04]  /*2d250*/  STL.64 [R1+0xa30], R4 ;  /* 0x000a300401007387 */ /* 0x000fe80000100a00 */
[----:B------:R0:W-:Y:S04]  /*2d260*/  STL.64 [R1+0xa38], R6 ;  /* 0x000a380601007387 */ /* 0x0001e80000100a00 */
[----:B0-----:R-:W3:Y:S04]  /*2d270*/  LDL.LU.64 R6, [R1+0x3490] ;  /* 0x0034900001067983 */ /* 0x001ee80000300a00 */
[----:B------:R-:W4:Y:S04]  /*2d280*/  LDL.LU.64 R4, [R1+0x3488] ;  /* 0x0034880001047983 */ /* 0x000f280000300a00 */
[----:B------:R-:W-:Y:S01]  /*2d290*/  STL.64 [R1+0x3378], R10 ;  /* 0x0033780a01007387 */ /* 0x000fe20000100a00 */
[C---:B--2---:R-:W-:Y:S08]  /*2d2a0*/  HMMA.16816.F32 R12, R20.reuse, R14, R24 ;  /* 0x0000000e140c723c */ /* 0x044ff00000001818 */
[----:B---3--:R-:W-:Y:S01]  /*2d2b0*/  HMMA.16816.F32 R16, R20, R6, R16 ;  /* 0x000000061410723c */ /* 0x008fe20000001810 */
[----:B------:R-:W-:-:S15]  /*2d2c0*/  STL.64 [R1+0x3380], R6 ;  /* 0x0033800601007387 */ /* 0x000fde0000100a00 */
[----:B------:R-:W-:-:S03]  /*2d2d0*/  NOP ;  /* 0x0000000000007918 */ /* 0x000fc60000000000 */
[----:B------:R-:W-:Y:S04]  /*2d2e0*/  STL.64 [R1+0xa20], R16 ;  /* 0x000a201001007387 */ /* 0x000fe80000100a00 */
[----:B------:R-:W-:Y:S04]  /*2d2f0*/  STL.64 [R1+0xa28], R18 ;  /* 0x000a281201007387 */ /* 0x000fe80000100a00 */
[----:B------:R-:W0:Y:S04]  /*2d300*/  LDSM.16.MT88.4 R16, [R29+UR5+0x2180] ;  /* 0x002180051d10783b */ /* 0x000e280008004200 */
[----:B0-----:R-:W-:Y:S04]  /*2d310*/  STL [R1+0x32b8], R17 ;  /* 0x0032b81101007387 */ /* 0x001fe80000100800 */
[----:B------:R-:W-:Y:S04]  /*2d320*/  STL [R1+0x32b4], R18 ;  /* 0x0032b41201007387 */ /* 0x000fe80000100800 */
[----:B------:R-:W-:Y:S04]  /*2d330*/  STL [R1+0x32b0], R19 ;  /* 0x0032b01301007387 */ /* 0x000fe80000100800 */
[----:B------:R0:W-:Y:S04]  /*2d340*/  STL [R1+0x3388], R16 ;  /* 0x0033881001007387 */ /* 0x0001e80000100800 */
[----:B0-----:R-:W2:Y:S04]  /*2d350*/  LDL.LU R16, [R1+0x3b0] ;  /* 0x0003b00001107983 */ /* 0x001ea80000300800 */
[----:B------:R-:W2:Y:S04]  /*2d360*/  LDL.LU R17, [R1+0x3b4] ;  /* 0x0003b40001117983 */ /* 0x000ea80000300800 */
[----:B------:R-:W2:Y:S04]  /*2d370*/  LDL.LU R18, [R1+0x3b8] ;  /* 0x0003b80001127983 */ /* 0x000ea80000300800 */
[----:B------:R-:W2:Y:S04]  /*2d380*/  LDL.LU R19, [R1+0x3bc] ;  /* 0x0003bc0001137983 */ /* 0x000ea80000300800 */
[----:B------:R-:W2:Y:S04]  /*2d390*/  LDL.LU.64 R26, [R1+0x3480] ;  /* 0x00348000011a7983 */ /* 0x000ea80000300a00 */
[----:B------:R0:W-:Y:S04]  /*2d3a0*/  STL.64 [R1+0xb00], R12 ;  /* 0x000b000c01007387 */ /* 0x0001e80000100a00 */
[----:B------:R1:W-:Y:S04]  /*2d3b0*/  STL.64 [R1+0xb08], R14 ;  /* 0x000b080e01007387 */ /* 0x0003e80000100a00 */
[----:B0-----:R-:W3:Y:S01]  /*2d3c0*/  LDL.LU.64 R12, [R1+0x3478] ;  /* 0x00347800010c7983 */ /* 0x001ee20000300a00 */
[----:B--2---:R-:W-:Y:S03]  /*2d3d0*/  HMMA.16816.F32 R24, R20, R26, R16 ;  /* 0x0000001a1418723c */ /* 0x004fe60000001810 */
[----:B------:R-:W2:-:S15]  /*2d3e0*/  LDL.LU R16, [R1+0x210] ;  /* 0x0002100001107983 */ /* 0x000e9e0000300800 */
[----:B------:R-:W-:Y:S01]  /*2d3f0*/  NOP ;  /* 0x0000000000007918 */ /* 0x000fe20000000000 */
[----:B------:R0:W-:Y:S04]  /*2d400*/  STL.64 [R1+0xaf0], R24 ;  /* 0x000af01801007387 */ /* 0x0001e80000100a00 */
[----:B------:R0:W-:Y:S04]  /*2d410*/  STL.64 [R1+0xaf8], R26 ;  /* 0x000af81a01007387 */ /* 0x0001e80000100a00 */
[----:B------:R-:W2:Y:S04]  /*2d420*/  LDL.LU R17, [R1+0x214] ;  /* 0x0002140001117983 */ /* 0x000ea80000300800 */
[----:B------:R-:W2:Y:S04]  /*2d430*/  LDL.LU R18, [R1+0x218] ;  /* 0x0002180001127983 */ /* 0x000ea80000300800 */
[----:B------:R-:W2:Y:S04]  /*2d440*/  LDL.LU R19, [R1+0x21c] ;  /* 0x00021c0001137983 */ /* 0x000ea80000300800 */
[----:B-1----:R-:W2:Y:S04]  /*2d450*/  LDL.64 R14, [R1+0xe8] ;  /* 0x0000e800010e7983 */ /* 0x002ea80000100a00 */
[----:B--2---:R1:W-:Y:S04]  /*2d460*/  STL.64 [R1+0x33f0], R14 ;  /* 0x0033f00e01007387 */ /* 0x0043e80000100a00 */
[----:B0-----:R-:W2:Y:S04]  /*2d470*/  LDL.LU R24, [R1+0x230] ;  /* 0x0002300001187983 */ /* 0x001ea80000300800 */
[----:B------:R-:W2:Y:S04]  /*2d480*/  LDL.LU R25, [R1+0x234] ;  /* 0x0002340001197983 */ /* 0x000ea80000300800 */
[----:B------:R-:W2:Y:S04]  /*2d490*/  LDL.LU R26, [R1+0x238] ;  /* 0x00023800011a7983 */ /* 0x000ea80000300800 */
[----:B------:R-:W2:Y:S01]  /*2d4a0*/  LDL.LU R27, [R1+0x23c] ;  /* 0x00023c00011b7983 */ /* 0x000ea20000300800 */
[----:B-1----:R-:W-:-:S02]  /*2d4b0*/  IMAD.MOV.U32 R14, RZ, RZ, R0 ;  /* 0x000000ffff0e7224 */ /* 0x002fc400078e0000 */
[----:B------:R-:W-:Y:S01]  /*2d4c0*/  IMAD.MOV.U32 R15, RZ, RZ, R2 ;  /* 0x000000ffff0f7224 */ /* 0x000fe200078e0002 */
[----:B------:R-:W4:Y:S04]  /*2d4d0*/  LDL.LU R0, [R1+0x3474] ;  /* 0x0034740001007983 */ /* 0x000f280000300800 */
[----:B------:R-:W4:Y:S04]  /*2d4e0*/  LDL.LU R2, [R1+0x3470] ;  /* 0x0034700001027983 */ /* 0x000f280000300800 */
[----:B------:R0:W-:Y:S01]  /*2d4f0*/  STL.64 [R1+0x3408], R14 ;  /* 0x0034080e01007387 */ /* 0x0001e20000100a00 */
[----:B---3--:R-:W-:-:S02]  /*2d500*/  IMAD.MOV.U32 R10, RZ, RZ, R12 ;  /* 0x000000ffff0a7224 */ /* 0x008fc400078e000c */
[----:B------:R-:W-:Y:S02]  /*2d510*/  IMAD.MOV.U32 R11, RZ, RZ, R9 ;  /* 0x000000ffff0b7224 */ /* 0x000fe400078e0009 */
[----:B0-----:R-:W-:Y:S02]  /*2d520*/  IMAD.MOV.U32 R14, RZ, RZ, R28 ;  /* 0x000000ffff0e7224 */ /* 0x001fe400078e001c */
[----:B------:R-:W-:Y:S01]  /*2d530*/  IMAD.MOV.U32 R15, RZ, RZ, R13 ;  /* 0x000000ffff0f7224 */ /* 0x000fe200078e000d */
[----:B--2---:R-:W-:Y:S04]  /*2d540*/  STL.64 [R1+0x33d0], R26 ;  /* 0x0033d01a01007387 */ /* 0x004fe80000100a00 */
[----:B------:R0:W-:Y:S04]  /*2d550*/  STL.64 [R1+0x33c8], R24 ;  /* 0x0033c81801007387 */ /* 0x0001e80000100a00 */
[----:B0-----:R-:W2:Y:S04]  /*2d560*/  LDL.LU R24, [R1+0x2d0] ;  /* 0x0002d00001187983 */ /* 0x001ea80000300800 */
[----:B------:R-:W2:Y:S04]  /*2d570*/  LDL.LU R25, [R1+0x2d4] ;  /* 0x0002d40001197983 */ /* 0x000ea80000300800 */
[----:B------:R-:W3:Y:S04]  /*2d580*/  LDL.LU R26, [R1+0x2d8] ;  /* 0x0002d800011a7983 */ /* 0x000ee80000300800 */
[----:B------:R-:W3:Y:S04]  /*2d590*/  LDL.LU R27, [R1+0x2dc] ;  /* 0x0002dc00011b7983 */ /* 0x000ee80000300800 */
[----:B------:R0:W-:Y:S04]  /*2d5a0*/  STL.64 [R1+0x3420], R14 ;  /* 0x0034200e01007387 */ /* 0x0001e80000100a00 */
[----:B------:R1:W-:Y:S04]  /*2d5b0*/  STL.64 [R1+0x3428], R10 ;  /* 0x0034280a01007387 */ /* 0x0003e80000100a00 */
[----:B------:R-:W2:Y:S04]  /*2d5c0*/  LDL.LU R12, [R1+0x370] ;  /* 0x00037000010c7983 */ /* 0x000ea80000300800 */
[----:B------:R-:W2:Y:S04]  /*2d5d0*/  LDL.LU R13, [R1+0x374] ;  /* 0x00037400010d7983 */ /* 0x000ea80000300800 */
[----:B0-----:R-:W2:Y:S04]  /*2d5e0*/  LDL.LU R14, [R1+0x378] ;  /* 0x00037800010e7983 */ /* 0x001ea80000300800 */
[----:B------:R-:W2:Y:S01]  /*2d5f0*/  LDL.LU R15, [R1+0x37c] ;  /* 0x00037c00010f7983 */ /* 0x000ea20000300800 */
[----:B-1----:R-:W-:-:S02]  /*2d600*/  IMAD.MOV.U32 R10, RZ, RZ, R8 ;  /* 0x000000ffff0a7224 */ /* 0x002fc400078e0008 */
[----:B----4-:R-:W-:Y:S01]  /*2d610*/  IMAD.MOV.U32 R11, RZ, RZ, R5 ;  /* 0x000000ffff0b7224 */ /* 0x010fe200078e0005 */
[----:B--2---:R-:W-:Y:S04]  /*2d620*/  STL.64 [R1+0x3438], R14 ;  /* 0x0034380e01007387 */ /* 0x004fe80000100a00 */
[----:B------:R0:W-:Y:S04]  /*2d630*/  STL.64 [R1+0x3430], R12 ;  /* 0x0034300c01007387 */ /* 0x0001e80000100a00 */
[----:B------:R1:W-:Y:S04]  /*2d640*/  STL.64 [R1+0x3440], R10 ;  /* 0x0034400a01007387 */ /* 0x0003e80000100a00 */
[----:B0-----:R-:W2:Y:S04]  /*2d650*/  LDL.LU R12, [R1+0x380] ;  /* 0x00038000010c7983 */ /* 0x001ea80000300800 */
[----:B------:R-:W2:Y:S04]  /*2d660*/  LDL.LU R13, [R1+0x384] ;  /* 0x00038400010d7983 */ /* 0x000ea80000300800 */
[----:B------:R-:W4:Y:S04]  /*2d670*/  LDL.LU R14, [R1+0x388] ;  /* 0x00038800010e7983 */ /* 0x000f280000300800 */
[----:B------:R-:W4:Y:S01]  /*2d680*/  LDL.LU R15, [R1+0x38c] ;  /* 0x00038c00010f7983 */ /* 0x000f220000300800 */
[----:B-1----:R-:W-:-:S02]  /*2d690*/  IMAD.MOV.U32 R10, RZ, RZ, R4 ;  /* 0x000000ffff0a7224 */ /* 0x002fc400078e0004 */
[----:B------:R-:W-:Y:S01]  /*2d6a0*/  IMAD.MOV.U32 R11, RZ, RZ, R3 ;  /* 0x000000ffff0b7224 */ /* 0x000fe200078e0003 */
[----:B----4-:R-:W-:Y:S04]  /*2d6b0*/  STL.64 [R1+0x3450], R14 ;  /* 0x0034500e01007387 */ /* 0x010fe80000100a00 */
[----:B--2---:R0:W-:Y:S04]  /*2d6c0*/  STL.64 [R1+0x3448], R12 ;  /* 0x0034480c01007387 */ /* 0x0041e80000100a00 */
[----:B------:R-:W-:Y:S04]  /*2d6d0*/  STL.64 [R1+0x3458], R10 ;  /* 0x0034580a01007387 */ /* 0x000fe80000100a00 */
[----:B0-----:R-:W2:Y:S04]  /*2d6e0*/  LDL.LU R12, [R1+0x390] ;  /* 0x00039000010c7983 */ /* 0x001ea80000300800 */
[----:B------:R-:W2:Y:S04]  /*2d6f0*/  LDL.LU R13, [R1+0x394] ;  /* 0x00039400010d7983 */ /* 0x000ea80000300800 */
[----:B------:R-:W4:Y:S04]  /*2d700*/  LDL.LU R14, [R1+0x398] ;  /* 0x00039800010e7983 */ /* 0x000f280000300800 */
[----:B------:R-:W4:Y:S04]  /*2d710*/  LDL.LU R15, [R1+0x39c] ;  /* 0x00039c00010f7983 */ /* 0x000f280000300800 */
[----:B----4-:R-:W-:Y:S04]  /*2d720*/  STL.64 [R1+0x3468], R14 ;  /* 0x0034680e01007387 */ /* 0x010fe80000100a00 */
[----:B--2---:R0:W-:Y:S04]  /*2d730*/  STL.64 [R1+0x3460], R12 ;  /* 0x0034600c01007387 */ /* 0x0041e80000100a00 */
[----:B0-----:R-:W2:Y:S04]  /*2d740*/  LDL.LU R12, [R1+0x3a0] ;  /* 0x0003a000010c7983 */ /* 0x001ea80000300800 */
[----:B------:R-:W2:Y:S04]  /*2d750*/  LDL.LU R13, [R1+0x3a4] ;  /* 0x0003a400010d7983 */ /* 0x000ea80000300800 */
[----:B------:R-:W2:Y:S04]  /*2d760*/  LDL.LU R14, [R1+0x3a8] ;  /* 0x0003a800010e7983 */ /* 0x000ea80000300800 */
[----:B------:R-:W2:Y:S04]  /*2d770*/  LDL.LU R15, [R1+0x3ac] ;  /* 0x0003ac00010f7983 */ /* 0x000ea80000300800 */
[----:B---3--:R-:W-:Y:S04]  /*2d780*/  STL.64 [R1+0x33e8], R26 ;  /* 0x0033e81a01007387 */ /* 0x008fe80000100a00 */
[----:B------:R0:W-:Y:S04]  /*2d790*/  STL.64 [R1+0x33e0], R24 ;  /* 0x0033e01801007387 */ /* 0x0001e80000100a00 */
[----:B0-----:R-:W3:Y:S04]  /*2d7a0*/  LDL.LU R24, [R1+0x340] ;  /* 0x0003400001187983 */ /* 0x001ee80000300800 */
[----:B------:R-:W3:Y:S04]  /*2d7b0*/  LDL.LU R25, [R1+0x344] ;  /* 0x0003440001197983 */ /* 0x000ee80000300800 */
[----:B------:R-:W4:Y:S04]  /*2d7c0*/  LDL.LU R26, [R1+0x348] ;  /* 0x00034800011a7983 */ /* 0x000f280000300800 */
[----:B------:R-:W4:Y:S04]  /*2d7d0*/  LDL.LU R27, [R1+0x34c] ;  /* 0x00034c00011b7983 */ /* 0x000f280000300800 */
[----:B----4-:R-:W-:Y:S04]  /*2d7e0*/  STL.64 [R1+0x3400], R26 ;  /* 0x0034001a01007387 */ /* 0x010fe80000100a00 */
[----:B---3--:R0:W-:Y:S04]  /*2d7f0*/  STL.64 [R1+0x33f8], R24 ;  /* 0x0033f81801007387 */ /* 0x0081e80000100a00 */
        /* <DEDUP_REMOVED lines=8> */
[----:B------:R-:W3:Y:S04]  /*2d880*/  LDL.LU R26, [R1+0x368] ;  /* 0x00036800011a7983 */ /* 0x000ee80000300800 */
[----:B------:R-:W3:Y:S04]  /*2d890*/  LDL.LU R27, [R1+0x36c] ;  /* 0x00036c00011b7983 */ /* 0x000ee80000300800 */
[----:B------:R0:W-:Y:S04]  /*2d8a0*/  STL.64 [R1+0x3398], R18 ;  /* 0x0033981201007387 */ /* 0x0001e80000100a00 */
[----:B------:R-:W-:Y:S04]  /*2d8b0*/  STL.64 [R1+0x3390], R16 ;  /* 0x0033901001007387 */ /* 0x000fe80000100a00 */
[----:B0-----:R-:W4:Y:S01]  /*2d8c0*/  LDL.64 R18, [R1+0x18] ;  /* 0x0000180001127983 */ /* 0x001f220000100a00 */
[----:B------:R-:W-:-:S02]  /*2d8d0*/  IMAD.MOV.U32 R10, RZ, RZ, R2 ;  /* 0x000000ffff0a7224 */ /* 0x000fc400078e0002 */
[----:B------:R-:W-:-:S07]  /*2d8e0*/  IMAD.MOV.U32 R11, RZ, RZ, R0 ;  /* 0x000000ffff0b7224 */ /* 0x000fce00078e0000 */
[C---:B--2---:R-:W-:Y:S01]  /*2d8f0*/  HMMA.16816.F32 R8, R20.reuse, R10, R12 ;  /* 0x0000000a1408723c */ /* 0x044fe2000000180c */
[----:B----4-:R0:W-:Y:S04]  /*2d900*/  STL.64 [R1+0x33a8], R18 ;  /* 0x0033a81201007387 */ /* 0x0101e80000100a00 */
[----:B------:R-:W2:Y:S04]  /*2d910*/  LDL.64 R6, [R1+0x8] ;  /* 0x0000080001067983 */ /* 0x000ea80000100a00 */
[----:B0-----:R-:W4:Y:S04]  /*2d920*/  LDL.64 R18, [R1+0x28] ;  /* 0x0000280001127983 */ /* 0x001f280000100a00 */
[----:B--2---:R0:W-:Y:S04]  /*2d930*/  STL.64 [R1+0x33a0], R6 ;  /* 0x0033a00601007387 */ /* 0x0041e80000100a00 */
[----:B------:R-:W2:Y:S04]  /*2d940*/  LDL.LU R4, [R1+0x220] ;  /* 0x0002200001047983 */ /* 0x000ea80000300800 */
[----:B------:R-:W2:Y:S04]  /*2d950*/  LDL.LU R5, [R1+0x224] ;  /* 0x0002240001057983 */ /* 0x000ea80000300800 */
[----:B0-----:R-:W2:Y:S04]  /*2d960*/  LDL.LU R6, [R1+0x228] ;  /* 0x0002280001067983 */ /* 0x001ea80000300800 */
[----:B------:R-:W2:Y:S04]  /*2d970*/  LDL.LU R7, [R1+0x22c] ;  /* 0x00022c0001077983 */ /* 0x000ea80000300800 */
[----:B------:R-:W2:Y:S04]  /*2d980*/  LDL.LU.64 R14, [R1+0x3468] ;  /* 0x00346800010e7983 */ /* 0x000ea80000300a00 */
[----:B------:R-:W2:Y:S04]  /*2d990*/  LDL.LU.64 R12, [R1+0x3460] ;  /* 0x00346000010c7983 */ /* 0x000ea80000300a00 */
        /* <DEDUP_REMOVED lines=16> */
[----:B------:R-:W3:-:S15]  /*2daa0*/  LDL.LU.64 R14, [R1+0x3420] ;  /* 0x00342000010e7983 */ /* 0x000ede0000300a00 */
[----:B------:R-:W-:Y:S02]  /*2dab0*/  NOP ;  /* 0x0000000000007918 */ /* 0x000fe40000000000 */
[----:B------:R0:W-:Y:S04]  /*2dac0*/  STL.64 [R1+0xab0], R8 ;  /* 0x000ab00801007387 */ /* 0x0001e80000100a00 */
[----:B------:R1:W-:Y:S04]  /*2dad0*/  STL.64 [R1+0xab8], R10 ;  /* 0x000ab80a01007387 */ /* 0x0003e80000100a00 */
[----:B0-----:R-:W2:Y:S04]  /*2dae0*/  LDL.LU R8, [R1+0x200] ;  /* 0x0002000001087983 */ /* 0x001ea80000300800 */
[----:B------:R-:W2:Y:S04]  /*2daf0*/  LDL.LU R9, [R1+0x204] ;  /* 0x0002040001097983 */ /* 0x000ea80000300800 */
[----:B-1----:R-:W2:Y:S04]  /*2db00*/  LDL.LU R10, [R1+0x208] ;  /* 0x00020800010a7983 */ /* 0x002ea80000300800 */
[----:B------:R-:W2:Y:S01]  /*2db10*/  LDL.LU R11, [R1+0x20c] ;  /* 0x00020c00010b7983 */ /* 0x000ea20000300800 */
[----:B---3--:R-:W-:Y:S03]  /*2db20*/  HMMA.16816.F32 R12, R20, R14, R24 ;  /* 0x0000000e140c723c */ /* 0x008fe60000001818 */
[----:B------:R-:W3:Y:S04]  /*2db30*/  LDL.LU.64 R26, [R1+0x3418] ;  /* 0x00341800011a7983 */ /* 0x000ee80000300a00 */
[----:B------:R-:W3:-:S12]  /*2db40*/  LDL.LU.64 R24, [R1+0x3410] ;  /* 0x0034100001187983 */ /* 0x000ed80000300a00 */
[----:B------:R-:W-:Y:S04]  /*2db50*/  STL.64 [R1+0xaa0], R12 ;  /* 0x000aa00c01007387 */ /* 0x000fe80000100a00 */
[----:B------:R0:W-:Y:S04]  /*2db60*/  STL.64 [R1+0xaa8], R14 ;  /* 0x000aa80e01007387 */ /* 0x0001e80000100a00 */
[----:B0-----:R-:W3:Y:S02]  /*2db70*/  LDL.LU.64 R14, [R1+0x3408] ;  /* 0x00340800010e7983 */ /* 0x001ee40000300a00 */
[----:B---3--:R-:W-:Y:S02]  /*2db80*/  HMMA.16816.F32 R12, R20, R14, R24 ;  /* 0x0000000e140c723c */ /* 0x008fe40000001818 */
[----:B------:R-:W3:Y:S04]  /*2db90*/  LDL.LU.64 R26, [R1+0x3400] ;  /* 0x00340000011a7983 */ /* 0x000ee80000300a00 */
[----:B------:R-:W3:-:S13]  /*2dba0*/  LDL.LU.64 R24, [R1+0x33f8] ;  /* 0x0033f80001187983 */ /* 0x000eda0000300a00 */
[----:B------:R-:W-:Y:S04]  /*2dbb0*/  STL.64 [R1+0xa90], R12 ;  /* 0x000a900c01007387 */ /* 0x000fe80000100a00 */
[----:B------:R0:W-:Y:S04]  /*2dbc0*/  STL.64 [R1+0xa98], R14 ;  /* 0x000a980e01007387 */ /* 0x0001e80000100a00 */
[----:B0-----:R-:W3:Y:S02]  /*2dbd0*/  LDL.LU.64 R14, [R1+0x33f0] ;  /* 0x0033f000010e7983 */ /* 0x001ee40000300a00 */
[----:B---3--:R-:W-:Y:S01]  /*2dbe0*/  HMMA.16816.F32 R24, R20, R14, R24 ;  /* 0x0000000e1418723c */ /* 0x008fe20000001818 */
[----:B------:R-:W-:-:S02]  /*2dbf0*/  IMAD.MOV.U32 R2, RZ, RZ, R14 ;  /* 0x000000ffff027224 */ /* 0x000fc400078e000e */
[----:B------:R-:W-:-:S15]  /*2dc00*/  IMAD.MOV.U32 R0, RZ, RZ, R15 ;  /* 0x000000ffff007224 */ /* 0x000fde00078e000f */
[----:B------:R-:W-:Y:S01]  /*2dc10*/  NOP ;  /* 0x0000000000007918 */ /* 0x000fe20000000000 */
[----:B------:R-:W-:Y:S04]  /*2dc20*/  STL.64 [R1+0xa80], R24 ;  /* 0x000a801801007387 */ /* 0x000fe80000100a00 */
[----:B------:R0:W-:Y:S04]  /*2dc30*/  STL.64 [R1+0xa88], R26 ;  /* 0x000a881a01007387 */ /* 0x0001e80000100a00 */
[----:B0-----:R-:W3:Y:S04]  /*2dc40*/  LDL.LU.64 R26, [R1+0x33e8] ;  /* 0x0033e800011a7983 */ /* 0x001ee80000300a00 */
[----:B------:R-:W3:Y:S04]  /*2dc50*/  LDL.LU.64 R24, [R1+0x33e0] ;  /* 0x0033e00001187983 */ /* 0x000ee80000300a00 */
[----:B------:R-:W3:Y:S02]  /*2dc60*/  LDL.LU.64 R14, [R1+0x33d8] ;  /* 0x0033d800010e7983 */ /* 0x000ee40000300a00 */
[----:B---3--:R-:W-:Y:S02]  /*2dc70*/  HMMA.16816.F32 R20, R20, R14, R24 ;  /* 0x0000000e1414723c */ /* 0x008fe40000001818 */
[----:B------:R-:W3:Y:S04]  /*2dc80*/  LDL.LU.64 R26, [R1+0x33d0] ;  /* 0x0033d000011a7983 */ /* 0x000ee80000300a00 */
[----:B------:R-:W3:Y:S04]  /*2dc90*/  LDL.LU.64 R24, [R1+0x33c8] ;  /* 0x0033c80001187983 */ /* 0x000ee80000300a00 */
[----:B------:R-:W3:Y:S04]  /*2dca0*/  LDL.LU.64 R14, [R1+0x33c0] ;  /* 0x0033c000010e7983 */ /* 0x000ee80000300a00 */
[----:B------:R-:W3:Y:S05]  /*2dcb0*/  LDL.LU.64 R12, [R1+0x33b8] ;  /* 0x0033b800010c7983 */ /* 0x000eea0000300a00 */
[----:B------:R0:W-:Y:S04]  /*2dcc0*/  STL.64 [R1+0xa10], R20 ;  /* 0x000a101401007387 */ /* 0x0001e80000100a00 */
[----:B------:R1:W-:Y:S04]  /*2dcd0*/  STL.64 [R1+0xa18], R22 ;  /* 0x000a181601007387 */ /* 0x0003e80000100a00 */
[----:B0-----:R-:W2:Y:S04]  /*2dce0*/  LDL.LU R20, [R1+0x1e0] ;  /* 0x0001e00001147983 */ /* 0x001ea80000300800 */
[----:B------:R-:W2:Y:S04]  /*2dcf0*/  LDL.LU R21, [R1+0x1e4] ;  /* 0x0001e40001157983 */ /* 0x000ea80000300800 */
[----:B-1----:R-:W2:Y:S04]  /*2dd00*/  LDL.LU R22, [R1+0x1e8] ;  /* 0x0001e80001167983 */ /* 0x002ea80000300800 */
[----:B------:R-:W2:Y:S01]  /*2dd10*/  LDL.LU R23, [R1+0x1ec] ;  /* 0x0001ec0001177983 */ /* 0x000ea20000300800 */
[----:B----4-:R-:W-:Y:S01]  /*2dd20*/  IMAD.MOV.U32 R3, RZ, RZ, R19 ;  /* 0x000000ffff037224 */ /* 0x010fe200078e0013 */
[----:B---3--:R-:W-:Y:S02]  /*2dd30*/  HMMA.16816.F32 R24, R12, R18, R24 ;  /* 0x000000120c18723c */ /* 0x008fe40000001818 */
[----:B--2---:R-:W-:Y:S04]  /*2dd40*/  STL.64 [R1+0x3370], R22 ;  /* 0x0033701601007387 */ /* 0x004fe80000100a00 */
[----:B------:R0:W-:Y:S04]  /*2dd50*/  STL.64 [R1+0x3368], R20 ;  /* 0x0033681401007387 */ /* 0x0001e80000100a00 */
        /* <DEDUP_REMOVED lines=8> */
[----:B------:R-:W4:Y:S02]  /*2dde0*/  LDL.LU.64 R18, [R1+0x33a8] ;  /* 0x0033a80001127983 */ /* 0x000f240000300a00 */
[----:B----4-:R-:W-:Y:S01]  /*2ddf0*/  HMMA.16816.F32 R4, R12, R18, R4 ;  /* 0x000000120c04723c */ /* 0x010fe20000001804 */
[----:B------:R-:W-:Y:S02]  /*2de00*/  IMAD.MOV.U32 R28, RZ, RZ, R18 ;  /* 0x000000ffff1c7224 */ /* 0x000fe400078e0012 */
[----:B------:R-:W-:-:S15]  /*2de10*/  IMAD.MOV.U32 R25, RZ, RZ, R19 ;  /* 0x000000ffff197224 */ /* 0x000fde00078e0013 */
[----:B------:R-:W-:Y:S01]  /*2de20*/  NOP ;  /* 0x0000000000007918 */ /* 0x000fe20000000000 */
[----:B------:R-:W-:Y:S04]  /*2de30*/  STL.64 [R1+0xb60], R4 ;  /* 0x000b600401007387 */ /* 0x000fe80000100a00 */
[----:B------:R0:W-:Y:S04]  /*2de40*/  STL.64 [R1+0xb68], R6 ;  /* 0x000b680601007387 */ /* 0x0001e80000100a00 */
[----:B0-----:R-:W4:Y:S04]  /*2de50*/  LDL.LU.64 R6, [R1+0x33a0] ;  /* 0x0033a00001067983 */ /* 0x001f280000300a00 */
[----:B------:R-:W4:Y:S04]  /*2de60*/  LDL.LU.64 R18, [R1+0x3398] ;  /* 0x0033980001127983 */ /* 0x000f280000300a00 */
[----:B------:R-:W4:Y:S02]  /*2de70*/  LDL.LU.64 R16, [R1+0x3390] ;  /* 0x0033900001107983 */ /* 0x000f240000300a00 */
[----:B----4-:R-:W-:-:S15]  /*2de80*/  HMMA.16816.F32 R16, R12, R6, R16 ;  /* 0x000000060c10723c */ /* 0x010fde0000001810 */
[----:B------:R-:W-:-:S04]  /*2de90*/  NOP ;  /* 0x0000000000007918 */ /* 0x000fc80000000000 */
[----:B------:R0:W-:Y:S04]  /*2dea0*/  STL.64 [R1+0xb50], R16 ;  /* 0x000b501001007387 */ /* 0x0001e80000100a00 */
[----:B------:R1:W-:Y:S04]  /*2deb0*/  STL.64 [R1+0xb58], R18 ;  /* 0x000b581201007387 */ /* 0x0003e80000100a00 */
[----:B0-----:R-:W4:Y:S01]  /*2dec0*/  LDL.LU R16, [R1+0x3388] ;  /* 0x0033880001107983 */ /* 0x001f220000300800 */
[----:B---3--:R-:W-:Y:S01]  /*2ded0*/  HMMA.16816.F32 R8, R12, R26, R8 ;  /* 0x0000001a0c08723c */ /* 0x008fe20000001808 */
[----:B-1----:R-:W-:-:S02]  /*2dee0*/  IMAD.MOV.U32 R18, RZ, RZ, R6 ;  /* 0x000000ffff127224 */ /* 0x002fc400078e0006 */
[----:B------:R-:W-:Y:S02]  /*2def0*/  IMAD.MOV.U32 R19, RZ, RZ, R7 ;  /* 0x000000ffff137224 */ /* 0x000fe400078e0007 */
[----:B------:R-:W3:Y:S04]  /*2df00*/  LDL.LU.64 R6, [R1+0x3380] ;  /* 0x0033800001067983 */ /* 0x000ee80000300a00 */
[----:B------:R0:W-:Y:S04]  /*2df10*/  STL.64 [R1+0x3300], R18 ;  /* 0x0033001201007387 */ /* 0x0001e80000100a00 */
[----:B----4-:R-:W-:Y:S04]  /*2df20*/  STL [R1+0x32f8], R16 ;  /* 0x0032f81001007387 */ /* 0x010fe80000100800 */
[----:B0-----:R-:W4:Y:S04]  /*2df30*/  LDL.64 R18, [R1+0x158] ;  /* 0x0001580001127983 */ /* 0x001f280000100a00 */
[----:B------:R-:W-:Y:S04]  /*2df40*/  STL [R1+0x2ea0], R29 ;  /* 0x002ea01d01007387 */ /* 0x000fe80000100800 */
[----:B------:R-:W-:Y:S04]  /*2df50*/  STL.64 [R1+0xb40], R8 ;  /* 0x000b400801007387 */ /* 0x000fe80000100a00 */
[----:B------:R0:W-:Y:S04]  /*2df60*/  STL.64 [R1+0xb48], R10 ;  /* 0x000b480a01007387 */ /* 0x0001e80000100a00 */
[----:B0-----:R-:W2:Y:S04]  /*2df70*/  LDL.LU.64 R10, [R1+0x3378] ;  /* 0x00337800010a7983 */ /* 0x001ea80000300a00 */
[----:B------:R-:W-:Y:S04]  /*2df80*/  STL.64 [R1+0x3268], R26 ;  /* 0x0032681a01007387 */ /* 0x000fe80000100a00 */
[----:B------:R0:W-:Y:S04]  /*2df90*/  STL.64 [R1+0x3328], R24 ;  /* 0x0033281801007387 */ /* 0x0001e80000100a00 */
[----:B0-----:R-:W4:Y:S04]  /*2dfa0*/  LDL.LU R24, [R1+0x2b0] ;  /* 0x0002b00001187983 */ /* 0x001f280000300800 */
[----:B------:R-:W4:Y:S04]  /*2dfb0*/  LDL.LU R25, [R1+0x2b4] ;  /* 0x0002b40001197983 */ /* 0x000f280000300800 */
[----:B------:R-:W4:Y:S04]  /*2dfc0*/  LDL.LU R26, [R1+0x2b8] ;  /* 0x0002b800011a7983 */ /* 0x000f280000300800 */
[----:B------:R-:W4:Y:S01]  /*2dfd0*/  LDL.LU R27, [R1+0x2bc] ;  /* 0x0002bc00011b7983 */ /* 0x000f220000300800 */
[----:B--2---:R-:W-:-:S15]  /*2dfe0*/  HMMA.16816.F32 R20, R12, R10, R20 ;  /* 0x0000000a0c14723c */ /* 0x004fde0000001814 */
[----:B------:R-:W-:-:S04]  /*2dff0*/  NOP ;  /* 0x0000000000007918 */ /* 0x000fc80000000000 */
[----:B------:R-:W-:Y:S04]  /*2e000*/  STL.64 [R1+0xb30], R20 ;  /* 0x000b301401007387 */ /* 0x000fe80000100a00 */
[----:B------:R0:W-:Y:S04]  /*2e010*/  STL.64 [R1+0xb38], R22 ;  /* 0x000b381601007387 */ /* 0x0001e80000100a00 */
[----:B0-----:R-:W3:Y:S04]  /*2e020*/  LDL.LU.64 R22, [R1+0x3370] ;  /* 0x0033700001167983 */ /* 0x001ee80000300a00 */
[----:B------:R-:W3:Y:S01]  /*2e030*/  LDL.LU.64 R20, [R1+0x3368] ;  /* 0x0033680001147983 */ /* 0x000ee20000300a00 */
[----:B------:R-:W-:-:S03]  /*2e040*/  LOP3.LUT R5, R29, 0x40, RZ, 0x3c, !PT ;  /* 0x000000401d057812 */ /* 0x000fc600078e3cff */
[----:B------:R0:W-:Y:S04]  /*2e050*/  STL.64 [R1+0x3260], R10 ;  /* 0x0032600a01007387 */ /* 0x0001e80000100a00 */
[----:B0-----:R-:W2:Y:S01]  /*2e060*/  LDL.64 R10, [R1+0x38] ;  /* 0x00003800010a7983 */ /* 0x001ea20000100a00 */
[----:B---3--:R-:W-:-:S15]  /*2e070*/  HMMA.16816.F32 R20, R12, R6, R20 ;  /* 0x000000060c14723c */ /* 0x008fde0000001814 */
[----:B------:R-:W-:-:S04]  /*2e080*/  NOP ;  /* 0x0000000000007918 */ /* 0x000fc80000000000 */
[----:B------:R-:W-:Y:S04]  /*2e090*/  STL.64 [R1+0xb20], R20 ;  /* 0x000b201401007387 */ /* 0x000fe80000100a00 */
[----:B------:R-:W-:Y:S04]  /*2e0a0*/  STL.64 [R1+0xb28], R22 ;  /* 0x000b281601007387 */ /* 0x000fe80000100a00 */
[----:B------:R-:W0:Y:S04]  /*2e0b0*/  LDSM.16.MT88.4 R20, [R5+UR5+0x2000] ;  /* 0x002000050514783b */ /* 0x000e280008004200 */
[----:B------:R-:W-:Y:S04]  /*2e0c0*/  STL.64 [R1+0x3258], R6 ;  /* 0x0032580601007387 */ /* 0x000fe80000100a00 */
[----:B------:R1:W-:Y:S04]  /*2e0d0*/  STL [R1+0x3250], R5 ;  /* 0x0032500501007387 */ /* 0x0003e80000100800 */
[----:B------:R-:W2:Y:S04]  /*2e0e0*/  LDL.LU R4, [R1+0x2c0] ;  /* 0x0002c00001047983 */ /* 0x000ea80000300800 */
[----:B-1----:R-:W2:Y:S04]  /*2e0f0*/  LDL.LU R5, [R1+0x2c4] ;  /* 0x0002c40001057983 */ /* 0x002ea80000300800 */
[----:B------:R-:W2:Y:S04]  /*2e100*/  LDL.LU R6, [R1+0x2c8] ;  /* 0x0002c80001067983 */ /* 0x000ea80000300800 */
[----:B------:R-:W2:Y:S04]  /*2e110*/  LDL.LU R7, [R1+0x2cc] ;  /* 0x0002cc0001077983 */ /* 0x000ea80000300800 */
[----:B0-----:R0:W-:Y:S04]  /*2e120*/  STL.64 [R1+0x3190], R22 ;  /* 0x0031901601007387 */ /* 0x0011e80000100a00 */
[----:B------:R-:W-:Y:S04]  /*2e130*/  STL.64 [R1+0x3188], R20 ;  /* 0x0031881401007387 */ /* 0x000fe80000100a00 */
[----:B0-----:R-:W3:Y:S04]  /*2e140*/  LDL.64 R22, [R1+0xd8] ;  /* 0x0000d80001167983 */ /* 0x001ee80000100a00 */
[----:B---3--:R2:W-:Y:S02]  /*2e150*/  STL.64 [R1+0x3340], R22 ;  /* 0x0033401601007387 */ /* 0x0085e40000100a00 */
[----:B--2---:R-:W-:Y:S01]  /*2e160*/  HMMA.16816.F32 R20, R12, R10, R4 ;  /* 0x0000000a0c14723c */ /* 0x004fe20000001804 */
[----:B------:R-:W-:-:S02]  /*2e170*/  IMAD.MOV.U32 R5, RZ, RZ, R10 ;  /* 0x000000ffff057224 */ /* 0x000fc400078e000a */
[----:B------:R-:W-:-:S05]  /*2e180*/  IMAD.MOV.U32 R4, RZ, RZ, R11 ;  /* 0x000000ffff047224 */ /* 0x000fca00078e000b */
[----:B----4-:R-:W-:Y:S01]  /*2e190*/  HMMA.16816.F32 R8, R12, R18, R24 ;  /* 0x000000120c08723c */ /* 0x010fe20000001818 */
[----:B------:R-:W-:Y:S02]  /*2e1a0*/  IMAD.MOV.U32 R7, RZ, RZ, R18 ;  /* 0x000000ffff077224 */ /* 0x000fe400078e0012 */
[----:B------:R-:W-:-:S08]  /*2e1b0*/  IMAD.MOV.U32 R6, RZ, RZ, R19 ;  /* 0x000000ffff067224 */ /* 0x000fd000078e0013 */
[----:B------:R0:W-:Y:S04]  /*2e1c0*/  STL.64 [R1+0xc00], R20 ;  /* 0x000c001401007387 */ /* 0x0001e80000100a00 */
[----:B------:R1:W-:Y:S04]  /*2e1d0*/  STL.64 [R1+0xc08], R22 ;  /* 0x000c081601007387 */ /* 0x0003e80000100a00 */
[----:B------:R2:W-:Y:S04]  /*2e1e0*/  STL.64 [R1+0xbf0], R8 ;  /* 0x000bf00801007387 */ /* 0x0005e80000100a00 */
[----:B------:R3:W-:Y:S04]  /*2e1f0*/  STL.64 [R1+0xbf8], R10 ;  /* 0x000bf80a01007387 */ /* 0x0007e80000100a00 */
        /* <DEDUP_REMOVED lines=9> */
[----:B------:R-:W4:Y:S04]  /*2e290*/  LDL.LU R21, [R1+0x284] ;  /* 0x0002840001157983 */ /* 0x000f280000300800 */
[----:B-1----:R-:W4:Y:S04]  /*2e2a0*/  LDL.LU R22, [R1+0x288] ;  /* 0x0002880001167983 */ /* 0x002f280000300800 */
[----:B------:R-:W4:Y:S04]  /*2e2b0*/  LDL.LU R23, [R1+0x28c] ;  /* 0x00028c0001177983 */ /* 0x000f280000300800 */
[----:B--2---:R-:W2:Y:S04]  /*2e2c0*/  LDL.LU R8, [R1+0x2a0] ;  /* 0x0002a00001087983 */ /* 0x004ea80000300800 */
[----:B------:R-:W2:Y:S04]  /*2e2d0*/  LDL.LU R9, [R1+0x2a4] ;  /* 0x0002a40001097983 */ /* 0x000ea80000300800 */
[----:B---3--:R-:W2:Y:S04]  /*2e2e0*/  LDL.LU R10, [R1+0x2a8] ;  /* 0x0002a800010a7983 */ /* 0x008ea80000300800 */
[----:B------:R-:W2:Y:S04]  /*2e2f0*/  LDL.LU R11, [R1+0x2ac] ;  /* 0x0002ac00010b7983 */ /* 0x000ea80000300800 */
[----:B----4-:R0:W-:Y:S04]  /*2e300*/  STL.64 [R1+0x3350], R22 ;  /* 0x0033501601007387 */ /* 0x0101e80000100a00 */
[----:B------:R-:W-:Y:S04]  /*2e310*/  STL.64 [R1+0x3348], R20 ;  /* 0x0033481401007387 */ /* 0x000fe80000100a00 */
[----:B0-----:R-:W3:Y:S04]  /*2e320*/  LDL.64 R22, [R1+0x138] ;  /* 0x0001380001167983 */ /* 0x001ee80000100a00 */
[----:B---3--:R0:W-:Y:S04]  /*2e330*/  STL.64 [R1+0x3360], R22 ;  /* 0x0033601601007387 */ /* 0x0081e80000100a00 */
[----:B0-----:R-:W2:Y:S04]  /*2e340*/  LDL.64 R22, [R1+0x148] ;  /* 0x0001480001167983 */ /* 0x001ea80000100a00 */
[----:B------:R0:W-:Y:S04]  /*2e350*/  STL.64 [R1+0x3338], R26 ;  /* 0x0033381a01007387 */ /* 0x0001e80000100a00 */
[----:B------:R1:W-:Y:S04]  /*2e360*/  STL.64 [R1+0x3330], R24 ;  /* 0x0033301801007387 */ /* 0x0003e80000100a00 */
[----:B0-----:R-:W3:Y:S04]  /*2e370*/  LDL.64 R26, [R1+0x128] ;  /* 0x00012800011a7983 */ /* 0x001ee80000100a00 */
[----:B---3--:R0:W-:Y:S04]  /*2e380*/  STL.64 [R1+0x3358], R26 ;  /* 0x0033581a01007387 */ /* 0x0081e80000100a00 */
[----:B-1----:R-:W3:Y:S04]  /*2e390*/  LDL.LU R24, [R1+0x290] ;  /* 0x0002900001187983 */ /* 0x002ee80000300800 */
[----:B------:R-:W3:Y:S04]  /*2e3a0*/  LDL.LU R25, [R1+0x294] ;  /* 0x0002940001197983 */ /* 0x000ee80000300800 */
[----:B0-----:R-:W3:Y:S04]  /*2e3b0*/  LDL.LU R26, [R1+0x298] ;  /* 0x00029800011a7983 */ /* 0x001ee80000300800 */
[----:B------:R-:W3:Y:S04]  /*2e3c0*/  LDL.LU R27, [R1+0x29c] ;  /* 0x00029c00011b7983 */ /* 0x000ee80000300800 */
[----:B------:R0:W-:Y:S04]  /*2e3d0*/  STL.64 [R1+0x3310], R18 ;  /* 0x0033101201007387 */ /* 0x0001e80000100a00 */
[----:B------:R-:W-:Y:S04]  /*2e3e0*/  STL.64 [R1+0x3308], R16 ;  /* 0x0033081001007387 */ /* 0x000fe80000100a00 */
[----:B0-----:R-:W4:Y:S04]  /*2e3f0*/  LDL.64 R18, [R1+0x108] ;  /* 0x0001080001127983 */ /* 0x001f280000100a00 */
[----:B----4-:R0:W-:Y:S04]  /*2e400*/  STL.64 [R1+0x3320], R18 ;  /* 0x0033201201007387 */ /* 0x0101e80000100a00 */
[----:B0-----:R-:W4:Y:S04]  /*2e410*/  LDL.64 R18, [R1+0x118] ;  /* 0x0001180001127983 */ /* 0x001f280000100a00 */
[----:B------:R-:W-:Y:S04]  /*2e420*/  STL.64 [R1+0x32c8], R6 ;  /* 0x0032c80601007387 */ /* 0x000fe80000100a00 */
[----:B------:R0:W-:Y:S04]  /*2e430*/  STL.64 [R1+0x32c0], R4 ;  /* 0x0032c00401007387 */ /* 0x0001e80000100a00 */
[----:B0-----:R-:W3:Y:S04]  /*2e440*/  LDL.LU R4, [R1+0x1d0] ;  /* 0x0001d00001047983 */ /* 0x001ee80000300800 */
[----:B------:R-:W3:Y:S04]  /*2e450*/  LDL.LU R5, [R1+0x1d4] ;  /* 0x0001d40001057983 */ /* 0x000ee80000300800 */
[----:B------:R-:W3:Y:S04]  /*2e460*/  LDL.LU R6, [R1+0x1d8] ;  /* 0x0001d80001067983 */ /* 0x000ee80000300800 */
[----:B------:R-:W3:Y:S01]  /*2e470*/  LDL.LU R7, [R1+0x1dc] ;  /* 0x0001dc0001077983 */ /* 0x000ee20000300800 */
[----:B--2---:R-:W-:Y:S03]  /*2e480*/  HMMA.16816.F32 R8, R12, R22, R8 ;  /* 0x000000160c08723c */ /* 0x004fe60000001808 */
[----:B---3--:R0:W-:Y:S04]  /*2e490*/  STL.64 [R1+0x32d8], R6 ;  /* 0x0032d80601007387 */ /* 0x0081e80000100a00 */
[----:B------:R-:W-:Y:S01]  /*2e4a0*/  STL.64 [R1+0x32d0], R4 ;  /* 0x0032d00401007387 */ /* 0x000fe20000100a00 */
[----:B0-----:R-:W-:-:S02]  /*2e4b0*/  IMAD.MOV.U32 R6, RZ, RZ, R2 ;  /* 0x000000ffff067224 */ /* 0x001fc400078e0002 */
[----:B------:R-:W-:-:S05]  /*2e4c0*/  IMAD.MOV.U32 R7, RZ, RZ, R0 ;  /* 0x000000ffff077224 */ /* 0x000fca00078e0000 */
[----:B------:R0:W-:Y:S04]  /*2e4d0*/  STL.64 [R1+0x32f0], R6 ;  /* 0x0032f00601007387 */ /* 0x0001e80000100a00 */
[----:B0-----:R-:W2:Y:S04]  /*2e4e0*/  LDL.64 R6, [R1+0xf8] ;  /* 0x0000f80001067983 */ /* 0x001ea80000100a00 */
[----:B--2---:R0:W-:Y:S04]  /*2e4f0*/  STL.64 [R1+0x3318], R6 ;  /* 0x0033180601007387 */ /* 0x0041e80000100a00 */
[----:B------:R-:W2:Y:S04]  /*2e500*/  LDL.LU R4, [R1+0x260] ;  /* 0x0002600001047983 */ /* 0x000ea80000300800 */
[----:B------:R-:W2:Y:S04]  /*2e510*/  LDL.LU R5, [R1+0x264] ;  /* 0x0002640001057983 */ /* 0x000ea80000300800 */
[----:B0-----:R-:W2:Y:S04]  /*2e520*/  LDL.LU R6, [R1+0x268] ;  /* 0x0002680001067983 */ /* 0x001ea80000300800 */
[----:B------:R-:W2:Y:S04]  /*2e530*/  LDL.LU R7, [R1+0x26c] ;  /* 0x00026c0001077983 */ /* 0x000ea80000300800 */
[----:B------:R0:W-:Y:S04]  /*2e540*/  STL.64 [R1+0xbe0], R8 ;  /* 0x000be00801007387 */ /* 0x0001e80000100a00 */
[----:B------:R1:W-:Y:S01]  /*2e550*/  STL.64 [R1+0xbe8], R10 ;  /* 0x000be80a01007387 */ /* 0x0003e20000100a00 */
[----:B0-----:R-:W-:-:S02]  /*2e560*/  IMAD.MOV.U32 R9, RZ, RZ, R22 ;  /* 0x000000ffff097224 */ /* 0x001fc400078e0016 */
[----:B------:R-:W-:Y:S02]  /*2e570*/  IMAD.MOV.U32 R8, RZ, RZ, R23 ;  /* 0x000000ffff087224 */ /* 0x000fe400078e0017 */
[----:B------:R-:W3:Y:S02]  /*2e580*/  LDL.LU.64 R22, [R1+0x3360] ;  /* 0x0033600001167983 */ /* 0x000ee40000300a00 */
[----:B---3--:R-:W-:Y:S01]  /*2e590*/  HMMA.16816.F32 R24, R12, R22, R24 ;  /* 0x000000160c18723c */ /* 0x008fe20000001818 */
[----:B-1----:R-:W-:Y:S02]  /*2e5a0*/  IMAD.MOV.U32 R11, RZ, RZ, R22 ;  /* 0x000000ffff0b7224 */ /* 0x002fe400078e0016 */
[----:B------:R-:W-:-:S15]  /*2e5b0*/  IMAD.MOV.U32 R10, RZ, RZ, R23 ;  /* 0x000000ffff0a7224 */ /* 0x000fde00078e0017 */
[----:B------:R-:W-:Y:S01]  /*2e5c0*/  NOP ;  /* 0x0000000000007918 */ /* 0x000fe20000000000 */
[----:B------:R-:W-:Y:S04]  /*2e5d0*/  STL.64 [R1+0xbd0], R24 ;  /* 0x000bd01801007387 */ /* 0x000fe80000100a00 */
[----:B------:R0:W-:Y:S04]  /*2e5e0*/  STL.64 [R1+0xbd8], R26 ;  /* 0x000bd81a01007387 */ /* 0x0001e80000100a00 */
[----:B0-----:R-:W3:Y:S04]  /*2e5f0*/  LDL.LU.64 R26, [R1+0x3358] ;  /* 0x00335800011a7983 */ /* 0x001ee80000300a00 */
[----:B------:R-:W3:Y:S04]  /*2e600*/  LDL.LU.64 R22, [R1+0x3350] ;  /* 0x0033500001167983 */ /* 0x000ee80000300a00 */
[----:B------:R-:W3:Y:S04]  /*2e610*/  LDL.LU.64 R20, [R1+0x3348] ;  /* 0x0033480001147983 */ /* 0x000ee80000300a00 */
[----:B------:R-:W-:Y:S04]  /*2e620*/  STL.64 [R1+0x32e8], R10 ;  /* 0x0032e80a01007387 */ /* 0x000fe80000100a00 */
[----:B------:R0:W-:Y:S04]  /*2e630*/  STL.64 [R1+0x32e0], R8 ;  /* 0x0032e00801007387 */ /* 0x0001e80000100a00 */
[----:B0-----:R-:W2:Y:S04]  /*2e640*/  LDL.LU R8, [R1+0x240] ;  /* 0x0002400001087983 */ /* 0x001ea80000300800 */
[----:B------:R-:W2:Y:S04]  /*2e650*/  LDL.LU R9, [R1+0x244] ;  /* 0x0002440001097983 */ /* 0x000ea80000300800 */
[----:B------:R-:W2:Y:S04]  /*2e660*/  LDL.LU R10, [R1+0x248] ;  /* 0x00024800010a7983 */ /* 0x000ea80000300800 */
[----:B------:R-:W2:Y:S01]  /*2e670*/  LDL.LU R11, [R1+0x24c] ;  /* 0x00024c00010b7983 */ /* 0x000ea20000300800 */
[----:B---3--:R-:W-:-:S15]  /*2e680*/  HMMA.16816.F32 R20, R12, R26, R20 ;  /* 0x0000001a0c14723c */ /* 0x008fde0000001814 */
[----:B------:R-:W-:-:S04]  /*2e690*/  NOP ;  /* 0x0000000000007918 */ /* 0x000fc80000000000 */
[----:B------:R0:W-:Y:S04]  /*2e6a0*/  STL.64 [R1+0xbc0], R20 ;  /* 0x000bc01401007387 */ /* 0x0001e80000100a00 */
[----:B------:R1:W-:Y:S01]  /*2e6b0*/  STL.64 [R1+0xbc8], R22 ;  /* 0x000bc81601007387 */ /* 0x0003e20000100a00 */
[----:B0-----:R-:W-:-:S03]  /*2e6c0*/  IMAD.MOV.U32 R21, RZ, RZ, R26 ;  /* 0x000000ffff157224 */ /* 0x001fc600078e001a */
[----:B-1----:R-:W3:Y:S01]  /*2e6d0*/  LDL.LU.64 R22, [R1+0x3340] ;  /* 0x0033400001167983 */ /* 0x002ee20000300a00 */
[----:B------:R-:W-:-:S03]  /*2e6e0*/  IMAD.MOV.U32 R20, RZ, RZ, R27 ;  /* 0x000000ffff147224 */ /* 0x000fc600078e001b */
[----:B------:R-:W4:Y:S04]  /*2e6f0*/  LDL.LU.64 R26, [R1+0x3338] ;  /* 0x00333800011a7983 */ /* 0x000f280000300a00 */
[----:B------:R-:W4:Y:S02]  /*2e700*/  LDL.LU.64 R24, [R1+0x3330] ;  /* 0x0033300001187983 */ /* 0x000f240000300a00 */
[----:B----4-:R-:W-:-:S15]  /*2e710*/  HMMA.16816.F32 R24, R12, R18, R24 ;  /* 0x000000120c18723c */ /* 0x010fde0000001818 */
[----:B------:R-:W-:-:S04]  /*2e720*/  NOP ;  /* 0x0000000000007918 */ /* 0x000fc80000000000 */
[----:B------:R0:W-:Y:S04]  /*2e730*/  STL.64 [R1+0xbb0], R24 ;  /* 0x000bb01801007387 */ /* 0x0001e80000100a00 */
[----:B------:R1:W-:Y:S04]  /*2e740*/  STL.64 [R1+0xbb8], R26 ;  /* 0x000bb81a01007387 */ /* 0x0003e80000100a00 */
[----:B0-----:R-:W4:Y:S01]  /*2e750*/  LDL.LU.64 R24, [R1+0x3328] ;  /* 0x0033280001187983 */ /* 0x001f220000300a00 */
[----:B-1----:R-:W-:Y:S02]  /*2e760*/  IMAD.MOV.U32 R27, RZ, RZ, R18 ;  /* 0x000000ffff1b7224 */ /* 0x002fe400078e0012 */
[----:B------:R-:W-:-:S02]  /*2e770*/  IMAD.MOV.U32 R26, RZ, RZ, R19 ;  /* 0x000000ffff1a7224 */ /* 0x000fc400078e0013 */
[----:B------:R-:W2:Y:S02]  /*2e780*/  LDL.LU.64 R18, [R1+0x3320] ;  /* 0x0033200001127983 */ /* 0x000ea40000300a00 */
        /* <DEDUP_REMOVED lines=8> */
[----:B------:R-:W2:Y:S02]  /*2e810*/  LDL.LU.64 R16, [R1+0x3308] ;  /* 0x0033080001107983 */ /* 0x000ea40000300a00 */
[----:B--2---:R-:W-:Y:S01]  /*2e820*/  HMMA.16816.F32 R16, R12, R6, R16 ;  /* 0x000000060c10723c */ /* 0x004fe20000001810 */
[----:B------:R-:W-:-:S15]  /*2e830*/  IMAD.MOV.U32 R29, RZ, RZ, R7 ;  /* 0x000000ffff1d7224 */ /* 0x000fde00078e0007 */
[----:B------:R-:W-:-:S03]  /*2e840*/  NOP ;  /* 0x0000000000007918 */ /* 0x000fc60000000000 */
[----:B------:R0:W-:Y:S04]  /*2e850*/  STL.64 [R1+0xb90], R16 ;  /* 0x000b901001007387 */ /* 0x0001e80000100a00 */
[----:B------:R1:W-:Y:S01]  /*2e860*/  STL.64 [R1+0xb98], R18 ;  /* 0x000b981201007387 */ /* 0x0003e20000100a00 */
[----:B0-----:R-:W-:-:S03]  /*2e870*/  IMAD.MOV.U32 R17, RZ, RZ, R6 ;  /* 0x000000ffff117224 */ /* 0x001fc600078e0006 */
[----:B-1----:R-:W2:Y:S04]  /*2e880*/  LDL.LU.64 R18, [R1+0x3300] ;  /* 0x0033000001127983 */ /* 0x002ea80000300a00 */
[----:B------:R-:W2:Y:S04]  /*2e890*/  LDL.LU R16, [R1+0x32f8] ;  /* 0x0032f80001107983 */ /* 0x000ea80000300800 */
[----:B------:R-:W2:Y:S02]  /*2e8a0*/  LDL.LU.64 R6, [R1+0x32f0] ;  /* 0x0032f00001067983 */ /* 0x000ea40000300a00 */
[----:B--2---:R-:W-:Y:S02]  /*2e8b0*/  HMMA.16816.F32 R4, R12, R6, R8 ;  /* 0x000000060c04723c */ /* 0x004fe40000001808 */
[----:B------:R-:W2:Y:S04]  /*2e8c0*/  LDL.LU.64 R10, [R1+0x32e8] ;  /* 0x0032e800010a7983 */ /* 0x000ea80000300a00 */
[----:B------:R-:W2:-:S13]  /*2e8d0*/  LDL.LU.64 R8, [R1+0x32e0] ;  /* 0x0032e00001087983 */ /* 0x000e9a0000300a00 */
[----:B------:R-:W-:Y:S04]  /*2e8e0*/  STL.64 [R1+0xb80], R4 ;  /* 0x000b800401007387 */ /* 0x000fe80000100a00 */
[----:B------:R0:W-:Y:S04]  /*2e8f0*/  STL.64 [R1+0xb88], R6 ;  /* 0x000b880601007387 */ /* 0x0001e80000100a00 */
[----:B0-----:R-:W3:Y:S04]  /*2e900*/  LDL.LU.64 R6, [R1+0x32d8] ;  /* 0x0032d80001067983 */ /* 0x001ee80000300a00 */
[----:B------:R-:W3:Y:S02]  /*2e910*/  LDL.LU.64 R4, [R1+0x32d0] ;  /* 0x0032d00001047983 */ /* 0x000ee40000300a00 */
[----:B---3--:R-:W-:Y:S02]  /*2e920*/  HMMA.16816.F32 R12, R12, R22, R4 ;  /* 0x000000160c0c723c */ /* 0x008fe40000001804 */
[----:B------:R-:W3:Y:S04]  /*2e930*/  LDL.LU.64 R6, [R1+0x32c8] ;  /* 0x0032c80001067983 */ /* 0x000ee80000300a00 */
[----:B------:R-:W3:-:S13]  /*2e940*/  LDL.LU.64 R4, [R1+0x32c0] ;  /* 0x0032c00001047983 */ /* 0x000eda0000300a00 */
[----:B------:R-:W-:Y:S04]  /*2e950*/  STL.64 [R1+0xb10], R12 ;  /* 0x000b100c01007387 */ /* 0x000fe80000100a00 */
[----:B------:R0:W-:Y:S02]  /*2e960*/  STL.64 [R1+0xb18], R14 ;  /* 0x000b180e01007387 */ /* 0x0001e40000100a00 */
[----:B0-----:R-:W-:Y:S02]  /*2e970*/  IMAD.MOV.U32 R14, RZ, RZ, R17 ;  /* 0x000000ffff0e7224 */ /* 0x001fe400078e0011 */
[----:B------:R-:W-:Y:S01]  /*2e980*/  IMAD.MOV.U32 R15, RZ, RZ, R29 ;  /* 0x000000ffff0f7224 */ /* 0x000fe200078e001d */
[----:B------:R-:W3:Y:S04]  /*2e990*/  LDL.LU R17, [R1+0x32b8] ;  /* 0x0032b80001117983 */ /* 0x000ee80000300800 */
[----:B------:R0:W-:Y:S02]  /*2e9a0*/  STL.64 [R1+0x31b8], R14 ;  /* 0x0031b80e01007387 */ /* 0x0001e40000100a00 */
[----:B0-----:R-:W-:-:S02]  /*2e9b0*/  IMAD.MOV.U32 R14, RZ, RZ, R27 ;  /* 0x000000ffff0e7224 */ /* 0x001fc400078e001b */
[----:B------:R-:W-:-:S05]  /*2e9c0*/  IMAD.MOV.U32 R15, RZ, RZ, R26 ;  /* 0x000000ffff0f7224 */ /* 0x000fca00078e001a */
[----:B------:R0:W-:Y:S02]  /*2e9d0*/  STL.64 [R1+0x31d0], R14 ;  /* 0x0031d00e01007387 */ /* 0x0001e40000100a00 */
[----:B0-----:R-:W-:Y:S02]  /*2e9e0*/  IMAD.MOV.U32 R14, RZ, RZ, R21 ;  /* 0x000000ffff0e7224 */ /* 0x001fe400078e0015 */
[----:B------:R-:W-:-:S05]  /*2e9f0*/  IMAD.MOV.U32 R15, RZ, RZ, R20 ;  /* 0x000000ffff0f7224 */ /* 0x000fca00078e0014 */
[----:B------:R2:W-:Y:S02]  /*2ea00*/  STL.64 [R1+0x31e8], R14 ;  /* 0x0031e80e01007387 */ /* 0x0005e40000100a00 */
[----:B--2---:R-:W-:Y:S02]  /*2ea10*/  IMAD.MOV.U32 R14, RZ, RZ, R11 ;  /* 0x000000ffff0e7224 */ /* 0x004fe400078e000b */
[----:B------:R-:W-:-:S05]  /*2ea20*/  IMAD.MOV.U32 R15, RZ, RZ, R10 ;  /* 0x000000ffff0f7224 */ /* 0x000fca00078e000a */
[----:B------:R-:W-:Y:S04]  /*2ea30*/  STL.64 [R1+0x3200], R14 ;  /* 0x0032000e01007387 */ /* 0x000fe80000100a00 */
[----:B------:R0:W-:Y:S04]  /*2ea40*/  STL.64 [R1+0x31a0], R22 ;  /* 0x0031a01601007387 */ /* 0x0001e80000100a00 */
[----:B------:R-:W2:Y:S04]  /*2ea50*/  LDL.LU R20, [R1+0x50] ;  /* 0x0000500001147983 */ /* 0x000ea80000300800 */
[----:B------:R-:W2:Y:S04]  /*2ea60*/  LDL.LU R21, [R1+0x54] ;  /* 0x0000540001157983 */ /* 0x000ea80000300800 */
[----:B0-----:R-:W2:Y:S04]  /*2ea70*/  LDL.LU R22, [R1+0x58] ;  /* 0x0000580001167983 */ /* 0x001ea80000300800 */
[----:B------:R-:W2:Y:S01]  /*2ea80*/  LDL.LU R23, [R1+0x5c] ;  /* 0x00005c0001177983 */ /* 0x000ea20000300800 */
[----:B------:R-:W-:-:S02]  /*2ea90*/  IMAD.MOV.U32 R14, RZ, RZ, R9 ;  /* 0x000000ffff0e7224 */ /* 0x000fc400078e0009 */
[----:B------:R-:W-:-:S05]  /*2eaa0*/  IMAD.MOV.U32 R15, RZ, RZ, R8 ;  /* 0x000000ffff0f7224 */ /* 0x000fca00078e0008 */
[----:B------:R-:W-:Y:S04]  /*2eab0*/  STL.64 [R1+0x3218], R14 ;  /* 0x0032180e01007387 */ /* 0x000fe80000100a00 */
[----:B--2---:R-:W-:Y:S04]  /*2eac0*/  STL.64 [R1+0x31c8], R22 ;  /* 0x0031c81601007387 */ /* 0x004fe80000100a00 */
[----:B------:R0:W-:Y:S04]  /*2ead0*/  STL.64 [R1+0x31c0], R20 ;  /* 0x0031c01401007387 */ /* 0x0001e80000100a00 */
[----:B0-----:R-:W2:Y:S04]  /*2eae0*/  LDL.LU R20, [R1+0x70] ;  /* 0x0000700001147983 */ /* 0x001ea80000300800 */
[----:B------:R-:W2:Y:S04]  /*2eaf0*/  LDL.LU R21, [R1+0x74] ;  /* 0x0000740001157983 */ /* 0x000ea80000300800 */
[----:B------:R-:W2:Y:S04]  /*2eb00*/  LDL.LU R22, [R1+0x78] ;  /* 0x0000780001167983 */ /* 0x000ea80000300800 */
[----:B------:R-:W2:Y:S01]  /*2eb10*/  LDL.LU R23, [R1+0x7c] ;  /* 0x00007c0001177983 */ /* 0x000ea20000300800 */
[----:B---3--:R-:W-:-:S02]  /*2eb20*/  IMAD.MOV.U32 R14, RZ, RZ, R7 ;  /* 0x000000ffff0e7224 */ /* 0x008fc400078e0007 */
[----:B------:R-:W-:-:S05]  /*2eb30*/  IMAD.MOV.U32 R15, RZ, RZ, R6 ;  /* 0x000000ffff0f7224 */ /* 0x000fca00078e0006 */
[----:B------:R0:W-:Y:S02]  /*2eb40*/  STL.64 [R1+0x3230], R14 ;  /* 0x0032300e01007387 */ /* 0x0001e40000100a00 */
        /* <DEDUP_REMOVED lines=8> */
[----:B------:R-:W2:Y:S04]  /*2ebd0*/  LDL.LU R4, [R1+0x170] ;  /* 0x0001700001047983 */ /* 0x000ea80000300800 */
[----:B------:R-:W2:Y:S04]  /*2ebe0*/  LDL.LU R5, [R1+0x174] ;  /* 0x0001740001057983 */ /* 0x000ea80000300800 */
[----:B------:R-:W2:Y:S04]  /*2ebf0*/  LDL.LU R6, [R1+0x178] ;  /* 0x0001780001067983 */ /* 0x000ea80000300800 */
[----:B------:R-:W2:Y:S04]  /*2ec00*/  LDL.LU R7, [R1+0x17c] ;  /* 0x00017c0001077983 */ /* 0x000ea80000300800 */
[----:B--2---:R-:W-:Y:S04]  /*2ec10*/  STL.64 [R1+0x3278], R6 ;  /* 0x0032780601007387 */ /* 0x004fe80000100a00 */
[----:B------:R0:W-:Y:S04]  /*2ec20*/  STL.64 [R1+0x3270], R4 ;  /* 0x0032700401007387 */ /* 0x0001e80000100a00 */
[----:B------:R-:W2:Y:S04]  /*2ec30*/  LDL.LU R8, [R1+0x180] ;  /* 0x0001800001087983 */ /* 0x000ea80000300800 */
[----:B------:R-:W2:Y:S04]  /*2ec40*/  LDL.LU R9, [R1+0x184] ;  /* 0x0001840001097983 */ /* 0x000ea80000300800 */
[----:B------:R-:W2:Y:S04]  /*2ec50*/  LDL.LU R10, [R1+0x188] ;  /* 0x00018800010a7983 */ /* 0x000ea80000300800 */
[----:B------:R-:W2:Y:S01]  /*2ec60*/  LDL.LU R11, [R1+0x18c] ;  /* 0x00018c00010b7983 */ /* 0x000ea20000300800 */
[----:B------:R-:W-:-:S02]  /*2ec70*/  IMAD.MOV.U32 R26, RZ, RZ, R18 ;  /* 0x000000ffff1a7224 */ /* 0x000fc400078e0012 */
[----:B------:R-:W-:Y:S01]  /*2ec80*/  IMAD.MOV.U32 R27, RZ, RZ, R19 ;  /* 0x000000ffff1b7224 */ /* 0x000fe200078e0013 */
[----:B--2---:R1:W-:Y:S04]  /*2ec90*/  STL.64 [R1+0x3288], R10 ;  /* 0x0032880a01007387 */ /* 0x0043e80000100a00 */
[----:B------:R2:W-:Y:S04]  /*2eca0*/  STL.64 [R1+0x3280], R8 ;  /* 0x0032800801007387 */ /* 0x0005e80000100a00 */
[----:B------:R-:W2:Y:S04]  /*2ecb0*/  LDL.LU R18, [R1+0x32b4] ;  /* 0x0032b40001127983 */ /* 0x000ea80000300800 */
[----:B------:R-:W2:Y:S04]  /*2ecc0*/  LDL.LU R19, [R1+0x32b0] ;  /* 0x0032b00001137983 */ /* 0x000ea80000300800 */
[----:B------:R-:W-:Y:S04]  /*2ecd0*/  STL.64 [R1+0x3290], R26 ;  /* 0x0032901a01007387 */ /* 0x000fe80000100a00 */
[----:B0-----:R-:W2:Y:S04]  /*2ece0*/  LDL.LU R4, [R1+0x190] ;  /* 0x0001900001047983 */ /* 0x001ea80000300800 */
[----:B------:R-:W2:Y:S04]  /*2ecf0*/  LDL.LU R5, [R1+0x194] ;  /* 0x0001940001057983 */ /* 0x000ea80000300800 */
[----:B------:R-:W2:Y:S04]  /*2ed00*/  LDL.LU R6, [R1+0x198] ;  /* 0x0001980001067983 */ /* 0x000ea80000300800 */
[----:B------:R-:W2:Y:S01]  /*2ed10*/  LDL.LU R7, [R1+0x19c] ;  /* 0x00019c0001077983 */ /* 0x000ea20000300800 */
[----:B-1----:R-:W-:-:S02]  /*2ed20*/  IMAD.MOV.U32 R10, RZ, RZ, R28 ;  /* 0x000000ffff0a7224 */ /* 0x002fc400078e001c */
[----:B----4-:R-:W-:Y:S01]  /*2ed30*/  IMAD.MOV.U32 R11, RZ, RZ, R25 ;  /* 0x000000ffff0b7224 */ /* 0x010fe200078e0019 */
[----:B--2---:R0:W-:Y:S04]  /*2ed40*/  STL.64 [R1+0x32a0], R6 ;  /* 0x0032a00601007387 */ /* 0x0041e80000100a00 */
[----:B------:R-:W-:Y:S04]  /*2ed50*/  STL.64 [R1+0x3298], R4 ;  /* 0x0032980401007387 */ /* 0x000fe80000100a00 */
[----:B------:R1:W-:Y:S04]  /*2ed60*/  STL.64 [R1+0x32a8], R10 ;  /* 0x0032a80a01007387 */ /* 0x0003e80000100a00 */
[----:B------:R-:W2:Y:S04]  /*2ed70*/  LDL.LU R8, [R1+0x1b0] ;  /* 0x0001b00001087983 */ /* 0x000ea80000300800 */
[----:B------:R-:W2:Y:S01]  /*2ed80*/  LDL.LU R9, [R1+0x1b4] ;  /* 0x0001b40001097983 */ /* 0x000ea20000300800 */
[----:B0-----:R-:W-:-:S03]  /*2ed90*/  IMAD.MOV.U32 R6, RZ, RZ, R24 ;  /* 0x000000ffff067224 */ /* 0x001fc600078e0018 */
[----:B-1----:R-:W2:Y:S04]  /*2eda0*/  LDL.LU R10, [R1+0x1b8] ;  /* 0x0001b800010a7983 */ /* 0x002ea80000300800 */
[----:B------:R-:W2:Y:S04]  /*2edb0*/  LDL.LU R11, [R1+0x1bc] ;  /* 0x0001bc00010b7983 */ /* 0x000ea80000300800 */
[----:B------:R-:W4:Y:S04]  /*2edc0*/  LDL.LU R24, [R1+0x1a0] ;  /* 0x0001a00001187983 */ /* 0x000f280000300800 */
[----:B------:R-:W4:Y:S04]  /*2edd0*/  LDL.LU R25, [R1+0x1a4] ;  /* 0x0001a40001197983 */ /* 0x000f280000300800 */
[----:B------:R-:W4:Y:S04]  /*2ede0*/  LDL.LU R26, [R1+0x1a8] ;  /* 0x0001a800011a7983 */ /* 0x000f280000300800 */
[----:B------:R-:W4:Y:S04]  /*2edf0*/  LDL.LU R27, [R1+0x1ac] ;  /* 0x0001ac00011b7983 */ /* 0x000f280000300800 */
[----:B------:R-:W-:Y:S04]  /*2ee00*/  STL.64 [R1+0x3248], R14 ;  /* 0x0032480e01007387 */ /* 0x000fe80000100a00 */
[----:B---3--:R-:W-:Y:S04]  /*2ee10*/  STL.64 [R1+0x31f8], R22 ;  /* 0x0031f81601007387 */ /* 0x008fe80000100a00 */
[----:B------:R0:W-:Y:S04]  /*2ee20*/  STL.64 [R1+0x31f0], R20 ;  /* 0x0031f01401007387 */ /* 0x0001e80000100a00 */
[----:B0-----:R-:W3:Y:S04]  /*2ee30*/  LDL.LU R20, [R1+0x90] ;  /* 0x0000900001147983 */ /* 0x001ee80000300800 */
[----:B------:R-:W3:Y:S04]  /*2ee40*/  LDL.LU R21, [R1+0x94] ;  /* 0x0000940001157983 */ /* 0x000ee80000300800 */
[----:B------:R-:W2:Y:S04]  /*2ee50*/  LDL.LU R22, [R1+0x98] ;  /* 0x0000980001167983 */ /* 0x000ea80000300800 */
[----:B------:R-:W2:Y:S04]  /*2ee60*/  LDL.LU R23, [R1+0x9c] ;  /* 0x00009c0001177983 */ /* 0x000ea80000300800 */
[----:B------:R-:W3:Y:S04]  /*2ee70*/  LDL.LU R12, [R1+0x160] ;  /* 0x00016000010c7983 */ /* 0x000ee80000300800 */
[----:B------:R-:W4:Y:S04]  /*2ee80*/  LDL.LU R13, [R1+0x164] ;  /* 0x00016400010d7983 */ /* 0x000f280000300800 */
[----:B------:R-:W4:Y:S04]  /*2ee90*/  LDL.LU R14, [R1+0x168] ;  /* 0x00016800010e7983 */ /* 0x000f280000300800 */
[----:B------:R-:W4:Y:S04]  /*2eea0*/  LDL.LU R15, [R1+0x16c] ;  /* 0x00016c00010f7983 */ /* 0x000f280000300800 */
[----:B--2---:R-:W-:Y:S04]  /*2eeb0*/  STL.64 [R1+0x3210], R22 ;  /* 0x0032101601007387 */ /* 0x004fe80000100a00 */
[----:B---3--:R0:W-:Y:S04]  /*2eec0*/  STL.64 [R1+0x3208], R20 ;  /* 0x0032081401007387 */ /* 0x0081e80000100a00 */
[----:B0-----:R-:W2:Y:S04]  /*2eed0*/  LDL.LU R20, [R1+0xa0] ;  /* 0x0000a00001147983 */ /* 0x001ea80000300800 */
[----:B------:R-:W2:Y:S04]  /*2eee0*/  LDL.LU R21, [R1+0xa4] ;  /* 0x0000a40001157983 */ /* 0x000ea80000300800 */
[----:B------:R-:W3:Y:S04]  /*2eef0*/  LDL.LU R22, [R1+0xa8] ;  /* 0x0000a80001167983 */ /* 0x000ee80000300800 */
[----:B------:R-:W3:Y:S04]  /*2ef00*/  LDL.LU R23, [R1+0xac] ;  /* 0x0000ac0001177983 */ /* 0x000ee80000300800 */
[----:B---3--:R-:W-:Y:S04]  /*2ef10*/  STL.64 [R1+0x3228], R22 ;  /* 0x0032281601007387 */ /* 0x008fe80000100a00 */
[----:B--2---:R0:W-:Y:S04]  /*2ef20*/  STL.64 [R1+0x3220], R20 ;  /* 0x0032201401007387 */ /* 0x0041e80000100a00 */
[----:B0-----:R-:W2:Y:S04]  /*2ef30*/  LDL.LU R20, [R1+0xb0] ;  /* 0x0000b00001147983 */ /* 0x001ea80000300800 */
[----:B------:R-:W2:Y:S04]  /*2ef40*/  LDL.LU R21, [R1+0xb4] ;  /* 0x0000b40001157983 */ /* 0x000ea80000300800 */
[----:B------:R-:W3:Y:S04]  /*2ef50*/  LDL.LU R22, [R1+0xb8] ;  /* 0x0000b80001167983 */ /* 0x000ee80000300800 */
[----:B------:R-:W3:Y:S01]  /*2ef60*/  LDL.LU R23, [R1+0xbc] ;  /* 0x0000bc0001177983 */ /* 0x000ee20000300800 */
[----:B------:R-:W-:-:S07]  /*2ef70*/  IMAD.MOV.U32 R7, RZ, RZ, R3 ;  /* 0x000000ffff077224 */ /* 0x000fce00078e0003 */
[C---:B------:R-:W-:Y:S01]  /*2ef80*/  HMMA.16816.F32 R4, R16.reuse, R6, R8 ;  /* 0x000000061004723c */ /* 0x040fe20000001808 */
[----:B---3--:R-:W-:Y:S04]  /*2ef90*/  STL.64 [R1+0x3240], R22 ;  /* 0x0032401601007387 */ /* 0x008fe80000100a00 */
[----:B--2---:R0:W-:Y:S04]  /*2efa0*/  STL.64 [R1+0x3238], R20 ;  /* 0x0032381401007387 */ /* 0x0041e80000100a00 */
[----:B0-----:R-:W2:Y:S04]  /*2efb0*/  LDL.LU R20, [R1+0xc0] ;  /* 0x0000c00001147983 */ /* 0x001ea80000300800 */
[----:B------:R-:W2:Y:S04]  /*2efc0*/  LDL.LU R21, [R1+0xc4] ;  /* 0x0000c40001157983 */ /* 0x000ea80000300800 */
[----:B------:R-:W2:Y:S04]  /*2efd0*/  LDL.LU R22, [R1+0xc8] ;  /* 0x0000c80001167983 */ /* 0x000ea80000300800 */
[----:B------:R-:W2:Y:S04]  /*2efe0*/  LDL.LU R23, [R1+0xcc] ;  /* 0x0000cc0001177983 */ /* 0x000ea80000300800 */
[----:B------:R-:W4:Y:S04]  /*2eff0*/  LDL.LU.64 R10, [R1+0x32a8] ;  /* 0x0032a800010a7983 */ /* 0x000f280000300a00 */
[----:B------:R-:W-:Y:S04]  /*2f000*/  STL.64 [R1+0xc80], R4 ;  /* 0x000c800401007387 */ /* 0x000fe80000100a00 */
[----:B------:R0:W-:Y:S04]  /*2f010*/  STL.64 [R1+0xc88], R6 ;  /* 0x000c880601007387 */ /* 0x0001e80000100a00 */
[----:B0-----:R-:W3:Y:S04]  /*2f020*/  LDL.LU.64 R6, [R1+0x32a0] ;  /* 0x0032a00001067983 */ /* 0x001ee80000300a00 */
[----:B------:R-:W3:Y:S01]  /*2f030*/  LDL.LU.64 R4, [R1+0x3298] ;  /* 0x0032980001047983 */ /* 0x000ee20000300a00 */
[----:B----4-:R-:W-:Y:S03]  /*2f040*/  HMMA.16816.F32 R8, R16, R10, R24 ;  /* 0x0000000a1008723c */ /* 0x010fe60000001818 */
[----:B------:R-:W3:-:S15]  /*2f050*/  LDL.LU.64 R26, [R1+0x3290] ;  /* 0x00329000011a7983 */ /* 0x000ede0000300a00 */
[----:B------:R-:W-:Y:S01]  /*2f060*/  NOP ;  /* 0x0000000000007918 */ /* 0x000fe20000000000 */
[----:B------:R-:W-:Y:S04]  /*2f070*/  STL.64 [R1+0xc70], R8 ;  /* 0x000c700801007387 */ /* 0x000fe80000100a00 */
[----:B------:R0:W-:Y:S04]  /*2f080*/  STL.64 [R1+0xc78], R10 ;  /* 0x000c780a01007387 */ /* 0x0001e80000100a00 */
[----:B0-----:R-:W4:Y:S04]  /*2f090*/  LDL.LU.64 R10, [R1+0x3288] ;  /* 0x00328800010a7983 */ /* 0x001f280000300a00 */
[----:B------:R-:W4:Y:S01]  /*2f0a0*/  LDL.LU.64 R8, [R1+0x3280] ;  /* 0x0032800001087983 */ /* 0x000f220000300a00 */
[----:B---3--:R-:W-:Y:S03]  /*2f0b0*/  HMMA.16816.F32 R24, R16, R26, R4 ;  /* 0x0000001a1018723c */ /* 0x008fe60000001804 */
[----:B------:R-:W3:Y:S04]  /*2f0c0*/  LDL.LU.64 R6, [R1+0x3278] ;  /* 0x0032780001067983 */ /* 0x000ee80000300a00 */
[----:B------:R-:W3:-:S12]  /*2f0d0*/  LDL.LU.64 R4, [R1+0x3270] ;  /* 0x0032700001047983 */ /* 0x000ed80000300a00 */
[----:B------:R-:W-:Y:S04]  /*2f0e0*/  STL.64 [R1+0xc60], R24 ;  /* 0x000c601801007387 */ /* 0x000fe80000100a00 */
[----:B------:R0:W-:Y:S04]  /*2f0f0*/  STL.64 [R1+0xc68], R26 ;  /* 0x000c681a01007387 */ /* 0x0001e80000100a00 */
[----:B0-----:R-:W4:Y:S02]  /*2f100*/  LDL.LU.64 R26, [R1+0x3268] ;  /* 0x00326800011a7983 */ /* 0x001f240000300a00 */
[----:B----4-:R-:W-:-:S15]  /*2f110*/  HMMA.16816.F32 R8, R16, R26, R8 ;  /* 0x0000001a1008723c */ /* 0x010fde0000001808 */
[----:B------:R-:W-:-:S04]  /*2f120*/  NOP ;  /* 0x0000000000007918 */ /* 0x000fc80000000000 */
[----:B------:R-:W-:Y:S04]  /*2f130*/  STL.64 [R1+0xc50], R8 ;  /* 0x000c500801007387 */ /* 0x000fe80000100a00 */
[----:B------:R0:W-:Y:S04]  /*2f140*/  STL.64 [R1+0xc58], R10 ;  /* 0x000c580a01007387 */ /* 0x0001e80000100a00 */
[----:B0-----:R-:W3:Y:S04]  /*2f150*/  LDL.LU.64 R10, [R1+0x3260] ;  /* 0x00326000010a7983 */ /* 0x001ee80000300a00 */
[----:B------:R-:W-:Y:S01]  /*2f160*/  STL.64 [R1+0x3150], R26 ;  /* 0x0031501a01007387 */ /* 0x000fe20000100a00 */
[----:B---3--:R-:W-:-:S15]  /*2f170*/  HMMA.16816.F32 R4, R16, R10, R4 ;  /* 0x0000000a1004723c */ /* 0x008fde0000001804 */
[----:B------:R-:W-:-:S04]  /*2f180*/  NOP ;  /* 0x0000000000007918 */ /* 0x000fc80000000000 */
[----:B------:R-:W-:Y:S04]  /*2f190*/  STL.64 [R1+0xc40], R4 ;  /* 0x000c400401007387 */ /* 0x000fe80000100a00 */
[----:B------:R0:W-:Y:S04]  /*2f1a0*/  STL.64 [R1+0xc48], R6 ;  /* 0x000c480601007387 */ /* 0x0001e80000100a00 */
[----:B0-----:R-:W3:Y:S04]  /*2f1b0*/  LDL.LU.64 R6, [R1+0x3258] ;  /* 0x0032580001067983 */ /* 0x001ee80000300a00 */
[----:B------:R-:W4:Y:S04]  /*2f1c0*/  LDL.LU R5, [R1+0x3250] ;  /* 0x0032500001057983 */ /* 0x000f280000300800 */
[----:B------:R0:W-:Y:S04]  /*2f1d0*/  STL.64 [R1+0x3148], R10 ;  /* 0x0031480a01007387 */ /* 0x0001e80000100a00 */
[----:B------:R-:W2:Y:S04]  /*2f1e0*/  LDL.LU R8, [R1+0x60] ;  /* 0x0000600001087983 */ /* 0x000ea80000300800 */
[----:B------:R-:W2:Y:S04]  /*2f1f0*/  LDL.LU R9, [R1+0x64] ;  /* 0x0000640001097983 */ /* 0x000ea80000300800 */
[----:B0-----:R-:W2:Y:S04]  /*2f200*/  LDL.LU R10, [R1+0x68] ;  /* 0x00006800010a7983 */ /* 0x001ea80000300800 */
[----:B------:R-:W2:Y:S01]  /*2f210*/  LDL.LU R11, [R1+0x6c] ;  /* 0x00006c00010b7983 */ /* 0x000ea20000300800 */
[----:B---3--:R-:W-:-:S15]  /*2f220*/  HMMA.16816.F32 R12, R16, R6, R12 ;  /* 0x00000006100c723c */ /* 0x008fde000000180c */
[----:B------:R-:W-:-:S04]  /*2f230*/  NOP ;  /* 0x0000000000007918 */ /* 0x000fc80000000000 */
        /* <DEDUP_REMOVED lines=32> */
[----:B0-----:R-:W2:Y:S01]  /*2f440*/  LDL.LU.64 R14, [R1+0x31d0] ;  /* 0x0031d000010e7983 */ /* 0x001ea20000300a00 */
[----:B------:R-:W-:Y:S02]  /*2f450*/  IMAD.MOV.U32 R26, RZ, RZ, R2 ;  /* 0x000000ffff1a7224 */ /* 0x000fe400078e0002 */
[----:B------:R-:W-:Y:S01]  /*2f460*/  IMAD.MOV.U32 R27, RZ, RZ, R0 ;  /* 0x000000ffff1b7224 */ /* 0x000fe200078e0000 */
[----:B--2---:R-:W-:Y:S01]  /*2f470*/  HMMA.16816.F32 R12, R16, R14, R20 ;  /* 0x0000000e100c723c */ /* 0x004fe20000001814 */
[----:B------:R-:W2:Y:S04]  /*2f480*/  LDL.LU.64 R22, [R1+0x31c8] ;  /* 0x0031c80001167983 */ /* 0x000ea80000300a00 */
[----:B------:R-:W2:-:S14]  /*2f490*/  LDL.LU.64 R20, [R1+0x31c0] ;  /* 0x0031c00001147983 */ /* 0x000e9c0000300a00 */
[----:B------:R-:W-:Y:S04]  /*2f4a0*/  STL.64 [R1+0xcc0], R12 ;  /* 0x000cc00c01007387 */ /* 0x000fe80000100a00 */
[----:B------:R0:W-:Y:S04]  /*2f4b0*/  STL.64 [R1+0xcc8], R14 ;  /* 0x000cc80e01007387 */ /* 0x0001e80000100a00 */
[----:B0-----:R-:W2:Y:S01]  /*2f4c0*/  LDL.LU.64 R14, [R1+0x31b8] ;  /* 0x0031b800010e7983 */ /* 0x001ea20000300a00 */
[C---:B------:R-:W-:Y:S08]  /*2f4d0*/  HMMA.16816.F32 R24, R16.reuse, R26, R8 ;  /* 0x0000001a1018723c */ /* 0x040ff00000001808 */
[C---:B--2---:R-:W-:Y:S01]  /*2f4e0*/  HMMA.16816.F32 R8, R16.reuse, R14, R20 ;  /* 0x0000000e1008723c */ /* 0x044fe20000001814 */
[----:B------:R-:W2:Y:S10]  /*2f4f0*/  LDL.64 R22, [R1+0xe8] ;  /* 0x0000e80001167983 */ /* 0x000eb40000100a00 */
[----:B------:R-:W-:Y:S04]  /*2f500*/  STL.64 [R1+0xcb0], R24 ;  /* 0x000cb01801007387 */ /* 0x000fe80000100a00 */
[----:B------:R0:W-:Y:S04]  /*2f510*/  STL.64 [R1+0xcb8], R26 ;  /* 0x000cb81a01007387 */ /* 0x0001e80000100a00 */
[----:B----4-:R-:W1:Y:S04]  /*2f520*/  LDSM.16.MT88.4 R12, [R5+UR5+0x2080] ;  /* 0x00208005050c783b */ /* 0x010e680008004200 */
[----:B0-----:R-:W3:Y:S04]  /*2f530*/  LDL.64 R26, [R1+0x8] ;  /* 0x00000800011a7983 */ /* 0x001ee80000100a00 */
[----:B------:R-:W-:Y:S04]  /*2f540*/  STL.64 [R1+0xca0], R8 ;  /* 0x000ca00801007387 */ /* 0x000fe80000100a00 */
[----:B------:R-:W-:Y:S04]  /*2f550*/  STL.64 [R1+0xca8], R10 ;  /* 0x000ca80a01007387 */ /* 0x000fe80000100a00 */
[----:B---3--:R0:W-:Y:S04]  /*2f560*/  STL.64 [R1+0x3168], R26 ;  /* 0x0031681a01007387 */ /* 0x0081e80000100a00 */
[----:B0-----:R-:W3:Y:S04]  /*2f570*/  LDL.64 R26, [R1+0x18] ;  /* 0x00001800011a7983 */ /* 0x001ee80000100a00 */
[----:B---3--:R0:W-:Y:S04]  /*2f580*/  STL.64 [R1+0x3170], R26 ;  /* 0x0031701a01007387 */ /* 0x0081e80000100a00 */
[----:B0-----:R-:W3:Y:S04]  /*2f590*/  LDL.64 R26, [R1+0x28] ;  /* 0x00002800011a7983 */ /* 0x001ee80000100a00 */
[----:B---3--:R0:W-:Y:S04]  /*2f5a0*/  STL.64 [R1+0x3198], R26 ;  /* 0x0031981a01007387 */ /* 0x0081e80000100a00 */
[----:B------:R-:W3:Y:S04]  /*2f5b0*/  LDL.LU R24, [R1+0x40] ;  /* 0x0000400001187983 */ /* 0x000ee80000300800 */
[----:B------:R-:W3:Y:S04]  /*2f5c0*/  LDL.LU R25, [R1+0x44] ;  /* 0x0000440001197983 */ /* 0x000ee80000300800 */
[----:B0-----:R-:W4:Y:S04]  /*2f5d0*/  LDL.LU R26, [R1+0x48] ;  /* 0x00004800011a7983 */ /* 0x001f280000300800 */
[----:B------:R-:W4:Y:S04]  /*2f5e0*/  LDL.LU R27, [R1+0x4c] ;  /* 0x00004c00011b7983 */ /* 0x000f280000300800 */
[----:B----4-:R-:W-:Y:S04]  /*2f5f0*/  STL.64 [R1+0x31b0], R26 ;  /* 0x0031b01a01007387 */ /* 0x010fe80000100a00 */
[----:B---3--:R0:W-:Y:S04]  /*2f600*/  STL.64 [R1+0x31a8], R24 ;  /* 0x0031a81801007387 */ /* 0x0081e80000100a00 */
[----:B0-----:R-:W2:Y:S04]  /*2f610*/  LDL.LU R24, [R1+0x1c0] ;  /* 0x0001c00001187983 */ /* 0x001ea80000300800 */
[----:B------:R-:W2:Y:S04]  /*2f620*/  LDL.LU R25, [R1+0x1c4] ;  /* 0x0001c40001197983 */ /* 0x000ea80000300800 */
[----:B------:R-:W2:Y:S04]  /*2f630*/  LDL.LU R26, [R1+0x1c8] ;  /* 0x0001c800011a7983 */ /* 0x000ea80000300800 */
[----:B------:R-:W2:Y:S04]  /*2f640*/  LDL.LU R27, [R1+0x1cc] ;  /* 0x0001cc00011b7983 */ /* 0x000ea80000300800 */
[----:B------:R-:W3:Y:S04]  /*2f650*/  LDL.LU R8, [R1+0x500] ;  /* 0x0005000001087983 */ /* 0x000ee80000300800 */
        /* <DEDUP_REMOVED lines=8> */
[----:B------:R-:W4:Y:S01]  /*2f6e0*/  LDL.LU R11, [R1+0x4fc] ;  /* 0x0004fc00010b7983 */ /* 0x000f220000300800 */
[----:B--2---:R-:W-:Y:S01]  /*2f6f0*/  HMMA.16816.F32 R24, R16, R22, R24 ;  /* 0x000000161018723c */ /* 0x004fe20000001818 */
[----:B------:R-:W-:-:S02]  /*2f700*/  IMAD.MOV.U32 R2, RZ, RZ, R22 ;  /* 0x000000ffff027224 */ /* 0x000fc400078e0016 */
[----:B------:R-:W-:Y:S01]  /*2f710*/  IMAD.MOV.U32 R0, RZ, RZ, R23 ;  /* 0x000000ffff007224 */ /* 0x000fe200078e0017 */
[----:B----4-:R-:W-:Y:S04]  /*2f720*/  STL.64 [R1+0x3180], R10 ;  /* 0x0031800a01007387 */ /* 0x010fe80000100a00 */
[----:B---3--:R0:W-:Y:S04]  /*2f730*/  STL.64 [R1+0x3178], R8 ;  /* 0x0031780801007387 */ /* 0x0081e80000100a00 */
[----:B0-----:R-:W2:Y:S04]  /*2f740*/  LDL.LU R8, [R1+0x4d0] ;  /* 0x0004d00001087983 */ /* 0x001ea80000300800 */
[----:B------:R-:W2:Y:S04]  /*2f750*/  LDL.LU R9, [R1+0x4d4] ;  /* 0x0004d40001097983 */ /* 0x000ea80000300800 */
[----:B------:R-:W2:Y:S04]  /*2f760*/  LDL.LU R10, [R1+0x4d8] ;  /* 0x0004d800010a7983 */ /* 0x000ea80000300800 */
[----:B------:R-:W2:Y:S04]  /*2f770*/  LDL.LU R11, [R1+0x4dc] ;  /* 0x0004dc00010b7983 */ /* 0x000ea80000300800 */
[----:B-1----:R0:W-:Y:S04]  /*2f780*/  STL [R1+0x306c], R12 ;  /* 0x00306c0c01007387 */ /* 0x0021e80000100800 */
[----:B------:R1:W-:Y:S04]  /*2f790*/  STL [R1+0x3068], R13 ;  /* 0x0030680d01007387 */ /* 0x0003e80000100800 */
[----:B------:R3:W-:Y:S04]  /*2f7a0*/  STL [R1+0x3064], R14 ;  /* 0x0030640e01007387 */ /* 0x0007e80000100800 */
[----:B------:R4:W-:Y:S04]  /*2f7b0*/  STL [R1+0x3060], R15 ;  /* 0x0030600f01007387 */ /* 0x0009e80000100800 */
[----:B0-----:R-:W2:Y:S04]  /*2f7c0*/  LDL.LU R12, [R1+0x4e0] ;  /* 0x0004e000010c7983 */ /* 0x001ea80000300800 */
[----:B-1----:R-:W2:Y:S04]  /*2f7d0*/  LDL.LU R13, [R1+0x4e4] ;  /* 0x0004e400010d7983 */ /* 0x002ea80000300800 */
[----:B---3--:R-:W3:Y:S04]  /*2f7e0*/  LDL.LU R14, [R1+0x4e8] ;  /* 0x0004e800010e7983 */ /* 0x008ee80000300800 */
[----:B----4-:R-:W3:Y:S04]  /*2f7f0*/  LDL.LU R15, [R1+0x4ec] ;  /* 0x0004ec00010f7983 */ /* 0x010ee80000300800 */
[----:B------:R-:W-:Y:S04]  /*2f800*/  STL.64 [R1+0xc90], R24 ;  /* 0x000c901801007387 */ /* 0x000fe80000100a00 */
[----:B------:R0:W-:Y:S04]  /*2f810*/  STL.64 [R1+0xc98], R26 ;  /* 0x000c981a01007387 */ /* 0x0001e80000100a00 */
[----:B0-----:R-:W4:Y:S04]  /*2f820*/  LDL.LU.64 R26, [R1+0x31b0] ;  /* 0x0031b000011a7983 */ /* 0x001f280000300a00 */
[----:B------:R-:W4:Y:S04]  /*2f830*/  LDL.LU.64 R24, [R1+0x31a8] ;  /* 0x0031a80001187983 */ /* 0x000f280000300a00 */
[----:B------:R-:W4:Y:S02]  /*2f840*/  LDL.LU.64 R22, [R1+0x31a0] ;  /* 0x0031a00001167983 */ /* 0x000f240000300a00 */
[----:B----4-:R-:W-:Y:S02]  /*2f850*/  HMMA.16816.F32 R16, R16, R22, R24 ;  /* 0x000000161010723c */ /* 0x010fe40000001818 */
[----:B------:R-:W2:Y:S01]  /*2f860*/  LDL.LU.64 R26, [R1+0x3198] ;  /* 0x00319800011a7983 */ /* 0x000ea20000300a00 */
[----:B------:R-:W-:-:S02]  /*2f870*/  IMAD.MOV.U32 R4, RZ, RZ, R22 ;  /* 0x000000ffff047224 */ /* 0x000fc400078e0016 */
[----:B------:R-:W-:-:S14]  /*2f880*/  IMAD.MOV.U32 R3, RZ, RZ, R23 ;  /* 0x000000ffff037224 */ /* 0x000fdc00078e0017 */
[----:B------:R-:W-:Y:S04]  /*2f890*/  STL.64 [R1+0xc10], R16 ;  /* 0x000c101001007387 */ /* 0x000fe80000100a00 */
[----:B------:R-:W-:Y:S04]  /*2f8a0*/  STL.64 [R1+0xc18], R18 ;  /* 0x000c181201007387 */ /* 0x000fe80000100a00 */
[----:B------:R-:W2:Y:S04]  /*2f8b0*/  LDL.LU.64 R22, [R1+0x3190] ;  /* 0x0031900001167983 */ /* 0x000ea80000300a00 */
[----:B------:R-:W2:Y:S04]  /*2f8c0*/  LDL.LU.64 R20, [R1+0x3188] ;  /* 0x0031880001147983 */ /* 0x000ea80000300a00 */
[----:B------:R-:W-:Y:S04]  /*2f8d0*/  STL.64 [R1+0x3140], R6 ;  /* 0x0031400601007387 */ /* 0x000fe80000100a00 */
[----:B------:R0:W-:Y:S04]  /*2f8e0*/  STL.64 [R1+0x3138], R4 ;  /* 0x0031380401007387 */ /* 0x0001e80000100a00 */
[----:B0-----:R-:W4:Y:S04]  /*2f8f0*/  LDL.LU R4, [R1+0x510] ;  /* 0x0005100001047983 */ /* 0x001f280000300800 */
[----:B------:R-:W4:Y:S04]  /*2f900*/  LDL.LU R5, [R1+0x514] ;  /* 0x0005140001057983 */ /* 0x000f280000300800 */
[----:B------:R-:W4:Y:S04]  /*2f910*/  LDL.LU R6, [R1+0x518] ;  /* 0x0005180001067983 */ /* 0x000f280000300800 */
[----:B------:R-:W4:Y:S04]  /*2f920*/  LDL.LU R7, [R1+0x51c] ;  /* 0x00051c0001077983 */ /* 0x000f280000300800 */
[----:B------:R-:W3:Y:S01]  /*2f930*/  LDL.64 R18, [R1+0x38] ;  /* 0x0000380001127983 */ /* 0x000ee20000100a00 */
        /* <DEDUP_REMOVED lines=8> */
[----:B------:R-:W3:Y:S04]  /*2f9c0*/  LDL.LU.64 R26, [R1+0x3170] ;  /* 0x00317000011a7983 */ /* 0x000ee80000300a00 */
[----:B------:R-:W-:Y:S04]  /*2f9d0*/  STL [R1+0x3074], R28 ;  /* 0x0030741c01007387 */ /* 0x000fe80000100800 */
[----:B------:R-:W-:Y:S01]  /*2f9e0*/  STL [R1+0x3070], R29 ;  /* 0x0030701d01007387 */ /* 0x000fe20000100800 */
[----:B---3--:R-:W-:-:S15]  /*2f9f0*/  HMMA.16816.F32 R12, R20, R26, R12 ;  /* 0x0000001a140c723c */ /* 0x008fde000000180c */
[----:B------:R-:W-:-:S04]  /*2fa00*/  NOP ;  /* 0x0000000000007918 */ /* 0x000fc80000000000 */
[----:B------:R-:W-:Y:S04]  /*2fa10*/  STL.64 [R1+0x1b0], R12 ;  /* 0x0001b00c01007387 */ /* 0x000fe80000100a00 */
[----:B------:R0:W-:Y:S02]  /*2fa20*/  STL.64 [R1+0x1b8], R14 ;  /* 0x0001b80e01007387 */ /* 0x0001e40000100a00 */
[----:B0-----:R-:W-:Y:S02]  /*2fa30*/  IMAD.MOV.U32 R14, RZ, RZ, R26 ;  /* 0x000000ffff0e7224 */ /* 0x001fe400078e001a */
[----:B------:R-:W-:Y:S02]  /*2fa40*/  IMAD.MOV.U32 R15, RZ, RZ, R27 ;  /* 0x000000ffff0f7224 */ /* 0x000fe400078e001b */
        /* <DEDUP_REMOVED lines=11> */
[----:B------:R0:W-:Y:S04]  /*2fb00*/  STL.64 [R1+0x3078], R12 ;  /* 0x0030780c01007387 */ /* 0x0001e80000100a00 */
[----:B0-----:R-:W3:Y:S04]  /*2fb10*/  LDL.LU R12, [R1+0x520] ;  /* 0x00052000010c7983 */ /* 0x001ee80000300800 */
[----:B------:R-:W3:Y:S04]  /*2fb20*/  LDL.LU R13, [R1+0x524] ;  /* 0x00052400010d7983 */ /* 0x000ee80000300800 */
[----:B------:R-:W3:Y:S04]  /*2fb30*/  LDL.LU R14, [R1+0x528] ;  /* 0x00052800010e7983 */ /* 0x000ee80000300800 */
[----:B------:R-:W3:Y:S01]  /*2fb40*/  LDL.LU R15, [R1+0x52c] ;  /* 0x00052c00010f7983 */ /* 0x000ee20000300800 */
[----:B--2---:R-:W-:-:S15]  /*2fb50*/  HMMA.16816.F32 R8, R20, R26, R8 ;  /* 0x0000001a1408723c */ /* 0x004fde0000001808 */
[----:B------:R-:W-:-:S04]  /*2fb60*/  NOP ;  /* 0x0000000000007918 */ /* 0x000fc80000000000 */
[----:B------:R-:W-:Y:S04]  /*2fb70*/  STL.64 [R1+0x190], R8 ;  /* 0x0001900801007387 */ /* 0x000fe80000100a00 */
[----:B------:R0:W-:Y:S04]  /*2fb80*/  STL.64 [R1+0x198], R10 ;  /* 0x0001980a01007387 */ /* 0x0001e80000100a00 */
[----:B0-----:R-:W4:Y:S04]  /*2fb90*/  LDL.LU.64 R10, [R1+0x3148] ;  /* 0x00314800010a7983 */ /* 0x001f280000300a00 */
        /* <DEDUP_REMOVED lines=11> */
[----:B------:R3:W-:Y:S02]  /*2fc50*/  STL.64 [R1+0x3010], R10 ;  /* 0x0030100a01007387 */ /* 0x0007e40000100a00 */
[----:B---3--:R-:W-:Y:S01]  /*2fc60*/  HMMA.16816.F32 R8, R20, R6, R12 ;  /* 0x000000061408723c */ /* 0x008fe2000000180c */
[----:B----4-:R-:W-:-:S02]  /*2fc70*/  IMAD.MOV.U32 R14, RZ, RZ, R4 ;  /* 0x000000ffff0e7224 */ /* 0x010fc400078e0004 */
[----:B------:R-:W-:-:S15]  /*2fc80*/  IMAD.MOV.U32 R15, RZ, RZ, R3 ;  /* 0x000000ffff0f7224 */ /* 0x000fde00078e0003 */
[----:B------:R-:W-:Y:S01]  /*2fc90*/  NOP ;  /* 0x0000000000007918 */ /* 0x000fe20000000000 */
[----:B------:R-:W-:Y:S04]  /*2fca0*/  STL.64 [R1+0x170], R8 ;  /* 0x0001700801007387 */ /* 0x000fe80000100a00 */
[----:B------:R2:W-:Y:S02]  /*2fcb0*/  STL.64 [R1+0x178], R10 ;  /* 0x0001780a01007387 */ /* 0x0005e40000100a00 */
[C---:B--2---:R-:W-:Y:S01]  /*2fcc0*/  HMMA.16816.F32 R8, R20.reuse, R18, R24 ;  /* 0x000000121408723c */ /* 0x044fe20000001818 */
[----:B------:R-:W-:Y:S02]  /*2fcd0*/  IMAD.MOV.U32 R25, RZ, RZ, R18 ;  /* 0x000000ffff197224 */ /* 0x000fe400078e0012 */
[----:B------:R-:W-:Y:S01]  /*2fce0*/  IMAD.MOV.U32 R24, RZ, RZ, R19 ;  /* 0x000000ffff187224 */ /* 0x000fe200078e0013 */
[----:B------:R0:W-:Y:S04]  /*2fcf0*/  STL.64 [R1+0x3098], R14 ;  /* 0x0030980e01007387 */ /* 0x0001e80000100a00 */
[----:B------:R-:W1:Y:S11]  /*2fd00*/  LDSM.16.MT88.4 R16, [R5+UR5+0x2100] ;  /* 0x002100050510783b */ /* 0x000e760008004200 */
[----:B------:R-:W-:Y:S04]  /*2fd10*/  STL.64 [R1+0x2c0], R8 ;  /* 0x0002c00801007387 */ /* 0x000fe80000100a00 */
[----:B------:R-:W-:Y:S04]  /*2fd20*/  STL.64 [R1+0x2c8], R10 ;  /* 0x0002c80a01007387 */ /* 0x000fe80000100a00 */
[----:B------:R2:W-:Y:S04]  /*2fd30*/  STL.64 [R1+0x30c8], R24 ;  /* 0x0030c81801007387 */ /* 0x0005e80000100a00 */
[----:B------:R-:W3:Y:S04]  /*2fd40*/  LDL.LU R12, [R1+0x5a0] ;  /* 0x0005a000010c7983 */ /* 0x000ee80000300800 */
[----:B------:R-:W3:Y:S04]  /*2fd50*/  LDL.LU R13, [R1+0x5a4] ;  /* 0x0005a400010d7983 */ /* 0x000ee80000300800 */
[----:B0-----:R-:W4:Y:S04]  /*2fd60*/  LDL.LU R14, [R1+0x5a8] ;  /* 0x0005a800010e7983 */ /* 0x001f280000300800 */
[----:B------:R-:W4:Y:S04]  /*2fd70*/  LDL.LU R15, [R1+0x5ac] ;  /* 0x0005ac00010f7983 */ /* 0x000f280000300800 */
[----:B--2---:R-:W2:Y:S04]  /*2fd80*/  LDL.LU R24, [R1+0x5c0] ;  /* 0x0005c00001187983 */ /* 0x004ea80000300800 */
[----:B------:R-:W2:Y:S04]  /*2fd90*/  LDL.LU R25, [R1+0x5c4] ;  /* 0x0005c40001197983 */ /* 0x000ea80000300800 */
[----:B------:R-:W2:Y:S04]  /*2fda0*/  LDL.LU R26, [R1+0x5c8] ;  /* 0x0005c800011a7983 */ /* 0x000ea80000300800 */
[----:B------:R-:W2:Y:S04]  /*2fdb0*/  LDL.LU R27, [R1+0x5cc] ;  /* 0x0005cc00011b7983 */ /* 0x000ea80000300800 */
[----:B------:R-:W2:Y:S04]  /*2fdc0*/  LDL.LU R8, [R1+0x560] ;  /* 0x0005600001087983 */ /* 0x000ea80000300800 */
[----:B------:R-:W2:Y:S04]  /*2fdd0*/  LDL.LU R9, [R1+0x564] ;  /* 0x0005640001097983 */ /* 0x000ea80000300800 */
[----:B------:R-:W2:Y:S04]  /*2fde0*/  LDL.LU R10, [R1+0x568] ;  /* 0x00056800010a7983 */ /* 0x000ea80000300800 */
[----:B------:R-:W2:Y:S04]  /*2fdf0*/  LDL.LU R11, [R1+0x56c] ;  /* 0x00056c00010b7983 */ /* 0x000ea80000300800 */
[----:B--2---:R0:W-:Y:S04]  /*2fe00*/  STL.64 [R1+0x3110], R10 ;  /* 0x0031100a01007387 */ /* 0x0041e80000100a00 */
[----:B------:R-:W-:Y:S04]  /*2fe10*/  STL.64 [R1+0x3108], R8 ;  /* 0x0031080801007387 */ /* 0x000fe80000100a00 */
[----:B0-----:R-:W2:Y:S04]  /*2fe20*/  LDL.64 R10, [R1+0x148] ;  /* 0x00014800010a7983 */ /* 0x001ea80000100a00 */
[----:B--2---:R0:W-:Y:S04]  /*2fe30*/  STL.64 [R1+0x3120], R10 ;  /* 0x0031200a01007387 */ /* 0x0041e80000100a00 */
[----:B0-----:R-:W2:Y:S04]  /*2fe40*/  LDL.64 R10, [R1+0x158] ;  /* 0x00015800010a7983 */ /* 0x001ea80000100a00 */
[----:B------:R0:W-:Y:S04]  /*2fe50*/  STL.64 [R1+0x30d8], R26 ;  /* 0x0030d81a01007387 */ /* 0x0001e80000100a00 */
[----:B------:R-:W-:Y:S04]  /*2fe60*/  STL.64 [R1+0x30d0], R24 ;  /* 0x0030d01801007387 */ /* 0x000fe80000100a00 */
[----:B0-----:R-:W2:Y:S04]  /*2fe70*/  LDL.64 R26, [R1+0x118] ;  /* 0x00011800011a7983 */ /* 0x001ea80000100a00 */
[----:B--2---:R0:W-:Y:S04]  /*2fe80*/  STL.64 [R1+0x30e8], R26 ;  /* 0x0030e81a01007387 */ /* 0x0041e80000100a00 */
[----:B0-----:R-:W2:Y:S04]  /*2fe90*/  LDL.64 R26, [R1+0x128] ;  /* 0x00012800011a7983 */ /* 0x001ea80000100a00 */
[----:B--2---:R0:W-:Y:S04]  /*2fea0*/  STL.64 [R1+0x3100], R26 ;  /* 0x0031001a01007387 */ /* 0x0041e80000100a00 */
[----:B0-----:R-:W2:Y:S04]  /*2feb0*/  LDL.64 R26, [R1+0x138] ;  /* 0x00013800011a7983 */ /* 0x001ea80000100a00 */
[----:B--2---:R0:W-:Y:S04]  /*2fec0*/  STL.64 [R1+0x3118], R26 ;  /* 0x0031181a01007387 */ /* 0x0041e80000100a00 */
[----:B------:R-:W2:Y:S04]  /*2fed0*/  LDL.LU R24, [R1+0x550] ;  /* 0x0005500001187983 */ /* 0x000ea80000300800 */
[----:B------:R-:W2:Y:S04]  /*2fee0*/  LDL.LU R25, [R1+0x554] ;  /* 0x0005540001197983 */ /* 0x000ea80000300800 */
[----:B0-----:R-:W2:Y:S04]  /*2fef0*/  LDL.LU R26, [R1+0x558] ;  /* 0x00055800011a7983 */ /* 0x001ea80000300800 */
[----:B------:R-:W2:Y:S04]  /*2ff00*/  LDL.LU R27, [R1+0x55c] ;  /* 0x00055c00011b7983 */ /* 0x000ea80000300800 */
[----:B--2---:R-:W-:Y:S04]  /*2ff10*/  STL.64 [R1+0x3130], R26 ;  /* 0x0031301a01007387 */ /* 0x004fe80000100a00 */
[----:B------:R0:W-:Y:S04]  /*2ff20*/  STL.64 [R1+0x3128], R24 ;  /* 0x0031281801007387 */ /* 0x0001e80000100a00 */
[----:B0-----:R-:W2:Y:S04]  /*2ff30*/  LDL.LU R24, [R1+0x540] ;  /* 0x0005400001187983 */ /* 0x001ea80000300800 */
[----:B------:R-:W2:Y:S04]  /*2ff40*/  LDL.LU R25, [R1+0x544] ;  /* 0x0005440001197983 */ /* 0x000ea80000300800 */
[----:B------:R-:W2:Y:S04]  /*2ff50*/  LDL.LU R26, [R1+0x548] ;  /* 0x00054800011a7983 */ /* 0x000ea80000300800 */
[----:B------:R-:W2:Y:S04]  /*2ff60*/  LDL.LU R27, [R1+0x54c] ;  /* 0x00054c00011b7983 */ /* 0x000ea80000300800 */
[----:B----4-:R0:W-:Y:S04]  /*2ff70*/  STL.64 [R1+0x30a8], R14 ;  /* 0x0030a80e01007387 */ /* 0x0101e80000100a00 */
[----:B---3--:R-:W-:Y:S04]  /*2ff80*/  STL.64 [R1+0x30a0], R12 ;  /* 0x0030a00c01007387 */ /* 0x008fe80000100a00 */
[----:B0-----:R-:W3:Y:S04]  /*2ff90*/  LDL.64 R14, [R1+0xf8] ;  /* 0x0000f800010e7983 */ /* 0x001ee80000100a00 */
[----:B---3--:R0:W-:Y:S04]  /*2ffa0*/  STL.64 [R1+0x30c0], R14 ;  /* 0x0030c00e01007387 */ /* 0x0081e80000100a00 */
[----:B0-----:R-:W3:Y:S01]  /*2ffb0*/  LDL.64 R14, [R1+0x108] ;  /* 0x00010800010e7983 */ /* 0x001ee20000100a00 */
[----:B--2---:R-:W-:Y:S03]  /*2ffc0*/  HMMA.16816.F32 R24, R20, R10, R24 ;  /* 0x0000000a1418723c */ /* 0x004fe60000001818 */
[----:B---3--:R0:W-:Y:S04]  /*2ffd0*/  STL.64 [R1+0x30e0], R14 ;  /* 0x0030e00e01007387 */ /* 0x0081e80000100a00 */
[----:B------:R-:W2:Y:S04]  /*2ffe0*/  LDL.LU R12, [R1+0x5d0] ;  /* 0x0005d000010c7983 */ /* 0x000ea80000300800 */
[----:B------:R-:W2:Y:S04]  /*2fff0*/  LDL.LU R13, [R1+0x5d4] ;  /* 0x0005d400010d7983 */ /* 0x000ea80000300800 */
[----:B0-----:R-:W3:Y:S04]  /*30000*/  LDL.LU R14, [R1+0x5d8] ;  /* 0x0005d800010e7983 */ /* 0x001ee80000300800 */
[----:B------:R-:W3:Y:S04]  /*30010*/  LDL.LU R15, [R1+0x5dc] ;  /* 0x0005dc00010f7983 */ /* 0x000ee80000300800 */
[----:B---3--:R-:W-:Y:S04]  /*30020*/  STL.64 [R1+0x30f8], R14 ;  /* 0x0030f80e01007387 */ /* 0x008fe80000100a00 */
[----:B--2---:R0:W-:Y:S04]  /*30030*/  STL.64 [R1+0x30f0], R12 ;  /* 0x0030f00c01007387 */ /* 0x0041e80000100a00 */
[----:B0-----:R-:W2:Y:S04]  /*30040*/  LDL.LU R12, [R1+0x580] ;  /* 0x00058000010c7983 */ /* 0x001ea80000300800 */
[----:B------:R-:W2:Y:S04]  /*30050*/  LDL.LU R13, [R1+0x584] ;  /* 0x00058400010d7983 */ /* 0x000ea80000300800 */
[----:B------:R-:W2:Y:S04]  /*30060*/  LDL.LU R14, [R1+0x588] ;  /* 0x00058800010e7983 */ /* 0x000ea80000300800 */
[----:B------:R-:W2:Y:S04]  /*30070*/  LDL.LU R15, [R1+0x58c] ;  /* 0x00058c00010f7983 */ /* 0x000ea80000300800 */
[----:B-1----:R0:W-:Y:S04]  /*30080*/  STL.64 [R1+0x2f48], R18 ;  /* 0x002f481201007387 */ /* 0x0021e80000100a00 */
[----:B------:R-:W-:Y:S04]  /*30090*/  STL.64 [R1+0x2f40], R16 ;  /* 0x002f401001007387 */ /* 0x000fe80000100a00 */
[----:B------:R-:W-:Y:S04]  /*300a0*/  STL.64 [R1+0x2b0], R24 ;  /* 0x0002b01801007387 */ /* 0x000fe80000100a00 */
[----:B------:R1:W-:Y:S01]  /*300b0*/  STL.64 [R1+0x2b8], R26 ;  /* 0x0002b81a01007387 */ /* 0x0003e20000100a00 */
[----:B0-----:R-:W-:-:S02]  /*300c0*/  IMAD.MOV.U32 R18, RZ, RZ, R2 ;  /* 0x000000ffff127224 */ /* 0x001fc400078e0002 */
[----:B------:R-:W-:Y:S02]  /*300d0*/  IMAD.MOV.U32 R19, RZ, RZ, R0 ;  /* 0x000000ffff137224 */ /* 0x000fe400078e0000 */
[----:B------:R-:W-:Y:S01]  /*300e0*/  IMAD.MOV.U32 R2, RZ, RZ, R10 ;  /* 0x000000ffff027224 */ /* 0x000fe200078e000a */
[----:B-1----:R-:W3:Y:S04]  /*300f0*/  LDL.LU.64 R26, [R1+0x3130] ;  /* 0x00313000011a7983 */ /* 0x002ee80000300a00 */
[----:B------:R-:W3:Y:S01]  /*30100*/  LDL.LU.64 R24, [R1+0x3128] ;  /* 0x0031280001187983 */ /* 0x000ee20000300a00 */
[----:B------:R-:W-:-:S03]  /*30110*/  IMAD.MOV.U32 R0, RZ, RZ, R11 ;  /* 0x000000ffff007224 */ /* 0x000fc600078e000b */
[----:B------:R-:W3:Y:S02]  /*30120*/  LDL.LU.64 R10, [R1+0x3120] ;  /* 0x00312000010a7983 */ /* 0x000ee40000300a00 */
[----:B---3--:R-:W-:Y:S01]  /*30130*/  HMMA.16816.F32 R24, R20, R10, R24 ;  /* 0x0000000a1418723c */ /* 0x008fe20000001818 */
[----:B------:R-:W-:Y:S02]  /*30140*/  IMAD.MOV.U32 R4, RZ, RZ, R10 ;  /* 0x000000ffff047224 */ /* 0x000fe400078e000a */
        /* <DEDUP_REMOVED lines=9> */
[----:B0-----:R-:W4:Y:S04]  /*301e0*/  LDL.LU R4, [R1+0x570] ;  /* 0x0005700001047983 */ /* 0x001f280000300800 */
[----:B------:R-:W4:Y:S04]  /*301f0*/  LDL.LU R5, [R1+0x574] ;  /* 0x0005740001057983 */ /* 0x000f280000300800 */
[----:B------:R-:W2:Y:S04]  /*30200*/  LDL.LU R6, [R1+0x578] ;  /* 0x0005780001067983 */ /* 0x000ea80000300800 */
[----:B------:R-:W2:Y:S01]  /*30210*/  LDL.LU R7, [R1+0x57c] ;  /* 0x00057c0001077983 */ /* 0x000ea20000300800 */
[----:B---3--:R-:W-:Y:S03]  /*30220*/  HMMA.16816.F32 R8, R20, R26, R8 ;  /* 0x0000001a1408723c */ /* 0x008fe60000001808 */
[----:B--2---:R-:W-:Y:S04]  /*30230*/  STL.64 [R1+0x30b8], R6 ;  /* 0x0030b80601007387 */ /* 0x004fe80000100a00 */
[----:B----4-:R0:W-:Y:S04]  /*30240*/  STL.64 [R1+0x30b0], R4 ;  /* 0x0030b00401007387 */ /* 0x0101e80000100a00 */
[----:B0-----:R-:W2:Y:S04]  /*30250*/  LDL.LU R4, [R1+0x5b0] ;  /* 0x0005b00001047983 */ /* 0x001ea80000300800 */
[----:B------:R-:W2:Y:S04]  /*30260*/  LDL.LU R5, [R1+0x5b4] ;  /* 0x0005b40001057983 */ /* 0x000ea80000300800 */
[----:B------:R-:W2:Y:S04]  /*30270*/  LDL.LU R6, [R1+0x5b8] ;  /* 0x0005b80001067983 */ /* 0x000ea80000300800 */
        /* <DEDUP_REMOVED lines=14> */
[----:B------:R-:W3:Y:S02]  /*30360*/  LDL.LU.64 R26, [R1+0x30e8] ;  /* 0x0030e800011a7983 */ /* 0x000ee40000300a00 */
        /* <DEDUP_REMOVED lines=9> */
[----:B---3--:R-:W-:-:S15]  /*30400*/  HMMA.16816.F32 R24, R20, R14, R24 ;  /* 0x0000000e1418723c */ /* 0x008fde0000001818 */
[----:B------:R-:W-:-:S04]  /*30410*/  NOP ;  /* 0x0000000000007918 */ /* 0x000fc80000000000 */
[----:B------:R0:W-:Y:S04]  /*30420*/  STL.64 [R1+0x260], R24 ;  /* 0x0002601801007387 */ /* 0x0001e80000100a00 */
[----:B------:R1:W-:Y:S04]  /*30430*/  STL.64 [R1+0x268], R26 ;  /* 0x0002681a01007387 */ /* 0x0003e80000100a00 */
[----:B0-----:R-:W3:Y:S01]  /*30440*/  LDL.LU.64 R24, [R1+0x30c8] ;  /* 0x0030c80001187983 */ /* 0x001ee20000300a00 */
        /* <DEDUP_REMOVED lines=11> */
[----:B------:R-:W4:Y:S04]  /*30500*/  LDL.LU.64 R14, [R1+0x30a8] ;  /* 0x0030a800010e7983 */ /* 0x000f280000300a00 */
[----:B------:R-:W4:Y:S02]  /*30510*/  LDL.LU.64 R12, [R1+0x30a0] ;  /* 0x0030a000010c7983 */ /* 0x000f240000300a00 */
[----:B----4-:R-:W-:-:S15]  /*30520*/  HMMA.16816.F32 R12, R20, R18, R12 ;  /* 0x00000012140c723c */ /* 0x010fde000000180c */
[----:B------:R-:W-:-:S04]  /*30530*/  NOP ;  /* 0x0000000000007918 */ /* 0x000fc80000000000 */
[----:B------:R-:W-:Y:S04]  /*30540*/  STL.64 [R1+0x240], R12 ;  /* 0x0002400c01007387 */ /* 0x000fe80000100a00 */
[----:B------:R0:W-:Y:S04]  /*30550*/  STL.64 [R1+0x248], R14 ;  /* 0x0002480e01007387 */ /* 0x0001e80000100a00 */
[----:B0-----:R-:W2:Y:S04]  /*30560*/  LDL.LU.64 R14, [R1+0x3098] ;  /* 0x00309800010e7983 */ /* 0x001ea80000300a00 */
[----:B------:R-:W-:Y:S01]  /*30570*/  STL.64 [R1+0x2f58], R18 ;  /* 0x002f581201007387 */ /* 0x000fe20000100a00 */
[----:B--2---:R-:W-:Y:S03]  /*30580*/  HMMA.16816.F32 R20, R20, R14, R4 ;  /* 0x0000000e1414723c */ /* 0x004fe60000001804 */
[----:B------:R-:W2:Y:S04]  /*30590*/  LDL.LU.64 R6, [R1+0x3090] ;  /* 0x0030900001067983 */ /* 0x000ea80000300a00 */
[----:B------:R-:W4:Y:S04]  /*305a0*/  LDL.LU.64 R4, [R1+0x3088] ;  /* 0x0030880001047983 */ /* 0x000f280000300a00 */
[----:B------:R-:W2:Y:S04]  /*305b0*/  LDL.LU.64 R14, [R1+0x3080] ;  /* 0x00308000010e7983 */ /* 0x000ea80000300a00 */
[----:B------:R-:W2:Y:S04]  /*305c0*/  LDL.LU.64 R12, [R1+0x3078] ;  /* 0x00307800010c7983 */ /* 0x000ea80000300a00 */
[----:B------:R-:W-:Y:S04]  /*305d0*/  STL.64 [R1+0x160], R20 ;  /* 0x0001601401007387 */ /* 0x000fe80000100a00 */
[----:B------:R-:W-:Y:S04]  /*305e0*/  STL.64 [R1+0x168], R22 ;  /* 0x0001681601007387 */ /* 0x000fe80000100a00 */
[----:B----4-:R-:W0:Y:S04]  /*305f0*/  LDSM.16.MT88.4 R20, [R5+UR5+0x2180] ;  /* 0x002180050514783b */ /* 0x010e280008004200 */
[----:B0-----:R0:W-:Y:S04]  /*30600*/  STL.64 [R1+0x2e80], R22 ;  /* 0x002e801601007387 */ /* 0x0011e80000100a00 */
[----:B------:R1:W-:Y:S04]  /*30610*/  STL.64 [R1+0x2e78], R20 ;  /* 0x002e781401007387 */ /* 0x0003e80000100a00 */
[----:B0-----:R-:W4:Y:S04]  /*30620*/  LDL.LU.64 R22, [R1+0xd8] ;  /* 0x0000d80001167983 */ /* 0x001f280000300a00 */
[----:B----4-:R0:W-:Y:S04]  /*30630*/  STL.64 [R1+0x2f50], R22 ;  /* 0x002f501601007387 */ /* 0x0101e80000100a00 */
[----:B-1----:R-:W4:Y:S04]  /*30640*/  LDL.LU R20, [R1+0x6d0] ;  /* 0x0006d00001147983 */ /* 0x002f280000300800 */
[----:B------:R-:W4:Y:S04]  /*30650*/  LDL.LU R21, [R1+0x6d4] ;  /* 0x0006d40001157983 */ /* 0x000f280000300800 */
[----:B0-----:R-:W2:Y:S04]  /*30660*/  LDL.LU R22, [R1+0x6d8] ;  /* 0x0006d80001167983 */ /* 0x001ea80000300800 */
[----:B------:R-:W2:Y:S01]  /*30670*/  LDL.LU R23, [R1+0x6dc] ;  /* 0x0006dc0001177983 */ /* 0x000ea20000300800 */
[----:B------:R-:W-:-:S02]  /*30680*/  IMAD.MOV.U32 R18, RZ, RZ, R28 ;  /* 0x000000ffff127224 */ /* 0x000fc400078e001c */
[----:B------:R-:W-:Y:S01]  /*30690*/  IMAD.MOV.U32 R19, RZ, RZ, R29 ;  /* 0x000000ffff137224 */ /* 0x000fe200078e001d */
[----:B--2---:R-:W-:Y:S04]  /*306a0*/  STL.64 [R1+0x2f68], R22 ;  /* 0x002f681601007387 */ /* 0x004fe80000100a00 */
[----:B----4-:R-:W-:Y:S04]  /*306b0*/  STL.64 [R1+0x2f60], R20 ;  /* 0x002f601401007387 */ /* 0x010fe80000100a00 */
[----:B------:R-:W2:Y:S04]  /*306c0*/  LDL.LU R28, [R1+0x3074] ;  /* 0x00307400011c7983 */ /* 0x000ea80000300800 */
[----:B------:R-:W4:Y:S04]  /*306d0*/  LDL.LU R29, [R1+0x3070] ;  /* 0x00307000011d7983 */ /* 0x000f280000300800 */
[----:B------:R0:W-:Y:S02]  /*306e0*/  STL.64 [R1+0x2f70], R18 ;  /* 0x002f701201007387 */ /* 0x0001e40000100a00 */
[----:B0-----:R-:W-:-:S02]  /*306f0*/  IMAD.MOV.U32 R18, RZ, RZ, R27 ;  /* 0x000000ffff127224 */ /* 0x001fc400078e001b */
[----:B------:R-:W-:-:S05]  /*30700*/  IMAD.MOV.U32 R19, RZ, RZ, R26 ;  /* 0x000000ffff137224 */ /* 0x000fca00078e001a */
[----:B------:R0:W-:Y:S04]  /*30710*/  STL.64 [R1+0x2f88], R18 ;  /* 0x002f881201007387 */ /* 0x0001e80000100a00 */
[----:B------:R-:W2:Y:S04]  /*30720*/  LDL.LU R20, [R1+0x6a0] ;  /* 0x0006a00001147983 */ /* 0x000ea80000300800 */
[----:B------:R-:W2:Y:S04]  /*30730*/  LDL.LU R21, [R1+0x6a4] ;  /* 0x0006a40001157983 */ /* 0x000ea80000300800 */
[----:B------:R-:W2:Y:S04]  /*30740*/  LDL.LU R22, [R1+0x6a8] ;  /* 0x0006a80001167983 */ /* 0x000ea80000300800 */
[----:B------:R-:W2:Y:S01]  /*30750*/  LDL.LU R23, [R1+0x6ac] ;  /* 0x0006ac0001177983 */ /* 0x000ea20000300800 */
[----:B0-----:R-:W-:-:S02]  /*30760*/  IMAD.MOV.U32 R18, RZ, RZ, R17 ;  /* 0x000000ffff127224 */ /* 0x001fc400078e0011 */
        /* <DEDUP_REMOVED lines=8> */
[----:B------:R-:W-:-:S02]  /*307f0*/  IMAD.MOV.U32 R18, RZ, RZ, R11 ;  /* 0x000000ffff127224 */ /* 0x000fc400078e000b */
        /* <DEDUP_REMOVED lines=8> */
[----:B------:R-:W2:Y:S04]  /*30880*/  LDL.LU R22, [R1+0x688] ;  /* 0x0006880001167983 */ /* 0x000ea80000300800 */
[----:B------:R-:W2:Y:S04]  /*30890*/  LDL.LU R23, [R1+0x68c] ;  /* 0x00068c0001177983 */ /* 0x000ea80000300800 */
[----:B------:R0:W-:Y:S04]  /*308a0*/  STL.64 [R1+0x2fd0], R18 ;  /* 0x002fd01201007387 */ /* 0x0001e80000100a00 */
        /* <DEDUP_REMOVED lines=10> */
[----:B------:R-:W2:Y:S04]  /*30950*/  LDL.LU R8, [R1+0x600] ;  /* 0x0006000001087983 */ /* 0x000ea80000300800 */
[----:B------:R-:W2:Y:S04]  /*30960*/  LDL.LU R9, [R1+0x604] ;  /* 0x0006040001097983 */ /* 0x000ea80000300800 */
[----:B------:R-:W2:Y:S04]  /*30970*/  LDL.LU R10, [R1+0x608] ;  /* 0x00060800010a7983 */ /* 0x000ea80000300800 */
[----:B------:R-:W2:Y:S01]  /*30980*/  LDL.LU R11, [R1+0x60c] ;  /* 0x00060c00010b7983 */ /* 0x000ea20000300800 */
[----:B------:R-:W-:-:S02]  /*30990*/  IMAD.MOV.U32 R26, RZ, RZ, R12 ;  /* 0x000000ffff1a7224 */ /* 0x000fc400078e000c */
[----:B------:R-:W-:Y:S01]  /*309a0*/  IMAD.MOV.U32 R27, RZ, RZ, R13 ;  /* 0x000000ffff1b7224 */ /* 0x000fe200078e000d */
[----:B--2---:R-:W-:Y:S04]  /*309b0*/  STL.64 [R1+0x3028], R10 ;  /* 0x0030280a01007387 */ /* 0x004fe80000100a00 */
[----:B------:R-:W-:Y:S04]  /*309c0*/  STL.64 [R1+0x3020], R8 ;  /* 0x0030200801007387 */ /* 0x000fe80000100a00 */
[----:B------:R-:W2:Y:S04]  /*309d0*/  LDL.LU R12, [R1+0x306c] ;  /* 0x00306c00010c7983 */ /* 0x000ea80000300800 */
[----:B------:R-:W2:Y:S04]  /*309e0*/  LDL.LU R13, [R1+0x3068] ;  /* 0x00306800010d7983 */ /* 0x000ea80000300800 */
[----:B------:R0:W-:Y:S02]  /*309f0*/  STL.64 [R1+0x3030], R26 ;  /* 0x0030301a01007387 */ /* 0x0001e40000100a00 */
[----:B0-----:R-:W-:-:S02]  /*30a00*/  IMAD.MOV.U32 R26, RZ, RZ, R14 ;  /* 0x000000ffff1a7224 */ /* 0x001fc400078e000e */
[----:B------:R-:W-:Y:S01]  /*30a10*/  IMAD.MOV.U32 R27, RZ, RZ, R15 ;  /* 0x000000ffff1b7224 */ /* 0x000fe200078e000f */
[----:B------:R-:W2:Y:S04]  /*30a20*/  LDL.LU R14, [R1+0x3064] ;  /* 0x00306400010e7983 */ /* 0x000ea80000300800 */
[----:B------:R-:W2:Y:S04]  /*30a30*/  LDL.LU R15, [R1+0x3060] ;  /* 0x00306000010f7983 */ /* 0x000ea80000300800 */
[----:B------:R-:W-:Y:S04]  /*30a40*/  STL.64 [R1+0x3048], R26 ;  /* 0x0030481a01007387 */ /* 0x000fe80000100a00 */
[----:B------:R-:W2:Y:S04]  /*30a50*/  LDL.LU R8, [R1+0x5f0] ;  /* 0x0005f00001087983 */ /* 0x000ea80000300800 */
[----:B------:R-:W2:Y:S04]  /*30a60*/  LDL.LU R9, [R1+0x5f4] ;  /* 0x0005f40001097983 */ /* 0x000ea80000300800 */
[----:B------:R-:W2:Y:S04]  /*30a70*/  LDL.LU R10, [R1+0x5f8] ;  /* 0x0005f800010a7983 */ /* 0x000ea80000300800 */
[----:B------:R-:W2:Y:S04]  /*30a80*/  LDL.LU R11, [R1+0x5fc] ;  /* 0x0005fc00010b7983 */ /* 0x000ea80000300800 */
        /* <DEDUP_REMOVED lines=14> */
[----:B---3--:R-:W-:-:S02]  /*30b70*/  IMAD.MOV.U32 R18, RZ, RZ, R25 ;  /* 0x000000ffff127224 */ /* 0x008fc400078e0019 */
[----:B------:R-:W-:-:S05]  /*30b80*/  IMAD.MOV.U32 R19, RZ, RZ, R24 ;  /* 0x000000ffff137224 */ /* 0x000fca00078e0018 */
[----:B------:R1:W-:Y:S04]  /*30b90*/  STL.64 [R1+0x3008], R18 ;  /* 0x0030081201007387 */ /* 0x0003e80000100a00 */
[----:B0-----:R-:W3:Y:S04]  /*30ba0*/  LDL.LU R16, [R1+0x610] ;  /* 0x0006100001107983 */ /* 0x001ee80000300800 */
[----:B------:R-:W3:Y:S04]  /*30bb0*/  LDL.LU R17, [R1+0x614] ;  /* 0x0006140001117983 */ /* 0x000ee80000300800 */
[----:B-1----:R-:W3:Y:S04]  /*30bc0*/  LDL.LU R18, [R1+0x618] ;  /* 0x0006180001127983 */ /* 0x002ee80000300800 */
[----:B------:R-:W3:Y:S04]  /*30bd0*/  LDL.LU R19, [R1+0x61c] ;  /* 0x00061c0001137983 */ /* 0x000ee80000300800 */
[----:B------:R-:W-:Y:S04]  /*30be0*/  STL.64 [R1+0x2fb0], R22 ;  /* 0x002fb01601007387 */ /* 0x000fe80000100a00 */
[----:B------:R0:W-:Y:S04]  /*30bf0*/  STL.64 [R1+0x2fa8], R20 ;  /* 0x002fa81401007387 */ /* 0x0001e80000100a00 */
[----:B0-----:R-:W2:Y:S04]  /*30c00*/  LDL.LU R20, [R1+0x670] ;  /* 0x0006700001147983 */ /* 0x001ea80000300800 */
[----:B------:R-:W2:Y:S04]  /*30c10*/  LDL.LU R21, [R1+0x674] ;  /* 0x0006740001157983 */ /* 0x000ea80000300800 */
[----:B------:R-:W2:Y:S04]  /*30c20*/  LDL.LU R22, [R1+0x678] ;  /* 0x0006780001167983 */ /* 0x000ea80000300800 */
[----:B------:R-:W2:Y:S01]  /*30c30*/  LDL.LU R23, [R1+0x67c] ;  /* 0x00067c0001177983 */ /* 0x000ea20000300800 */
[----:B----4-:R-:W-:-:S02]  /*30c40*/  IMAD.MOV.U32 R26, RZ, RZ, R29 ;  /* 0x000000ffff1a7224 */ /* 0x010fc400078e001d */
[----:B------:R-:W-:Y:S01]  /*30c50*/  IMAD.MOV.U32 R27, RZ, RZ, R28 ;  /* 0x000000ffff1b7224 */ /* 0x000fe200078e001c */
[----:B--2---:R-:W-:Y:S04]  /*30c60*/  STL.64 [R1+0x2fc8], R22 ;  /* 0x002fc81601007387 */ /* 0x004fe80000100a00 */
[----:B------:R0:W-:Y:S04]  /*30c70*/  STL.64 [R1+0x2fc0], R20 ;  /* 0x002fc01401007387 */ /* 0x0001e80000100a00 */
[----:B0-----:R-:W2:Y:S04]  /*30c80*/  LDL.LU R20, [R1+0x660] ;  /* 0x0006600001147983 */ /* 0x001ea80000300800 */
[----:B------:R-:W2:Y:S04]  /*30c90*/  LDL.LU R21, [R1+0x664] ;  /* 0x0006640001157983 */ /* 0x000ea80000300800 */
[----:B------:R-:W4:Y:S04]  /*30ca0*/  LDL.LU R22, [R1+0x668] ;  /* 0x0006680001167983 */ /* 0x000f280000300800 */
[----:B------:R-:W4:Y:S01]  /*30cb0*/  LDL.LU R23, [R1+0x66c] ;  /* 0x00066c0001177983 */ /* 0x000f220000300800 */
[C---:B------:R-:W-:Y:S03]  /*30cc0*/  HMMA.16816.F32 R24, R12.reuse, R26, R8 ;  /* 0x0000001a0c18723c */ /* 0x040fe60000001808 */
[----:B----4-:R-:W-:Y:S04]  /*30cd0*/  STL.64 [R1+0x3000], R22 ;  /* 0x0030001601007387 */ /* 0x010fe80000100a00 */
[----:B--2---:R0:W-:Y:S04]  /*30ce0*/  STL.64 [R1+0x2ff8], R20 ;  /* 0x002ff81401007387 */ /* 0x0041e80000100a00 */
[----:B0-----:R-:W2:Y:S04]  /*30cf0*/  LDL.LU R20, [R1+0x630] ;  /* 0x0006300001147983 */ /* 0x001ea80000300800 */
[----:B------:R-:W2:Y:S04]  /*30d00*/  LDL.LU R21, [R1+0x634] ;  /* 0x0006340001157983 */ /* 0x000ea80000300800 */
[----:B------:R-:W2:Y:S04]  /*30d10*/  LDL.LU R22, [R1+0x638] ;  /* 0x0006380001167983 */ /* 0x000ea80000300800 */
[----:B------:R-:W2:Y:S04]  /*30d20*/  LDL.LU R23, [R1+0x63c] ;  /* 0x00063c0001177983 */ /* 0x000ea80000300800 */
[----:B------:R-:W-:Y:S04]  /*30d30*/  STL [R1+0x2dd0], R5 ;  /* 0x002dd00501007387 */ /* 0x000fe80000100800 */
[----:B------:R-:W4:Y:S04]  /*30d40*/  LDL.LU.64 R10, [R1+0x3058] ;  /* 0x00305800010a7983 */ /* 0x000f280000300a00 */
[----:B------:R-:W4:Y:S04]  /*30d50*/  LDL.LU.64 R8, [R1+0x3050] ;  /* 0x0030500001087983 */ /* 0x000f280000300a00 */
[----:B------:R-:W-:Y:S04]  /*30d60*/  STL.64 [R1+0x230], R24 ;  /* 0x0002301801007387 */ /* 0x000fe80000100a00 */
[----:B------:R0:W-:Y:S04]  /*30d70*/  STL.64 [R1+0x238], R26 ;  /* 0x0002381a01007387 */ /* 0x0001e80000100a00 */
[----:B0-----:R-:W4:Y:S02]  /*30d80*/  LDL.LU.64 R26, [R1+0x3048] ;  /* 0x00304800011a7983 */ /* 0x001f240000300a00 */
[----:B----4-:R-:W-:Y:S02]  /*30d90*/  HMMA.16816.F32 R24, R12, R26, R8 ;  /* 0x0000001a0c18723c */ /* 0x010fe40000001808 */
[----:B------:R-:W4:Y:S04]  /*30da0*/  LDL.LU.64 R10, [R1+0x3040] ;  /* 0x00304000010a7983 */ /* 0x000f280000300a00 */
[----:B------:R-:W4:-:S13]  /*30db0*/  LDL.LU.64 R8, [R1+0x3038] ;  /* 0x0030380001087983 */ /* 0x000f1a0000300a00 */
        /* <DEDUP_REMOVED lines=19> */
[----:B0-----:R-:W2:Y:S04]  /*30ef0*/  LDL.LU.64 R18, [R1+0x3008] ;  /* 0x0030080001127983 */ /* 0x001ea80000300a00 */
[----:B------:R0:W-:Y:S04]  /*30f00*/  STL.64 [R1+0x2f28], R10 ;  /* 0x002f280a01007387 */ /* 0x0001e80000100a00 */
[----:B------:R-:W3:Y:S04]  /*30f10*/  LDL.LU R8, [R1+0x620] ;  /* 0x0006200001087983 */ /* 0x000ee80000300800 */
[----:B------:R-:W3:Y:S04]  /*30f20*/  LDL.LU R9, [R1+0x624] ;  /* 0x0006240001097983 */ /* 0x000ee80000300800 */
[----:B0-----:R-:W3:Y:S04]  /*30f30*/  LDL.LU R10, [R1+0x628] ;  /* 0x00062800010a7983 */ /* 0x001ee80000300800 */
[----:B------:R-:W3:Y:S02]  /*30f40*/  LDL.LU R11, [R1+0x62c] ;  /* 0x00062c00010b7983 */ /* 0x000ee40000300800 */
[----:B---3--:R-:W-:-:S15]  /*30f50*/  HMMA.16816.F32 R8, R12, R6, R8 ;  /* 0x000000060c08723c */ /* 0x008fde0000001808 */
[----:B------:R-:W-:-:S04]  /*30f60*/  NOP ;  /* 0x0000000000007918 */ /* 0x000fc80000000000 */
[----:B------:R-:W-:Y:S04]  /*30f70*/  STL.64 [R1+0x1e0], R8 ;  /* 0x0001e00801007387 */ /* 0x000fe80000100a00 */
[----:B------:R0:W-:Y:S04]  /*30f80*/  STL.64 [R1+0x1e8], R10 ;  /* 0x0001e80a01007387 */ /* 0x0001e80000100a00 */
[----:B0-----:R-:W3:Y:S01]  /*30f90*/  LDL.LU.64 R10, [R1+0x18] ;  /* 0x00001800010a7983 */ /* 0x001ee20000300a00 */
[----:B--2---:R-:W-:Y:S01]  /*30fa0*/  HMMA.16816.F32 R16, R12, R18, R20 ;  /* 0x000000120c10723c */ /* 0x004fe20000001814 */
[----:B------:R-:W-:-:S02]  /*30fb0*/  IMAD.MOV.U32 R26, RZ, RZ, R4 ;  /* 0x000000ffff1a7224 */ /* 0x000fc400078e0004 */
[----:B---3--:R-:W-:Y:S04]  /*30fc0*/  STL.64 [R1+0x2f30], R10 ;  /* 0x002f300a01007387 */ /* 0x008fe80000100a00 */
[----:B------:R0:W-:Y:S04]  /*30fd0*/  STL.64 [R1+0x2f18], R6 ;  /* 0x002f180601007387 */ /* 0x0001e80000100a00 */
[----:B------:R-:W2:Y:S04]  /*30fe0*/  LDL.LU R4, [R1+0x6c0] ;  /* 0x0006c00001047983 */ /* 0x000ea80000300800 */
[----:B------:R-:W2:Y:S04]  /*30ff0*/  LDL.LU R5, [R1+0x6c4] ;  /* 0x0006c40001057983 */ /* 0x000ea80000300800 */
[----:B0-----:R-:W2:Y:S04]  /*31000*/  LDL.LU R6, [R1+0x6c8] ;  /* 0x0006c80001067983 */ /* 0x001ea80000300800 */
[----:B------:R-:W2:Y:S04]  /*31010*/  LDL.LU R7, [R1+0x6cc] ;  /* 0x0006cc0001077983 */ /* 0x000ea80000300800 */
[----:B------:R-:W3:Y:S04]  /*31020*/  LDL.LU.64 R22, [R1+0x3000] ;  /* 0x0030000001167983 */ /* 0x000ee80000300a00 */
[----:B------:R-:W3:Y:S04]  /*31030*/  LDL.LU.64 R20, [R1+0x2ff8] ;  /* 0x002ff80001147983 */ /* 0x000ee80000300a00 */
[----:B------:R-:W-:Y:S04]  /*31040*/  STL.64 [R1+0x350], R16 ;  /* 0x0003501001007387 */ /* 0x000fe80000100a00 */
[----:B------:R0:W-:Y:S04]  /*31050*/  STL.64 [R1+0x358], R18 ;  /* 0x0003581201007387 */ /* 0x0001e80000100a00 */
[----:B0-----:R-:W4:Y:S04]  /*31060*/  LDL.LU.64 R18, [R1+0x2ff0] ;  /* 0x002ff00001127983 */ /* 0x001f280000300a00 */
[----:B------:R-:W4:Y:S01]  /*31070*/  LDL.LU.64 R16, [R1+0x2fe8] ;  /* 0x002fe80001107983 */ /* 0x000f220000300a00 */
[----:B------:R-:W-:-:S02]  /*31080*/  IMAD.MOV.U32 R10, RZ, RZ, R2 ;  /* 0x000000ffff0a7224 */ /* 0x000fc400078e0002 */
[----:B------:R-:W-:Y:S02]  /*31090*/  IMAD.MOV.U32 R11, RZ, RZ, R0 ;  /* 0x000000ffff0b7224 */ /* 0x000fe400078e0000 */
[----:B------:R-:W-:-:S05]  /*310a0*/  IMAD.MOV.U32 R27, RZ, RZ, R3 ;  /* 0x000000ffff1b7224 */ /* 0x000fca00078e0003 */
[----:B----4-:R-:W-:Y:S01]  /*310b0*/  HMMA.16816.F32 R8, R12, R10, R16 ;  /* 0x0000000a0c08723c */ /* 0x010fe20000001810 */
[----:B------:R-:W4:Y:S04]  /*310c0*/  LDL.LU.64 R18, [R1+0x2fe0] ;  /* 0x002fe00001127983 */ /* 0x000f280000300a00 */
[----:B------:R-:W4:-:S14]  /*310d0*/  LDL.LU.64 R16, [R1+0x2fd8] ;  /* 0x002fd80001107983 */ /* 0x000f1c0000300a00 */
[----:B------:R-:W-:Y:S04]  /*310e0*/  STL.64 [R1+0x340], R8 ;  /* 0x0003400801007387 */ /* 0x000fe80000100a00 */
[----:B------:R0:W-:Y:S04]  /*310f0*/  STL.64 [R1+0x348], R10 ;  /* 0x0003480a01007387 */ /* 0x0001e80000100a00 */
[----:B0-----:R-:W2:Y:S01]  /*31100*/  LDL.64 R10, [R1+0x28] ;  /* 0x00002800010a7983 */ /* 0x001ea20000100a00 */
[----:B----4-:R-:W-:Y:S03]  /*31110*/  HMMA.16816.F32 R24, R12, R26, R16 ;  /* 0x0000001a0c18723c */ /* 0x010fe60000001810 */
[----:B------:R-:W3:-:S15]  /*31120*/  LDL.LU.64 R18, [R1+0x2fd0] ;  /* 0x002fd00001127983 */ /* 0x000ede0000300a00 */
[----:B------:R-:W-:Y:S01]  /*31130*/  NOP ;  /* 0x0000000000007918 */ /* 0x000fe20000000000 */
[----:B------:R-:W-:Y:S04]  /*31140*/  STL.64 [R1+0x330], R24 ;  /* 0x0003301801007387 */ /* 0x000fe80000100a00 */
[----:B------:R0:W-:Y:S04]  /*31150*/  STL.64 [R1+0x338], R26 ;  /* 0x0003381a01007387 */ /* 0x0001e80000100a00 */
[----:B0-----:R-:W4:Y:S01]  /*31160*/  LDL.LU.64 R26, [R1+0x8] ;  /* 0x00000800011a7983 */ /* 0x001f220000300a00 */
[C---:B---3--:R-:W-:Y:S03]  /*31170*/  HMMA.16816.F32 R16, R12.reuse, R18, R20 ;  /* 0x000000120c10723c */ /* 0x048fe60000001814 */
[----:B----4-:R0:W-:Y:S04]  /*31180*/  STL.64 [R1+0x2f38], R26 ;  /* 0x002f381a01007387 */ /* 0x0101e80000100a00 */
[----:B------:R-:W3:Y:S04]  /*31190*/  LDL.LU R24, [R1+0x6b0] ;  /* 0x0006b00001187983 */ /* 0x000ee80000300800 */
[----:B------:R-:W3:Y:S04]  /*311a0*/  LDL.LU R25, [R1+0x6b4] ;  /* 0x0006b40001197983 */ /* 0x000ee80000300800 */
[----:B0-----:R-:W3:Y:S04]  /*311b0*/  LDL.LU R26, [R1+0x6b8] ;  /* 0x0006b800011a7983 */ /* 0x001ee80000300800 */
[----:B------:R-:W3:Y:S04]  /*311c0*/  LDL.LU R27, [R1+0x6bc] ;  /* 0x0006bc00011b7983 */ /* 0x000ee80000300800 */
        /* <DEDUP_REMOVED lines=30> */
[----:B------:R-:W2:-:S15]  /*313b0*/  LDL.LU.64 R22, [R1+0x2f50] ;  /* 0x002f500001167983 */ /* 0x000e9e0000300a00 */
[----:B------:R-:W-:Y:S02]  /*313c0*/  NOP ;  /* 0x0000000000007918 */ /* 0x000fe40000000000 */
[----:B------:R-:W-:Y:S04]  /*313d0*/  STL.64 [R1+0x2d0], R16 ;  /* 0x0002d01001007387 */ /* 0x000fe80000100a00 */
[----:B------:R0:W-:Y:S04]  /*313e0*/  STL.64 [R1+0x2d8], R18 ;  /* 0x0002d81201007387 */ /* 0x0001e80000100a00 */
[----:B0-----:R-:W3:Y:S04]  /*313f0*/  LDL.LU.64 R18, [R1+0x2f48] ;  /* 0x002f480001127983 */ /* 0x001ee80000300a00 */
[----:B------:R-:W3:Y:S01]  /*31400*/  LDL.LU.64 R16, [R1+0x2f40] ;  /* 0x002f400001107983 */ /* 0x000ee20000300a00 */
[----:B--2---:R-:W-:Y:S03]  /*31410*/  HMMA.16816.F32 R4, R12, R22, R4 ;  /* 0x000000160c04723c */ /* 0x004fe60000001804 */
[----:B------:R-:W2:-:S15]  /*31420*/  LDL.LU R12, [R1+0x740] ;  /* 0x00074000010c7983 */ /* 0x000e9e0000300800 */
[----:B------:R-:W-:Y:S01]  /*31430*/  NOP ;  /* 0x0000000000007918 */ /* 0x000fe20000000000 */
[----:B------:R0:W-:Y:S04]  /*31440*/  STL.64 [R1+0x1d0], R4 ;  /* 0x0001d00401007387 */ /* 0x0001e80000100a00 */
[----:B------:R1:W-:Y:S04]  /*31450*/  STL.64 [R1+0x1d8], R6 ;  /* 0x0001d80601007387 */ /* 0x0003e80000100a00 */
[----:B------:R-:W2:Y:S04]  /*31460*/  LDL.LU R13, [R1+0x744] ;  /* 0x00074400010d7983 */ /* 0x000ea80000300800 */
[----:B------:R-:W4:Y:S04]  /*31470*/  LDL.LU R14, [R1+0x748] ;  /* 0x00074800010e7983 */ /* 0x000f280000300800 */
[----:B------:R-:W4:Y:S04]  /*31480*/  LDL.LU R15, [R1+0x74c] ;  /* 0x00074c00010f7983 */ /* 0x000f280000300800 */
[----:B0-----:R-:W2:Y:S04]  /*31490*/  LDL.LU R4, [R1+0x710] ;  /* 0x0007100001047983 */ /* 0x001ea80000300800 */
[----:B------:R-:W3:Y:S04]  /*314a0*/  LDL.LU R5, [R1+0x714] ;  /* 0x0007140001057983 */ /* 0x000ee80000300800 */
[----:B-1----:R-:W3:Y:S04]  /*314b0*/  LDL.LU R6, [R1+0x718] ;  /* 0x0007180001067983 */ /* 0x002ee80000300800 */
[----:B------:R-:W3:Y:S04]  /*314c0*/  LDL.LU R7, [R1+0x71c] ;  /* 0x00071c0001077983 */ /* 0x000ee80000300800 */
[----:B----4-:R0:W-:Y:S04]  /*314d0*/  STL.64 [R1+0x2f00], R14 ;  /* 0x002f000e01007387 */ /* 0x0101e80000100a00 */
[----:B--2---:R1:W-:Y:S04]  /*314e0*/  STL.64 [R1+0x2ef8], R12 ;  /* 0x002ef80c01007387 */ /* 0x0043e80000100a00 */
[----:B0-----:R-:W2:Y:S01]  /*314f0*/  LDL.LU.64 R14, [R1+0x38] ;  /* 0x00003800010e7983 */ /* 0x001ea20000300a00 */
[----:B---3--:R-:W-:Y:S01]  /*31500*/  HMMA.16816.F32 R24, R16, R10, R24 ;  /* 0x0000000a1018723c */ /* 0x008fe20000001818 */
[----:B------:R-:W-:-:S02]  /*31510*/  IMAD.MOV.U32 R29, RZ, RZ, R11 ;  /* 0x000000ffff1d7224 */ /* 0x000fc400078e000b */
[----:B--2---:R0:W-:Y:S04]  /*31520*/  STL.64 [R1+0x2f10], R14 ;  /* 0x002f100e01007387 */ /* 0x0041e80000100a00 */
[----:B-1----:R-:W2:Y:S04]  /*31530*/  LDL.LU R12, [R1+0x720] ;  /* 0x00072000010c7983 */ /* 0x002ea80000300800 */
[----:B------:R-:W2:Y:S04]  /*31540*/  LDL.LU R13, [R1+0x724] ;  /* 0x00072400010d7983 */ /* 0x000ea80000300800 */
[----:B0-----:R-:W2:Y:S04]  /*31550*/  LDL.LU R14, [R1+0x728] ;  /* 0x00072800010e7983 */ /* 0x001ea80000300800 */
[----:B------:R-:W2:Y:S04]  /*31560*/  LDL.LU R15, [R1+0x72c] ;  /* 0x00072c00010f7983 */ /* 0x000ea80000300800 */
[----:B------:R0:W-:Y:S04]  /*31570*/  STL.64 [R1+0x2e90], R22 ;  /* 0x002e901601007387 */ /* 0x0001e80000100a00 */
[----:B------:R-:W3:Y:S04]  /*31580*/  LDL.LU R20, [R1+0x6e0] ;  /* 0x0006e00001147983 */ /* 0x000ee80000300800 */
[----:B------:R-:W3:Y:S04]  /*31590*/  LDL.LU R21, [R1+0x6e4] ;  /* 0x0006e40001157983 */ /* 0x000ee80000300800 */
[----:B0-----:R-:W3:Y:S04]  /*315a0*/  LDL.LU R22, [R1+0x6e8] ;  /* 0x0006e80001167983 */ /* 0x001ee80000300800 */
[----:B------:R-:W3:Y:S04]  /*315b0*/  LDL.LU R23, [R1+0x6ec] ;  /* 0x0006ec0001177983 */ /* 0x000ee80000300800 */
[----:B------:R-:W-:Y:S04]  /*315c0*/  STL.64 [R1+0x380], R24 ;  /* 0x0003801801007387 */ /* 0x000fe80000100a00 */
[----:B------:R0:W-:Y:S04]  /*315d0*/  STL.64 [R1+0x388], R26 ;  /* 0x0003881a01007387 */ /* 0x0001e80000100a00 */
[----:B0-----:R-:W4:Y:S04]  /*315e0*/  LDL.LU.64 R26, [R1+0x2f38] ;  /* 0x002f3800011a7983 */ /* 0x001f280000300a00 */
[----:B------:R-:W3:Y:S02]  /*315f0*/  LDL.LU.64 R10, [R1+0x2f30] ;  /* 0x002f3000010a7983 */ /* 0x000ee40000300a00 */
[----:B---3--:R-:W-:-:S15]  /*31600*/  HMMA.16816.F32 R20, R16, R10, R20 ;  /* 0x0000000a1014723c */ /* 0x008fde0000001814 */
[----:B------:R-:W-:-:S04]  /*31610*/  NOP ;  /* 0x0000000000007918 */ /* 0x000fc80000000000 */
[----:B------:R0:W-:Y:S04]  /*31620*/  STL.64 [R1+0x370], R20 ;  /* 0x0003701401007387 */ /* 0x0001e80000100a00 */
[----:B------:R-:W-:Y:S01]  /*31630*/  STL.64 [R1+0x378], R22 ;  /* 0x0003781601007387 */ /* 0x000fe20000100a00 */
[----:B0-----:R-:W-:Y:S02]  /*31640*/  IMAD.MOV.U32 R21, RZ, RZ, R10 ;  /* 0x000000ffff157224 */ /* 0x001fe400078e000a */
[----:B------:R-:W-:Y:S02]  /*31650*/  IMAD.MOV.U32 R20, RZ, RZ, R11 ;  /* 0x000000ffff147224 */ /* 0x000fe400078e000b */
[----:B------:R-:W3:Y:S04]  /*31660*/  LDL.LU.64 R10, [R1+0x2f28] ;  /* 0x002f2800010a7983 */ /* 0x000ee80000300a00 */
[----:B------:R0:W-:Y:S04]  /*31670*/  STL.64 [R1+0x2ea8], R20 ;  /* 0x002ea81401007387 */ /* 0x0001e80000100a00 */
[----:B0-----:R-:W2:Y:S04]  /*31680*/  LDL.LU R20, [R1+0x6f0] ;  /* 0x0006f00001147983 */ /* 0x001ea80000300800 */
[----:B------:R-:W2:Y:S04]  /*31690*/  LDL.LU R21, [R1+0x6f4] ;  /* 0x0006f40001157983 */ /* 0x000ea80000300800 */
[----:B------:R-:W2:Y:S04]  /*316a0*/  LDL.LU R22, [R1+0x6f8] ;  /* 0x0006f80001167983 */ /* 0x000ea80000300800 */
[----:B------:R-:W2:Y:S01]  /*316b0*/  LDL.LU R23, [R1+0x6fc] ;  /* 0x0006fc0001177983 */ /* 0x000ea20000300800 */
[----:B----4-:R-:W-:Y:S01]  /*316c0*/  IMAD.MOV.U32 R8, RZ, RZ, R27 ;  /* 0x000000ffff087224 */ /* 0x010fe200078e001b */
[----:B--2---:R-:W-:-:S15]  /*316d0*/  HMMA.16816.F32 R20, R16, R26, R20 ;  /* 0x0000001a1014723c */ /* 0x004fde0000001814 */
[----:B------:R-:W-:-:S04]  /*316e0*/  NOP ;  /* 0x0000000000007918 */ /* 0x000fc80000000000 */
[----:B------:R0:W-:Y:S04]  /*316f0*/  STL.64 [R1+0x360], R20 ;  /* 0x0003601401007387 */ /* 0x0001e80000100a00 */
[----:B------:R-:W-:Y:S01]  /*31700*/  STL.64 [R1+0x368], R22 ;  /* 0x0003681601007387 */ /* 0x000fe20000100a00 */
[----:B0-----:R-:W-:-:S03]  /*31710*/  IMAD.MOV.U32 R20, RZ, RZ, R26 ;  /* 0x000000ffff147224 */ /* 0x001fc600078e001a */
[----:B------:R-:W2:Y:S04]  /*31720*/  LDL.LU.64 R26, [R1+0x2f20] ;  /* 0x002f2000011a7983 */ /* 0x000ea80000300a00 */
[----:B------:R0:W-:Y:S04]  /*31730*/  STL [R1+0x2ee0], R20 ;  /* 0x002ee01401007387 */ /* 0x0001e80000100800 */
[----:B0-----:R-:W2:Y:S04]  /*31740*/  LDL.LU R20, [R1+0x700] ;  /* 0x0007000001147983 */ /* 0x001ea80000300800 */
[----:B------:R-:W2:Y:S04]  /*31750*/  LDL.LU R21, [R1+0x704] ;  /* 0x0007040001157983 */ /* 0x000ea80000300800 */
[----:B------:R-:W2:Y:S04]  /*31760*/  LDL.LU R22, [R1+0x708] ;  /* 0x0007080001167983 */ /* 0x000ea80000300800 */
[----:B------:R-:W2:Y:S02]  /*31770*/  LDL.LU R23, [R1+0x70c] ;  /* 0x00070c0001177983 */ /* 0x000ea40000300800 */
[----:B--2---:R-:W-:-:S15]  /*31780*/  HMMA.16816.F32 R20, R16, R26, R20 ;  /* 0x0000001a1014723c */ /* 0x004fde0000001814 */
[----:B------:R-:W-:-:S04]  /*31790*/  NOP ;  /* 0x0000000000007918 */ /* 0x000fc80000000000 */
[----:B------:R0:W-:Y:S04]  /*317a0*/  STL.64 [R1+0x390], R20 ;  /* 0x0003901401007387 */ /* 0x0001e80000100a00 */
[----:B------:R1:W-:Y:S04]  /*317b0*/  STL.64 [R1+0x398], R22 ;  /* 0x0003981601007387 */ /* 0x0003e80000100a00 */
[----:B0-----:R-:W2:Y:S04]  /*317c0*/  LDL.LU R20, [R1+0x760] ;  /* 0x0007600001147983 */ /* 0x001ea80000300800 */
[----:B------:R-:W2:Y:S04]  /*317d0*/  LDL.LU R21, [R1+0x764] ;  /* 0x0007640001157983 */ /* 0x000ea80000300800 */
[----:B-1----:R-:W4:Y:S04]  /*317e0*/  LDL.LU R22, [R1+0x768] ;  /* 0x0007680001167983 */ /* 0x002f280000300800 */
[----:B------:R-:W4:Y:S01]  /*317f0*/  LDL.LU R23, [R1+0x76c] ;  /* 0x00076c0001177983 */ /* 0x000f220000300800 */
[C---:B---3--:R-:W-:Y:S03]  /*31800*/  HMMA.16816.F32 R4, R16.reuse, R10, R4 ;  /* 0x0000000a1004723c */ /* 0x048fe60000001804 */
[----:B----4-:R0:W-:Y:S04]  /*31810*/  STL.64 [R1+0x2ef0], R22 ;  /* 0x002ef01601007387 */ /* 0x0101e80000100a00 */
[----:B--2---:R1:W-:Y:S04]  /*31820*/  STL.64 [R1+0x2ee8], R20 ;  /* 0x002ee81401007387 */ /* 0x0043e80000100a00 */
[----:B0-----:R-:W2:Y:S04]  /*31830*/  LDL.LU.64 R22, [R1+0x158] ;  /* 0x0001580001167983 */ /* 0x001ea80000300a00 */
[----:B--2---:R0:W-:Y:S04]  /*31840*/  STL.64 [R1+0x2f08], R22 ;  /* 0x002f081601007387 */ /* 0x0041e80000100a00 */
[----:B-1----:R-:W2:Y:S04]  /*31850*/  LDL.LU R20, [R1+0x730] ;  /* 0x0007300001147983 */ /* 0x002ea80000300800 */
[----:B------:R-:W2:Y:S04]  /*31860*/  LDL.LU R21, [R1+0x734] ;  /* 0x0007340001157983 */ /* 0x000ea80000300800 */
[----:B0-----:R-:W2:Y:S04]  /*31870*/  LDL.LU R22, [R1+0x738] ;  /* 0x0007380001167983 */ /* 0x001ea80000300800 */
[----:B------:R-:W2:Y:S04]  /*31880*/  LDL.LU R23, [R1+0x73c] ;  /* 0x00073c0001177983 */ /* 0x000ea80000300800 */
[----:B------:R0:W-:Y:S04]  /*31890*/  STL.64 [R1+0x2e98], R26 ;  /* 0x002e981a01007387 */ /* 0x0001e80000100a00 */
[----:B0-----:R-:W3:Y:S04]  /*318a0*/  LDL.LU.64 R26, [R1+0x148] ;  /* 0x00014800011a7983 */ /* 0x001ee80000300a00 */
[----:B------:R-:W-:Y:S04]  /*318b0*/  STL.64 [R1+0x3a0], R4 ;  /* 0x0003a00401007387 */ /* 0x000fe80000100a00 */
[----:B------:R0:W-:Y:S04]  /*318c0*/  STL.64 [R1+0x3a8], R6 ;  /* 0x0003a80601007387 */ /* 0x0001e80000100a00 */
[----:B0-----:R-:W4:Y:S02]  /*318d0*/  LDL.LU.64 R6, [R1+0x2f18] ;  /* 0x002f180001067983 */ /* 0x001f240000300a00 */
[----:B----4-:R-:W-:-:S15]  /*318e0*/  HMMA.16816.F32 R12, R16, R6, R12 ;  /* 0x00000006100c723c */ /* 0x010fde000000180c */
[----:B------:R-:W-:-:S04]  /*318f0*/  NOP ;  /* 0x0000000000007918 */ /* 0x000fc80000000000 */
[----:B------:R-:W-:Y:S04]  /*31900*/  STL.64 [R1+0x3b0], R12 ;  /* 0x0003b00c01007387 */ /* 0x000fe80000100a00 */
[----:B------:R0:W-:Y:S04]  /*31910*/  STL.64 [R1+0x3b8], R14 ;  /* 0x0003b80e01007387 */ /* 0x0001e80000100a00 */
[----:B0-----:R-:W2:Y:S04]  /*31920*/  LDL.LU.64 R14, [R1+0x2f10] ;  /* 0x002f1000010e7983 */ /* 0x001ea80000300a00 */
[----:B------:R0:W-:Y:S04]  /*31930*/  STL.64 [R1+0x2ec8], R6 ;  /* 0x002ec80601007387 */ /* 0x0001e80000100a00 */
[----:B0-----:R-:W4:Y:S01]  /*31940*/  LDL.LU.64 R6, [R1+0x128] ;  /* 0x0001280001067983 */ /* 0x001f220000300a00 */
        /* <DEDUP_REMOVED lines=9> */
[----:B--2---:R-:W-:-:S15]  /*319e0*/  HMMA.16816.F32 R12, R16, R22, R12 ;  /* 0x00000016100c723c */ /* 0x004fde000000180c */
[----:B------:R-:W-:-:S04]  /*319f0*/  NOP ;  /* 0x0000000000007918 */ /* 0x000fc80000000000 */
[----:B------:R0:W-:Y:S04]  /*31a00*/  STL.64 [R1+0x3d0], R12 ;  /* 0x0003d00c01007387 */ /* 0x0001e80000100a00 */
[----:B------:R-:W-:Y:S01]  /*31a10*/  STL.64 [R1+0x3d8], R14 ;  /* 0x0003d80e01007387 */ /* 0x000fe20000100a00 */
[----:B0-----:R-:W-:Y:S02]  /*31a20*/  IMAD.MOV.U32 R12, RZ, RZ, R23 ;  /* 0x000000ffff0c7224 */ /* 0x001fe400078e0017 */
[----:B------:R-:W-:Y:S02]  /*31a30*/  IMAD.MOV.U32 R13, RZ, RZ, R22 ;  /* 0x000000ffff0d7224 */ /* 0x000fe400078e0016 */
[----:B------:R-:W2:Y:S04]  /*31a40*/  LDL.LU.64 R22, [R1+0x2ef0] ;  /* 0x002ef00001167983 */ /* 0x000ea80000300a00 */
[----:B------:R-:W2:Y:S04]  /*31a50*/  LDL.LU.64 R20, [R1+0x2ee8] ;  /* 0x002ee80001147983 */ /* 0x000ea80000300a00 */
[----:B------:R0:W-:Y:S04]  /*31a60*/  STL [R1+0x2dd8], R12 ;  /* 0x002dd80c01007387 */ /* 0x0001e80000100800 */
[----:B------:R1:W-:Y:S04]  /*31a70*/  STL [R1+0x2dd4], R13 ;  /* 0x002dd40d01007387 */ /* 0x0003e80000100800 */
[----:B0-----:R-:W3:Y:S04]  /*31a80*/  LDL.LU R12, [R1+0x750] ;  /* 0x00075000010c7983 */ /* 0x001ee80000300800 */
[----:B-1----:R-:W3:Y:S04]  /*31a90*/  LDL.LU R13, [R1+0x754] ;  /* 0x00075400010d7983 */ /* 0x002ee80000300800 */
[----:B------:R-:W3:Y:S04]  /*31aa0*/  LDL.LU R14, [R1+0x758] ;  /* 0x00075800010e7983 */ /* 0x000ee80000300800 */
[----:B------:R-:W3:Y:S02]  /*31ab0*/  LDL.LU R15, [R1+0x75c] ;  /* 0x00075c00010f7983 */ /* 0x000ee40000300800 */
[----:B---3--:R-:W-:-:S15]  /*31ac0*/  HMMA.16816.F32 R12, R16, R26, R12 ;  /* 0x0000001a100c723c */ /* 0x008fde000000180c */
[----:B------:R-:W-:-:S04]  /*31ad0*/  NOP ;  /* 0x0000000000007918 */ /* 0x000fc80000000000 */
[----:B------:R-:W-:Y:S04]  /*31ae0*/  STL.64 [R1+0x3e0], R12 ;  /* 0x0003e00c01007387 */ /* 0x000fe80000100a00 */
[----:B------:R0:W-:Y:S02]  /*31af0*/  STL.64 [R1+0x3e8], R14 ;  /* 0x0003e80e01007387 */ /* 0x0001e40000100a00 */
[----:B0-----:R-:W-:Y:S02]  /*31b00*/  IMAD.MOV.U32 R15, RZ, RZ, R26 ;  /* 0x000000ffff0f7224 */ /* 0x001fe400078e001a */
[----:B------:R-:W-:Y:S02]  /*31b10*/  IMAD.MOV.U32 R14, RZ, RZ, R27 ;  /* 0x000000ffff0e7224 */ /* 0x000fe400078e001b */
[----:B------:R-:W3:Y:S04]  /*31b20*/  LDL.LU.64 R26, [R1+0xf8] ;  /* 0x0000f800011a7983 */ /* 0x000ee80000300a00 */
[----:B---3--:R0:W-:Y:S04]  /*31b30*/  STL.64 [R1+0x2eb0], R26 ;  /* 0x002eb01a01007387 */ /* 0x0081e80000100a00 */
[----:B0-----:R-:W2:Y:S04]  /*31b40*/  LDL.LU.64 R26, [R1+0x138] ;  /* 0x00013800011a7983 */ /* 0x001ea80000300a00 */
[----:B------:R0:W-:Y:S04]  /*31b50*/  STL [R1+0x2de0], R14 ;  /* 0x002de00e01007387 */ /* 0x0001e80000100800 */
[----:B------:R1:W-:Y:S04]  /*31b60*/  STL [R1+0x2ddc], R15 ;  /* 0x002ddc0f01007387 */ /* 0x0003e80000100800 */
[----:B------:R-:W3:Y:S04]  /*31b70*/  LDL.LU R12, [R1+0x780] ;  /* 0x00078000010c7983 */ /* 0x000ee80000300800 */
[----:B------:R-:W3:Y:S04]  /*31b80*/  LDL.LU R13, [R1+0x784] ;  /* 0x00078400010d7983 */ /* 0x000ee80000300800 */
[----:B0-----:R-:W3:Y:S04]  /*31b90*/  LDL.LU R14, [R1+0x788] ;  /* 0x00078800010e7983 */ /* 0x001ee80000300800 */
[----:B-1----:R-:W3:Y:S01]  /*31ba0*/  LDL.LU R15, [R1+0x78c] ;  /* 0x00078c00010f7983 */ /* 0x002ee20000300800 */
[----:B--2---:R-:W-:Y:S03]  /*31bb0*/  HMMA.16816.F32 R20, R16, R26, R20 ;  /* 0x0000001a1014723c */ /* 0x004fe60000001814 */
[----:B---3--:R-:W-:Y:S04]  /*31bc0*/  STL.64 [R1+0x2ed8], R14 ;  /* 0x002ed80e01007387 */ /* 0x008fe80000100a00 */
[----:B------:R0:W-:Y:S04]  /*31bd0*/  STL.64 [R1+0x2ed0], R12 ;  /* 0x002ed00c01007387 */ /* 0x0001e80000100a00 */
[----:B0-----:R-:W2:Y:S04]  /*31be0*/  LDL.LU R12, [R1+0x770] ;  /* 0x00077000010c7983 */ /* 0x001ea80000300800 */
[----:B------:R-:W2:Y:S04]  /*31bf0*/  LDL.LU R13, [R1+0x774] ;  /* 0x00077400010d7983 */ /* 0x000ea80000300800 */
[----:B------:R-:W2:Y:S04]  /*31c00*/  LDL.LU R14, [R1+0x778] ;  /* 0x00077800010e7983 */ /* 0x000ea80000300800 */
[----:B------:R-:W2:Y:S04]  /*31c10*/  LDL.LU R15, [R1+0x77c] ;  /* 0x00077c00010f7983 */ /* 0x000ea80000300800 */
[----:B------:R0:W-:Y:S04]  /*31c20*/  STL.64 [R1+0x3f0], R20 ;  /* 0x0003f01401007387 */ /* 0x0001e80000100a00 */
[----:B------:R-:W-:Y:S01]  /*31c30*/  STL.64 [R1+0x3f8], R22 ;  /* 0x0003f81601007387 */ /* 0x000fe20000100a00 */
[----:B------:R-:W-:-:S02]  /*31c40*/  IMAD.MOV.U32 R9, RZ, RZ, R26 ;  /* 0x000000ffff097224 */ /* 0x000fc400078e001a */
[----:B------:R-:W-:Y:S01]  /*31c50*/  IMAD.MOV.U32 R28, RZ, RZ, R27 ;  /* 0x000000ffff1c7224 */ /* 0x000fe200078e001b */
[----:B0-----:R-:W3:Y:S04]  /*31c60*/  LDL.LU R20, [R1+0x2ee0] ;  /* 0x002ee00001147983 */ /* 0x001ee80000300800 */
[----:B------:R-:W3:Y:S04]  /*31c70*/  LDL.LU R24, [R1+0x790] ;  /* 0x0007900001187983 */ /* 0x000ee80000300800 */
[----:B------:R-:W3:Y:S04]  /*31c80*/  LDL.LU R25, [R1+0x794] ;  /* 0x0007940001197983 */ /* 0x000ee80000300800 */
[----:B------:R-:W3:Y:S04]  /*31c90*/  LDL.LU R26, [R1+0x798] ;  /* 0x00079800011a7983 */ /* 0x000ee80000300800 */
[----:B------:R-:W3:Y:S01]  /*31ca0*/  LDL.LU R27, [R1+0x79c] ;  /* 0x00079c00011b7983 */ /* 0x000ee20000300800 */
[----:B----4-:R-:W-:-:S02]  /*31cb0*/  IMAD.MOV.U32 R0, RZ, RZ, R6 ;  /* 0x000000ffff007224 */ /* 0x010fc400078e0006 */
[----:B------:R-:W-:Y:S01]  /*31cc0*/  IMAD.MOV.U32 R4, RZ, RZ, R7 ;  /* 0x000000ffff047224 */ /* 0x000fe200078e0007 */
[C---:B--2---:R-:W-:Y:S01]  /*31cd0*/  HMMA.16816.F32 R12, R16.reuse, R6, R12 ;  /* 0x00000006100c723c */ /* 0x044fe2000000180c */
[----:B---3--:R0:W-:Y:S04]  /*31ce0*/  STL.64 [R1+0x2ec0], R26 ;  /* 0x002ec01a01007387 */ /* 0x0081e80000100a00 */
[----:B------:R-:W-:Y:S04]  /*31cf0*/  STL.64 [R1+0x2eb8], R24 ;  /* 0x002eb81801007387 */ /* 0x000fe80000100a00 */
[----:B0-----:R-:W2:Y:S04]  /*31d00*/  LDL.LU.64 R26, [R1+0x118] ;  /* 0x00011800011a7983 */ /* 0x001ea80000300a00 */
[----:B------:R-:W3:Y:S04]  /*31d10*/  LDL.LU.64 R22, [R1+0x108] ;  /* 0x0001080001167983 */ /* 0x000ee80000300a00 */
[----:B------:R-:W-:Y:S04]  /*31d20*/  STL [R1+0x2de8], R28 ;  /* 0x002de81c01007387 */ /* 0x000fe80000100800 */
[----:B------:R-:W-:Y:S04]  /*31d30*/  STL [R1+0x2de4], R9 ;  /* 0x002de40901007387 */ /* 0x000fe80000100800 */
[----:B------:R-:W-:Y:S04]  /*31d40*/  STL.64 [R1+0x400], R12 ;  /* 0x0004000c01007387 */ /* 0x000fe80000100a00 */
[----:B------:R0:W-:Y:S04]  /*31d50*/  STL.64 [R1+0x408], R14 ;  /* 0x0004080e01007387 */ /* 0x0001e80000100a00 */
[----:B0-----:R-:W2:Y:S04]  /*31d60*/  LDL.LU.64 R14, [R1+0x2ed8] ;  /* 0x002ed800010e7983 */ /* 0x001ea80000300a00 */
[----:B------:R-:W2:Y:S04]  /*31d70*/  LDL.LU.64 R12, [R1+0x2ed0] ;  /* 0x002ed000010c7983 */ /* 0x000ea80000300a00 */
[----:B------:R-:W4:Y:S04]  /*31d80*/  LDL.LU.64 R6, [R1+0x2ec8] ;  /* 0x002ec80001067983 */ /* 0x000f280000300a00 */
[----:B------:R-:W-:Y:S01]  /*31d90*/  STL [R1+0x2dec], R0 ;  /* 0x002dec0001007387 */ /* 0x000fe20000100800 */
[----:B--2---:R-:W-:Y:S01]  /*31da0*/  HMMA.16816.F32 R12, R16, R26, R12 ;  /* 0x0000001a100c723c */ /* 0x004fe2000000180c */
[----:B------:R-:W-:-:S15]  /*31db0*/  IMAD.MOV.U32 R5, RZ, RZ, R27 ;  /* 0x000000ffff057224 */ /* 0x000fde00078e001b */
[----:B------:R-:W-:-:S03]  /*31dc0*/  NOP ;  /* 0x0000000000007918 */ /* 0x000fc60000000000 */
[----:B------:R0:W-:Y:S04]  /*31dd0*/  STL.64 [R1+0x410], R12 ;  /* 0x0004100c01007387 */ /* 0x0001e80000100a00 */
[----:B------:R-:W-:Y:S01]  /*31de0*/  STL.64 [R1+0x418], R14 ;  /* 0x0004180e01007387 */ /* 0x000fe20000100a00 */
[----:B0-----:R-:W-:-:S03]  /*31df0*/  IMAD.MOV.U32 R13, RZ, RZ, R26 ;  /* 0x000000ffff0d7224 */ /* 0x001fc600078e001a */
[----:B------:R-:W3:Y:S04]  /*31e00*/  LDL.LU.64 R26, [R1+0x2ec0] ;  /* 0x002ec000011a7983 */ /* 0x000ee80000300a00 */
[----:B------:R-:W3:Y:S04]  /*31e10*/  LDL.LU.64 R24, [R1+0x2eb8] ;  /* 0x002eb80001187983 */ /* 0x000ee80000300a00 */
[----:B----4-:R-:W-:Y:S04]  /*31e20*/  STL.64 [R1+0x2e18], R6 ;  /* 0x002e180601007387 */ /* 0x010fe80000100a00 */
[----:B------:R0:W-:Y:S04]  /*31e30*/  STL.64 [R1+0x2e10], R4 ;  /* 0x002e100401007387 */ /* 0x0001e80000100a00 */
        /* <DEDUP_REMOVED lines=8> */
[----:B------:R-:W4:Y:S04]  /*31ec0*/  LDL.LU R6, [R1+0x7d8] ;  /* 0x0007d80001067983 */ /* 0x000f280000300800 */
[----:B------:R-:W4:Y:S01]  /*31ed0*/  LDL.LU R7, [R1+0x7dc] ;  /* 0x0007dc0001077983 */ /* 0x000f220000300800 */
[----:B---3--:R-:W-:Y:S03]  /*31ee0*/  HMMA.16816.F32 R24, R16, R22, R24 ;  /* 0x000000161018723c */ /* 0x008fe60000001818 */
[----:B----4-:R0:W-:Y:S04]  /*31ef0*/  STL.64 [R1+0x2e38], R6 ;  /* 0x002e380601007387 */ /* 0x0101e80000100a00 */
[----:B--2---:R1:W-:Y:S01]  /*31f00*/  STL.64 [R1+0x2e30], R4 ;  /* 0x002e300401007387 */ /* 0x0043e20000100a00 */
[----:B0-----:R-:W-:-:S02]  /*31f10*/  IMAD.MOV.U32 R6, RZ, RZ, R20 ;  /* 0x000000ffff067224 */ /* 0x001fc400078e0014 */
[----:B------:R-:W-:-:S05]  /*31f20*/  IMAD.MOV.U32 R7, RZ, RZ, R8 ;  /* 0x000000ffff077224 */ /* 0x000fca00078e0008 */
[----:B------:R0:W-:Y:S04]  /*31f30*/  STL.64 [R1+0x2e88], R6 ;  /* 0x002e880601007387 */ /* 0x0001e80000100a00 */
[----:B-1----:R-:W2:Y:S04]  /*31f40*/  LDL.LU R4, [R1+0x7a0] ;  /* 0x0007a00001047983 */ /* 0x002ea80000300800 */
[----:B------:R-:W2:Y:S04]  /*31f50*/  LDL.LU R5, [R1+0x7a4] ;  /* 0x0007a40001057983 */ /* 0x000ea80000300800 */
[----:B0-----:R-:W2:Y:S04]  /*31f60*/  LDL.LU R6, [R1+0x7a8] ;  /* 0x0007a80001067983 */ /* 0x001ea80000300800 */
[----:B------:R-:W2:Y:S04]  /*31f70*/  LDL.LU R7, [R1+0x7ac] ;  /* 0x0007ac0001077983 */ /* 0x000ea80000300800 */
[----:B------:R-:W-:Y:S04]  /*31f80*/  STL.64 [R1+0x530], R24 ;  /* 0x0005301801007387 */ /* 0x000fe80000100a00 */
[----:B------:R0:W-:Y:S04]  /*31f90*/  STL.64 [R1+0x538], R26 ;  /* 0x0005381a01007387 */ /* 0x0001e80000100a00 */
[----:B0-----:R-:W2:Y:S04]  /*31fa0*/  LDL.LU.64 R26, [R1+0x2eb0] ;  /* 0x002eb000011a7983 */ /* 0x001ea80000300a00 */
[----:B------:R-:W3:Y:S01]  /*31fb0*/  LDL.LU.64 R20, [R1+0x2ea8] ;  /* 0x002ea80001147983 */ /* 0x000ee20000300a00 */
[----:B------:R-:W-:-:S02]  /*31fc0*/  IMAD.MOV.U32 R15, RZ, RZ, R22 ;  /* 0x000000ffff0f7224 */ /* 0x000fc400078e0016 */
[----:B------:R-:W-:Y:S01]  /*31fd0*/  IMAD.MOV.U32 R12, RZ, RZ, R23 ;  /* 0x000000ffff0c7224 */ /* 0x000fe200078e0017 */
[----:B--2---:R-:W-:Y:S01]  /*31fe0*/  HMMA.16816.F32 R4, R16, R26, R4 ;  /* 0x0000001a1004723c */ /* 0x004fe20000001804 */
[----:B------:R-:W-:Y:S02]  /*31ff0*/  IMAD.MOV.U32 R9, RZ, RZ, R26 ;  /* 0x000000ffff097224 */ /* 0x000fe400078e001a */
[----:B------:R-:W-:-:S15]  /*32000*/  IMAD.MOV.U32 R14, RZ, RZ, R27 ;  /* 0x000000ffff0e7224 */ /* 0x000fde00078e001b */
[----:B------:R-:W-:Y:S01]  /*32010*/  NOP ;  /* 0x0000000000007918 */ /* 0x000fe20000000000 */
[----:B------:R0:W-:Y:S04]  /*32020*/  STL.64 [R1+0x550], R4 ;  /* 0x0005500401007387 */ /* 0x0001e80000100a00 */
[----:B------:R1:W-:Y:S04]  /*32030*/  STL.64 [R1+0x558], R6 ;  /* 0x0005580601007387 */ /* 0x0003e80000100a00 */
[----:B0-----:R-:W2:Y:S04]  /*32040*/  LDL.LU R4, [R1+0x810] ;  /* 0x0008100001047983 */ /* 0x001ea80000300800 */
[----:B------:R-:W2:Y:S04]  /*32050*/  LDL.LU R5, [R1+0x814] ;  /* 0x0008140001057983 */ /* 0x000ea80000300800 */
[----:B-1----:R-:W2:Y:S04]  /*32060*/  LDL.LU R6, [R1+0x818] ;  /* 0x0008180001067983 */ /* 0x002ea80000300800 */
[----:B------:R-:W2:Y:S04]  /*32070*/  LDL.LU R7, [R1+0x81c] ;  /* 0x00081c0001077983 */ /* 0x000ea80000300800 */
[----:B------:R-:W4:Y:S04]  /*32080*/  LDL.LU R24, [R1+0x820] ;  /* 0x0008200001187983 */ /* 0x000f280000300800 */
[----:B------:R-:W4:Y:S04]  /*32090*/  LDL.LU R25, [R1+0x824] ;  /* 0x0008240001197983 */ /* 0x000f280000300800 */
[----:B------:R-:W4:Y:S04]  /*320a0*/  LDL.LU R26, [R1+0x828] ;  /* 0x00082800011a7983 */ /* 0x000f280000300800 */
[----:B------:R-:W4:Y:S04]  /*320b0*/  LDL.LU R27, [R1+0x82c] ;  /* 0x00082c00011b7983 */ /* 0x000f280000300800 */
[----:B------:R-:W4:Y:S04]  /*320c0*/  LDL.LU.64 R22, [R1+0xe8] ;  /* 0x0000e80001167983 */ /* 0x000f280000300a00 */
[----:B------:R-:W-:Y:S04]  /*320d0*/  STL.64 [R1+0x2e48], R10 ;  /* 0x002e480a01007387 */ /* 0x000fe80000100a00 */
[----:B------:R0:W-:Y:S04]  /*320e0*/  STL [R1+0x2e40], R9 ;  /* 0x002e400901007387 */ /* 0x0001e80000100800 */
[----:B------:R-:W2:Y:S04]  /*320f0*/  LDL.LU R8, [R1+0x7e0] ;  /* 0x0007e00001087983 */ /* 0x000ea80000300800 */
[----:B0-----:R-:W2:Y:S04]  /*32100*/  LDL.LU R9, [R1+0x7e4] ;  /* 0x0007e40001097983 */ /* 0x001ea80000300800 */
        /* <DEDUP_REMOVED lines=8> */
[----:B--2---:R0:W-:Y:S04]  /*32190*/  STL.64 [R1+0x2e68], R10 ;  /* 0x002e680a01007387 */ /* 0x0041e80000100a00 */
[----:B------:R-:W-:Y:S04]  /*321a0*/  STL.64 [R1+0x2e60], R8 ;  /* 0x002e600801007387 */ /* 0x000fe80000100a00 */
[----:B0-----:R-:W2:Y:S01]  /*321b0*/  LDL.LU R10, [R1+0x28] ;  /* 0x00002800010a7983 */ /* 0x001ea20000300800 */
[----:B------:R-:W-:-:S03]  /*321c0*/  IMAD.MOV.U32 R11, RZ, RZ, R29 ;  /* 0x000000ffff0b7224 */ /* 0x000fc600078e001d */
[----:B------:R-:W2:Y:S04]  /*321d0*/  LDL.LU R29, [R1+0x2ea0] ;  /* 0x002ea000011d7983 */ /* 0x000ea80000300800 */
[----:B------:R-:W-:Y:S04]  /*321e0*/  STL.64 [R1+0x2df8], R14 ;  /* 0x002df80e01007387 */ /* 0x000fe80000100a00 */
[----:B------:R0:W-:Y:S04]  /*321f0*/  STL.64 [R1+0x2df0], R12 ;  /* 0x002df00c01007387 */ /* 0x0001e80000100a00 */
[----:B0-----:R-:W2:Y:S04]  /*32200*/  LDL.LU R12, [R1+0x830] ;  /* 0x00083000010c7983 */ /* 0x001ea80000300800 */
[----:B------:R-:W2:Y:S04]  /*32210*/  LDL.LU R13, [R1+0x834] ;  /* 0x00083400010d7983 */ /* 0x000ea80000300800 */
[----:B------:R-:W2:Y:S04]  /*32220*/  LDL.LU R14, [R1+0x838] ;  /* 0x00083800010e7983 */ /* 0x000ea80000300800 */
[----:B------:R-:W2:Y:S01]  /*32230*/  LDL.LU R15, [R1+0x83c] ;  /* 0x00083c00010f7983 */ /* 0x000ea20000300800 */
[----:B----4-:R-:W-:Y:S03]  /*32240*/  HMMA.16816.F32 R24, R16, R22, R24 ;  /* 0x000000161018723c */ /* 0x010fe60000001818 */
[----:B--2---:R3:W-:Y:S04]  /*32250*/  STL.64 [R1+0x2e08], R14 ;  /* 0x002e080e01007387 */ /* 0x0047e80000100a00 */
[----:B------:R0:W-:Y:S01]  /*32260*/  STL.64 [R1+0x2e00], R12 ;  /* 0x002e000c01007387 */ /* 0x0001e20000100a00 */
[----:B---3--:R-:W-:-:S02]  /*32270*/  IMAD.MOV.U32 R14, RZ, RZ, R21 ;  /* 0x000000ffff0e7224 */ /* 0x008fc400078e0015 */
[----:B------:R-:W-:-:S05]  /*32280*/  IMAD.MOV.U32 R15, RZ, RZ, R20 ;  /* 0x000000ffff0f7224 */ /* 0x000fca00078e0014 */
[----:B------:R1:W-:Y:S04]  /*32290*/  STL.64 [R1+0x2e70], R14 ;  /* 0x002e700e01007387 */ /* 0x0003e80000100a00 */
[----:B0-----:R-:W2:Y:S04]  /*322a0*/  LDL.LU R12, [R1+0x800] ;  /* 0x00080000010c7983 */ /* 0x001ea80000300800 */
[----:B------:R-:W2:Y:S04]  /*322b0*/  LDL.LU R13, [R1+0x804] ;  /* 0x00080400010d7983 */ /* 0x000ea80000300800 */
[----:B-1----:R-:W2:Y:S04]  /*322c0*/  LDL.LU R14, [R1+0x808] ;  /* 0x00080800010e7983 */ /* 0x002ea80000300800 */
[----:B------:R-:W2:Y:S04]  /*322d0*/  LDL.LU R15, [R1+0x80c] ;  /* 0x00080c00010f7983 */ /* 0x000ea80000300800 */
[----:B------:R0:W-:Y:S04]  /*322e0*/  STL.64 [R1+0x580], R24 ;  /* 0x0005801801007387 */ /* 0x0001e80000100a00 */
[----:B------:R1:W-:Y:S01]  /*322f0*/  STL.64 [R1+0x588], R26 ;  /* 0x0005881a01007387 */ /* 0x0003e20000100a00 */
[----:B0-----:R-:W-:-:S03]  /*32300*/  IMAD.MOV.U32 R25, RZ, RZ, R22 ;  /* 0x000000ffff197224 */ /* 0x001fc600078e0016 */
[----:B-1----:R-:W3:Y:S01]  /*32310*/  LDL.LU.64 R26, [R1+0x2e98] ;  /* 0x002e9800011a7983 */ /* 0x002ee20000300a00 */
        /* <DEDUP_REMOVED lines=8> */
[----:B------:R-:W2:Y:S04]  /*323a0*/  LDL.LU.64 R22, [R1+0x2e80] ;  /* 0x002e800001167983 */ /* 0x000ea80000300a00 */
[----:B------:R-:W2:Y:S04]  /*323b0*/  LDL.LU.64 R20, [R1+0x2e78] ;  /* 0x002e780001147983 */ /* 0x000ea80000300a00 */
[----:B0-----:R-:W3:Y:S04]  /*323c0*/  LDL.LU R16, [R1+0x7b0] ;  /* 0x0007b00001107983 */ /* 0x001ee80000300800 */
[----:B------:R-:W3:Y:S04]  /*323d0*/  LDL.LU R17, [R1+0x7b4] ;  /* 0x0007b40001117983 */ /* 0x000ee80000300800 */
[----:B-1----:R-:W3:Y:S04]  /*323e0*/  LDL.LU R18, [R1+0x7b8] ;  /* 0x0007b80001127983 */ /* 0x002ee80000300800 */
[----:B------:R-:W3:Y:S01]  /*323f0*/  LDL.LU R19, [R1+0x7bc] ;  /* 0x0007bc0001137983 */ /* 0x000ee20000300800 */
[----:B--2---:R-:W-:Y:S03]  /*32400*/  HMMA.16816.F32 R8, R20, R10, R12 ;  /* 0x0000000a1408723c */ /* 0x004fe6000000180c */
[----:B------:R-:W2:-:S15]  /*32410*/  LDL.LU.64 R14, [R1+0x2e70] ;  /* 0x002e7000010e7983 */ /* 0x000e9e0000300a00 */
[----:B------:R-:W-:Y:S01]  /*32420*/  NOP ;  /* 0x0000000000007918 */ /* 0x000fe20000000000 */
[----:B------:R-:W-:Y:S04]  /*32430*/  STL.64 [R1+0xa00], R8 ;  /* 0x000a000801007387 */ /* 0x000fe80000100a00 */
[----:B------:R0:W-:Y:S04]  /*32440*/  STL.64 [R1+0xa08], R10 ;  /* 0x000a080a01007387 */ /* 0x0001e80000100a00 */
[----:B0-----:R-:W2:Y:S04]  /*32450*/  LDL.LU.64 R10, [R1+0x2e68] ;  /* 0x002e6800010a7983 */ /* 0x001ea80000300a00 */
[----:B------:R-:W2:Y:S01]  /*32460*/  LDL.LU.64 R8, [R1+0x2e60] ;  /* 0x002e600001087983 */ /* 0x000ea20000300a00 */
[----:B------:R-:W0:Y:S01]  /*32470*/  S2R R5, SR_TID.X ;  /* 0x0000000000057919 */ /* 0x000e220000002100 */
[----:B--2---:R-:W-:Y:S02]  /*32480*/  HMMA.16816.F32 R12, R20, R14, R8 ;  /* 0x0000000e140c723c */ /* 0x004fe40000001808 */
[----:B------:R-:W4:Y:S04]  /*32490*/  LDL.LU.64 R10, [R1+0x2e58] ;  /* 0x002e5800010a7983 */ /* 0x000f280000300a00 */
[----:B------:R-:W4:-:S13]  /*324a0*/  LDL.LU.64 R8, [R1+0x2e50] ;  /* 0x002e500001087983 */ /* 0x000f1a0000300a00 */
[----:B------:R-:W-:Y:S04]  /*324b0*/  STL.64 [R1+0x9f0], R12 ;  /* 0x0009f00c01007387 */ /* 0x000fe80000100a00 */
[----:B------:R0:W-:Y:S02]  /*324c0*/  STL.64 [R1+0x9f8], R14 ;  /* 0x0009f80e01007387 */ /* 0x0001e40000100a00 */
[----:B0-----:R-:W-:Y:S02]  /*324d0*/  LOP3.LUT R15, R5, 0x7, RZ, 0xc0, !PT ;  /* 0x00000007050f7812 */ /* 0x001fe400078ec0ff */
[----:B----4-:R-:W-:Y:S01]  /*324e0*/  HMMA.16816.F32 R4, R20, R6, R8 ;  /* 0x000000061404723c */ /* 0x010fe20000001808 */
[----:B------:R-:W2:Y:S04]  /*324f0*/  LDL.LU.64 R10, [R1+0x2e48] ;  /* 0x002e4800010a7983 */ /* 0x000ea80000300a00 */
[----:B------:R-:W4:-:S14]  /*32500*/  LDL.LU R9, [R1+0x2e40] ;  /* 0x002e400001097983 */ /* 0x000f1c0000300800 */
[----:B------:R-:W-:Y:S04]  /*32510*/  STL.64 [R1+0x9e0], R4 ;  /* 0x0009e00401007387 */ /* 0x000fe80000100a00 */
[----:B------:R0:W-:Y:S04]  /*32520*/  STL.64 [R1+0x9e8], R6 ;  /* 0x0009e80601007387 */ /* 0x0001e80000100a00 */
[----:B0-----:R-:W3:Y:S04]  /*32530*/  LDL.LU.64 R6, [R1+0x2e38] ;  /* 0x002e380001067983 */ /* 0x001ee80000300a00 */
[----:B------:R-:W3:Y:S02]  /*32540*/  LDL.LU.64 R4, [R1+0x2e30] ;  /* 0x002e300001047983 */ /* 0x000ee40000300a00 */
[----:B---3--:R-:W-:-:S15]  /*32550*/  HMMA.16816.F32 R4, R20, R26, R4 ;  /* 0x0000001a1404723c */ /* 0x008fde0000001804 */
[----:B------:R-:W-:-:S04]  /*32560*/  NOP ;  /* 0x0000000000007918 */ /* 0x000fc80000000000 */
[----:B------:R-:W-:Y:S04]  /*32570*/  STL.64 [R1+0x9d0], R4 ;  /* 0x0009d00401007387 */ /* 0x000fe80000100a00 */
[----:B------:R0:W-:Y:S04]  /*32580*/  STL.64 [R1+0x9d8], R6 ;  /* 0x0009d80601007387 */ /* 0x0001e80000100a00 */
[----:B0-----:R-:W2:Y:S04]  /*32590*/  LDL.LU.64 R6, [R1+0x2e28] ;  /* 0x002e280001067983 */ /* 0x001ea80000300a00 */
[----:B------:R-:W2:Y:S01]  /*325a0*/  LDL.LU.64 R4, [R1+0x2e20] ;  /* 0x002e200001047983 */ /* 0x000ea20000300a00 */
[----:B------:R-:W0:Y:S01]  /*325b0*/  S2R R8, SR_TID.X ;  /* 0x0000000000087919 */ /* 0x000e220000002100 */
[----:B--2---:R-:W-:-:S15]  /*325c0*/  HMMA.16816.F32 R4, R20, R10, R4 ;  /* 0x0000000a1404723c */ /* 0x004fde0000001804 */
[----:B------:R-:W-:-:S04]  /*325d0*/  NOP ;  /* 0x0000000000007918 */ /* 0x000fc80000000000 */
[----:B------:R-:W-:Y:S04]  /*325e0*/  STL.64 [R1+0x9c0], R4 ;  /* 0x0009c00401007387 */ /* 0x000fe80000100a00 */
[----:B------:R1:W-:Y:S04]  /*325f0*/  STL.64 [R1+0x9c8], R6 ;  /* 0x0009c80601007387 */ /* 0x0003e80000100a00 */
[----:B-1----:R-:W2:Y:S01]  /*32600*/  LDL.LU.64 R6, [R1+0x2e18] ;  /* 0x002e180001067983 */ /* 0x002ea20000300a00 */
[----:B------:R-:W-:Y:S02]  /*32610*/  IMAD R15, R15, 0x90, RZ ;  /* 0x000000900f0f7824 */ /* 0x000fe400078e02ff */
[----:B0-----:R-:W-:Y:S01]  /*32620*/  IMAD.SHL.U32 R8, R8, 0x2, RZ ;  /* 0x0000000208087824 */ /* 0x001fe200078e00ff */
[----:B------:R-:W3:Y:S04]  /*32630*/  LDL.LU.64 R4, [R1+0x2e10] ;  /* 0x002e100001047983 */ /* 0x000ee80000300a00 */
[----:B------:R-:W-:-:S04]  /*32640*/  LOP3.LUT R8, R15, 0x30, R8, 0x78, !PT ;  /* 0x000000300f087812 */ /* 0x000fc800078e7808 */
[----:B------:R-:W-:-:S05]  /*32650*/  LOP3.LUT R8, R8, 0x40, RZ, 0x3c, !PT ;  /* 0x0000004008087812 */ /* 0x000fca00078e3cff */
[----:B------:R-:W-:Y:S01]  /*32660*/  LDSM.16.M88.4 R12, [R8+UR5+0x8000] ;  /* 0x00800005080c783b */ /* 0x000fe20008000200 */
[----:B--2---:R-:W-:-:S15]  /*32670*/  HMMA.16816.F32 R16, R20, R6, R16 ;  /* 0x000000061410723c */ /* 0x004fde0000001810 */
[----:B------:R-:W-:-:S04]  /*32680*/  NOP ;  /* 0x0000000000007918 */ /* 0x000fc80000000000 */
[----:B------:R-:W-:Y:S04]  /*32690*/  STL.64 [R1+0x900], R16 ;  /* 0x0009001001007387 */ /* 0x000fe80000100a00 */
[----:B------:R-:W-:Y:S04]  /*326a0*/  STL.64 [R1+0x908], R18 ;  /* 0x0009081201007387 */ /* 0x000fe80000100a00 */
[----:B------:R-:W0:Y:S04]  /*326b0*/  LDSM.16.MT88.4 R16, [R29+UR5+0x4000] ;  /* 0x004000051d10783b */ /* 0x000e280008004200 */
[----:B0-----:R-:W-:Y:S04]  /*326c0*/  STL.64 [R1+0x2ce8], R18 ;  /* 0x002ce81201007387 */ /* 0x001fe80000100a00 */
[----:B------:R-:W-:Y:S04]  /*326d0*/  STL.64 [R1+0x2ce0], R16 ;  /* 0x002ce01001007387 */ /* 0x000fe80000100a00 */
[----:B------:R-:W-:Y:S04]  /*326e0*/  STL.64 [R1+0xc0], R12 ;  /* 0x0000c00c01007387 */ /* 0x000fe80000100a00 */
[----:B------:R-:W-:Y:S04]  /*326f0*/  STL.64 [R1+0xc8], R14 ;  /* 0x0000c80e01007387 */ /* 0x000fe80000100a00 */
[----:B------:R-:W0:Y:S04]  /*32700*/  LDSM.16.M88.4 R12, [R8+UR5+0x8400] ;  /* 0x00840005080c783b */ /* 0x000e280008000200 */
[----:B0-----:R-:W-:Y:S04]  /*32710*/  STL.64 [R1+0xb0], R12 ;  /* 0x0000b00c01007387 */ /* 0x001fe80000100a00 */
[----:B------:R-:W-:Y:S04]  /*32720*/  STL.64 [R1+0xb8], R14 ;  /* 0x0000b80e01007387 */ /* 0x000fe80000100a00 */
[----:B------:R-:W0:Y:S04]  /*32730*/  LDSM.16.M88.4 R12, [R8+UR5+0x8800] ;  /* 0x00880005080c783b */ /* 0x000e280008000200 */
[----:B0-----:R-:W-:Y:S04]  /*32740*/  STL.64 [R1+0xa0], R12 ;  /* 0x0000a00c01007387 */ /* 0x001fe80000100a00 */
[----:B------:R-:W-:Y:S04]  /*32750*/  STL.64 [R1+0xa8], R14 ;  /* 0x0000a80e01007387 */ /* 0x000fe80000100a00 */
[----:B------:R-:W0:Y:S01]  /*32760*/  LDSM.16.M88.4 R12, [R8+UR5+0x8c00] ;  /* 0x008c0005080c783b */ /* 0x000e220008000200 */
[----:B------:R-:W-:-:S02]  /*32770*/  IMAD.MOV.U32 R18, RZ, RZ, R3 ;  /* 0x000000ffff127224 */ /* 0x000fc400078e0003 */
[----:B------:R-:W-:Y:S01]  /*32780*/  IMAD.MOV.U32 R19, RZ, RZ, R2 ;  /* 0x000000ffff137224 */ /* 0x000fe200078e0002 */
[----:B0-----:R-:W-:Y:S01]  /*32790*/  STL.64 [R1+0x90], R12 ;  /* 0x0000900c01007387 */ /* 0x001fe20000100a00 */
[----:B------:R-:W-:-:S03]  /*327a0*/  IMAD.MOV.U32 R2, RZ, RZ, R12 ;  /* 0x000000ffff027224 */ /* 0x000fc600078e000c */
[----:B------:R-:W-:Y:S01]  /*327b0*/  STL.64 [R1+0x98], R14 ;  /* 0x0000980e01007387 */ /* 0x000fe20000100a00 */
[----:B------:R-:W-:-:S03]  /*327c0*/  IMAD.MOV.U32 R3, RZ, RZ, R13 ;  /* 0x000000ffff037224 */ /* 0x000fc600078e000d */
[----:B------:R-:W0:Y:S04]  /*327d0*/  LDSM.16.M88.4 R12, [R8+UR5+0x9000] ;  /* 0x00900005080c783b */ /* 0x000e280008000200 */
[----:B0-----:R-:W-:Y:S04]  /*327e0*/  STL.64 [R1+0x80], R12 ;  /* 0x0000800c01007387 */ /* 0x001fe80000100a00 */
[----:B------:R-:W-:Y:S04]  /*327f0*/  STL.64 [R1+0x88], R14 ;  /* 0x0000880e01007387 */ /* 0x000fe80000100a00 */
[----:B------:R-:W0:Y:S04]  /*32800*/  LDSM.16.M88.4 R12, [R8+UR5+0x9400] ;  /* 0x00940005080c783b */ /* 0x000e280008000200 */
[----:B0-----:R-:W-:Y:S04]  /*32810*/  STL.64 [R1+0x70], R12 ;  /* 0x0000700c01007387 */ /* 0x001fe80000100a00 */
[----:B------:R0:W-:Y:S04]  /*32820*/  STL.64 [R1+0x78], R14 ;  /* 0x0000780e01007387 */ /* 0x0001e80000100a00 */
[----:B0-----:R-:W2:Y:S04]  /*32830*/  LDL.LU.64 R14, [R1+0x2e08] ;  /* 0x002e0800010e7983 */ /* 0x001ea80000300a00 */
[----:B------:R-:W2:Y:S02]  /*32840*/  LDL.LU.64 R12, [R1+0x2e00] ;  /* 0x002e0000010c7983 */ /* 0x000ea40000300a00 */
[----:B--2---:R-:W-:Y:S02]  /*32850*/  HMMA.16816.F32 R16, R20, R18, R12 ;  /* 0x000000121410723c */ /* 0x004fe4000000180c */
[----:B------:R-:W2:Y:S04]  /*32860*/  LDL.LU.64 R14, [R1+0x2df8] ;  /* 0x002df800010e7983 */ /* 0x000ea80000300a00 */
[----:B------:R-:W2:-:S13]  /*32870*/  LDL.LU.64 R12, [R1+0x2df0] ;  /* 0x002df000010c7983 */ /* 0x000e9a0000300a00 */
        /* <DEDUP_REMOVED lines=21> */
[----:B0-----:R-:W-:Y:S04]  /*329d0*/  STL.64 [R1], R16 ;  /* 0x0000001001007387 */ /* 0x001fe80000100a00 */
[----:B------:R0:W-:Y:S02]  /*329e0*/  STL.64 [R1+0x8], R18 ;  /* 0x0000081201007387 */ /* 0x0001e40000100a00 */
[----:B0-----:R-:W-:-:S02]  /*329f0*/  IMAD.MOV.U32 R18, RZ, RZ, R0 ;  /* 0x000000ffff127224 */ /* 0x001fc400078e0000 */
[----:B------:R-:W-:Y:S01]  /*32a00*/  IMAD.MOV.U32 R19, RZ, RZ, R28 ;  /* 0x000000ffff137224 */ /* 0x000fe200078e001c */
[----:B------:R-:W3:Y:S04]  /*32a10*/  LDL.LU R0, [R1+0x2dec] ;  /* 0x002dec0001007983 */ /* 0x000ee80000300800 */
[----:B------:R-:W3:Y:S04]  /*32a20*/  LDL.LU R28, [R1+0x2de8] ;  /* 0x002de800011c7983 */ /* 0x000ee80000300800 */
[----:B------:R0:W-:Y:S02]  /*32a30*/  STL.64 [R1+0x2cf8], R18 ;  /* 0x002cf81201007387 */ /* 0x0001e40000100a00 */
[----:B0-----:R-:W-:-:S02]  /*32a40*/  IMAD.MOV.U32 R18, RZ, RZ, R25 ;  /* 0x000000ffff127224 */ /* 0x001fc400078e0019 */
[----:B------:R-:W-:Y:S02]  /*32a50*/  IMAD.MOV.U32 R19, RZ, RZ, R24 ;  /* 0x000000ffff137224 */ /* 0x000fe400078e0018 */
[----:B------:R-:W0:Y:S04]  /*32a60*/  LDSM.16.M88.4 R24, [R8+UR5+0xb400] ;  /* 0x00b400050818783b */ /* 0x000e280008000200 */
[----:B------:R-:W-:Y:S04]  /*32a70*/  STL.64 [R1+0x2d10], R18 ;  /* 0x002d101201007387 */ /* 0x000fe80000100a00 */
[----:B0-----:R-:W-:Y:S04]  /*32a80*/  STL [R1+0x2c2c], R24 ;  /* 0x002c2c1801007387 */ /* 0x001fe80000100800 */
[----:B------:R0:W-:Y:S04]  /*32a90*/  STL [R1+0x2c28], R25 ;  /* 0x002c281901007387 */ /* 0x0001e80000100800 */
[----:B------:R-:W-:Y:S04]  /*32aa0*/  STL [R1+0x2344], R26 ;  /* 0x0023441a01007387 */ /* 0x000fe80000100800 */
[----:B------:R-:W-:Y:S04]  /*32ab0*/  STL [R1+0x2340], R27 ;  /* 0x0023401b01007387 */ /* 0x000fe80000100800 */
[----:B0-----:R-:W3:Y:S01]  /*32ac0*/  LDL.64 R24, [R1+0xb0] ;  /* 0x0000b00001187983 */ /* 0x001ee20000100a00 */
[----:B----4-:R-:W-:-:S02]  /*32ad0*/  IMAD.MOV.U32 R18, RZ, RZ, R9 ;  /* 0x000000ffff127224 */ /* 0x010fc400078e0009 */
[----:B--2---:R-:W-:Y:S01]  /*32ae0*/  IMAD.MOV.U32 R19, RZ, RZ, R14 ;  /* 0x000000ffff137224 */ /* 0x004fe200078e000e */
[----:B---3--:R0:W-:Y:S04]  /*32af0*/  STL.64 [R1+0x2cf0], R24 ;  /* 0x002cf01801007387 */ /* 0x0081e80000100a00 */
[----:B0-----:R-:W2:Y:S04]  /*32b00*/  LDL.LU R24, [R1+0x970] ;  /* 0x0009700001187983 */ /* 0x001ea80000300800 */
[----:B------:R-:W2:Y:S04]  /*32b10*/  LDL.LU R25, [R1+0x974] ;  /* 0x0009740001197983 */ /* 0x000ea80000300800 */
[----:B------:R-:W3:Y:S04]  /*32b20*/  LDL.LU R26, [R1+0x978] ;  /* 0x00097800011a7983 */ /* 0x000ee80000300800 */
[----:B------:R-:W3:Y:S04]  /*32b30*/  LDL.LU R27, [R1+0x97c] ;  /* 0x00097c00011b7983 */ /* 0x000ee80000300800 */
[----:B------:R-:W4:Y:S04]  /*32b40*/  LDL.LU R9, [R1+0x2de4] ;  /* 0x002de40001097983 */ /* 0x000f280000300800 */
[----:B------:R-:W4:Y:S04]  /*32b50*/  LDL.LU R14, [R1+0x2de0] ;  /* 0x002de000010e7983 */ /* 0x000f280000300800 */
[----:B------:R0:W-:Y:S02]  /*32b60*/  STL.64 [R1+0x2d28], R18 ;  /* 0x002d281201007387 */ /* 0x0001e40000100a00 */
[----:B0-----:R-:W-:-:S02]  /*32b70*/  IMAD.MOV.U32 R18, RZ, RZ, R15 ;  /* 0x000000ffff127224 */ /* 0x001fc400078e000f */
[----:B------:R-:W-:Y:S01]  /*32b80*/  IMAD.MOV.U32 R19, RZ, RZ, R12 ;  /* 0x000000ffff137224 */ /* 0x000fe200078e000c */
[----:B------:R-:W4:Y:S04]  /*32b90*/  LDL.LU R15, [R1+0x2ddc] ;  /* 0x002ddc00010f7983 */ /* 0x000f280000300800 */
[----:B------:R-:W4:Y:S04]  /*32ba0*/  LDL.LU R12, [R1+0x2dd8] ;  /* 0x002dd800010c7983 */ /* 0x000f280000300800 */
[----:B------:R-:W-:Y:S04]  /*32bb0*/  STL.64 [R1+0x2d40], R18 ;  /* 0x002d401201007387 */ /* 0x000fe80000100a00 */
[----:B---3--:R-:W-:Y:S04]  /*32bc0*/  STL.64 [R1+0x2d08], R26 ;  /* 0x002d081a01007387 */ /* 0x008fe80000100a00 */
[----:B--2---:R0:W-:Y:S04]  /*32bd0*/  STL.64 [R1+0x2d00], R24 ;  /* 0x002d001801007387 */ /* 0x0041e80000100a00 */
[----:B0-----:R-:W2:Y:S04]  /*32be0*/  LDL.LU R24, [R1+0x980] ;  /* 0x0009800001187983 */ /* 0x001ea80000300800 */
[----:B------:R-:W2:Y:S04]  /*32bf0*/  LDL.LU R25, [R1+0x984] ;  /* 0x0009840001197983 */ /* 0x000ea80000300800 */
[----:B------:R-:W3:Y:S04]  /*32c00*/  LDL.LU R26, [R1+0x988] ;  /* 0x00098800011a7983 */ /* 0x000ee80000300800 */
[----:B------:R-:W3:Y:S01]  /*32c10*/  LDL.LU R27, [R1+0x98c] ;  /* 0x00098c00011b7983 */ /* 0x000ee20000300800 */
[----:B------:R-:W-:-:S02]  /*32c20*/  IMAD.MOV.U32 R18, RZ, RZ, R13 ;  /* 0x000000ffff127224 */ /* 0x000fc400078e000d */
[----:B------:R-:W-:Y:S01]  /*32c30*/  IMAD.MOV.U32 R19, RZ, RZ, R5 ;  /* 0x000000ffff137224 */ /* 0x000fe200078e0005 */
[----:B------:R-:W2:Y:S04]  /*32c40*/  LDL.LU R13, [R1+0x2dd4] ;  /* 0x002dd400010d7983 */ /* 0x000ea80000300800 */
        /* <DEDUP_REMOVED lines=19> */
[----:B----4-:R-:W-:-:S02]  /*32d80*/  IMAD.MOV.U32 R18, RZ, RZ, R9 ;  /* 0x000000ffff127224 */ /* 0x010fc400078e0009 */
        /* <DEDUP_REMOVED lines=8> */
[----:B------:R-:W3:Y:S01]  /*32e10*/  LDL.LU R26, [R1+0x888] ;  /* 0x00088800011a7983 */ /* 0x000ee20000300800 */
[----:B------:R-:W-:-:S02]  /*32e20*/  IMAD.MOV.U32 R18, RZ, RZ, R15 ;  /* 0x000000ffff127224 */ /* 0x000fc400078e000f */
[----:B------:R-:W-:Y:S02]  /*32e30*/  IMAD.MOV.U32 R19, RZ, RZ, R14 ;  /* 0x000000ffff137224 */ /* 0x000fe400078e000e */
[----:B----4-:R-:W-:Y:S02]  /*32e40*/  IMAD.MOV.U32 R27, RZ, RZ, R9 ;  /* 0x000000ffff1b7224 */ /* 0x010fe400078e0009 */
[----:B------:R-:W4:Y:S04]  /*32e50*/  LDL.LU R9, [R1+0x2dbc] ;  /* 0x002dbc0001097983 */ /* 0x000f280000300800 */
[----:B------:R-:W-:Y:S04]  /*32e60*/  STL.64 [R1+0x2da0], R18 ;  /* 0x002da01201007387 */ /* 0x000fe80000100a00 */
[----:B---3--:R-:W-:Y:S04]  /*32e70*/  STL.64 [R1+0x2d68], R26 ;  /* 0x002d681a01007387 */ /* 0x008fe80000100a00 */
[----:B--2---:R0:W-:Y:S04]  /*32e80*/  STL.64 [R1+0x2d60], R24 ;  /* 0x002d601801007387 */ /* 0x0041e80000100a00 */
        /* <DEDUP_REMOVED lines=8> */
[----:B------:R-:W3:Y:S01]  /*32f10*/  LDL.LU R26, [R1+0x868] ;  /* 0x00086800011a7983 */ /* 0x000ee20000300800 */
[----:B----4-:R-:W-:-:S03]  /*32f20*/  IMAD.MOV.U32 R27, RZ, RZ, R9 ;  /* 0x000000ffff1b7224 */ /* 0x010fc600078e0009 */
[----:B------:R-:W4:Y:S04]  /*32f30*/  LDL.LU R9, [R1+0x2db8] ;  /* 0x002db80001097983 */ /* 0x000f280000300800 */
[----:B---3--:R-:W-:Y:S04]  /*32f40*/  STL.64 [R1+0x2d98], R26 ;  /* 0x002d981a01007387 */ /* 0x008fe80000100a00 */
[----:B--2---:R0:W-:Y:S04]  /*32f50*/  STL.64 [R1+0x2d90], R24 ;  /* 0x002d901801007387 */ /* 0x0041e80000100a00 */
[----:B0-----:R-:W2:Y:S04]  /*32f60*/  LDL.LU R24, [R1+0x850] ;  /* 0x0008500001187983 */ /* 0x001ea80000300800 */
[----:B------:R-:W2:Y:S04]  /*32f70*/  LDL.LU R25, [R1+0x854] ;  /* 0x0008540001197983 */ /* 0x000ea80000300800 */
[----:B------:R-:W3:Y:S04]  /*32f80*/  LDL.LU R26, [R1+0x858] ;  /* 0x00085800011a7983 */ /* 0x000ee80000300800 */
[----:B------:R-:W3:Y:S01]  /*32f90*/  LDL.LU R27, [R1+0x85c] ;  /* 0x00085c00011b7983 */ /* 0x000ee20000300800 */
[----:B------:R-:W-:-:S02]  /*32fa0*/  IMAD.MOV.U32 R18, RZ, RZ, R13 ;  /* 0x000000ffff127224 */ /* 0x000fc400078e000d */
[----:B------:R-:W-:Y:S02]  /*32fb0*/  IMAD.MOV.U32 R19, RZ, RZ, R12 ;  /* 0x000000ffff137224 */ /* 0x000fe400078e000c */
[----:B------:R-:W0:Y:S04]  /*32fc0*/  LDSM.16.M88.4 R12, [R8+UR5+0xb800] ;  /* 0x00b80005080c783b */ /* 0x000e280008000200 */
[----:B---3--:R-:W-:Y:S04]  /*32fd0*/  STL.64 [R1+0x2db0], R26 ;  /* 0x002db01a01007387 */ /* 0x008fe80000100a00 */
[----:B--2---:R1:W-:Y:S04]  /*32fe0*/  STL.64 [R1+0x2da8], R24 ;  /* 0x002da81801007387 */ /* 0x0043e80000100a00 */
[----:B-1----:R-:W2:Y:S04]  /*32ff0*/  LDL.LU R24, [R1+0x840] ;  /* 0x0008400001187983 */ /* 0x002ea80000300800 */
[----:B------:R-:W2:Y:S04]  /*33000*/  LDL.LU R25, [R1+0x844] ;  /* 0x0008440001197983 */ /* 0x000ea80000300800 */
[----:B------:R-:W2:Y:S01]  /*33010*/  LDL.LU R26, [R1+0x848] ;  /* 0x00084800011a7983 */ /* 0x000ea20000300800 */
[----:B----4-:R-:W-:-:S03]  /*33020*/  IMAD.MOV.U32 R27, RZ, RZ, R9 ;  /* 0x000000ffff1b7224 */ /* 0x010fc600078e0009 */
[----:B------:R-:W1:Y:S04]  /*33030*/  LDSM.16.M88.4 R8, [R8+UR5+0xbc00] ;  /* 0x00bc00050808783b */ /* 0x000e680008000200 */
[----:B0-----:R-:W-:Y:S04]  /*33040*/  STL [R1+0x23d0], R14 ;  /* 0x0023d00e01007387 */ /* 0x001fe80000100800 */
[----:B------:R-:W-:Y:S04]  /*33050*/  STL [R1+0x23cc], R15 ;  /* 0x0023cc0f01007387 */ /* 0x000fe80000100800 */
[----:B-1----:R-:W-:Y:S04]  /*33060*/  STL [R1+0x22a4], R10 ;  /* 0x0022a40a01007387 */ /* 0x002fe80000100800 */
[----:B------:R0:W-:Y:S02]  /*33070*/  STL [R1+0x22a0], R11 ;  /* 0x0022a00b01007387 */ /* 0x0001e40000100800 */
[----:B0-----:R-:W-:-:S02]  /*33080*/  IMAD.MOV.U32 R11, RZ, RZ, R4 ;  /* 0x000000ffff0b7224 */ /* 0x001fc400078e0004 */
[----:B------:R-:W0:Y:S04]  /*33090*/  LDSM.16.MT88.4 R4, [R5+UR5+0x4000] ;  /* 0x004000050504783b */ /* 0x000e280008004200 */
[----:B------:R1:W-:Y:S04]  /*330a0*/  STL.64 [R1+0x2c70], R8 ;  /* 0x002c700801007387 */ /* 0x0003e80000100a00 */
[----:B-1----:R-:W3:Y:S04]  /*330b0*/  LDL.LU R8, [R1+0x950] ;  /* 0x0009500001087983 */ /* 0x002ee80000300800 */
[----:B------:R-:W3:Y:S04]  /*330c0*/  LDL.LU R9, [R1+0x954] ;  /* 0x0009540001097983 */ /* 0x000ee80000300800 */
[----:B------:R-:W3:Y:S04]  /*330d0*/  LDL.LU R10, [R1+0x958] ;  /* 0x00095800010a7983 */ /* 0x000ee80000300800 */
[----:B0-----:R-:W-:Y:S04]  /*330e0*/  STL.64 [R1+0x2be8], R6 ;  /* 0x002be80601007387 */ /* 0x001fe80000100a00 */
[----:B------:R0:W-:Y:S04]  /*330f0*/  STL.64 [R1+0x2be0], R4 ;  /* 0x002be00401007387 */ /* 0x0001e80000100a00 */
[----:B0-----:R-:W4:Y:S04]  /*33100*/  LDL.LU R4, [R1+0x960] ;  /* 0x0009600001047983 */ /* 0x001f280000300800 */
        /* <DEDUP_REMOVED lines=51> */
[----:B------:R-:W3:Y:S04]  /*33440*/  LDL.LU.64 R24, [R1+0x2cf0] ;  /* 0x002cf00001187983 */ /* 0x000ee80000300a00 */
[----:B------:R-:W3:Y:S04]  /*33450*/  LDL.LU.64 R18, [R1+0x2ce8] ;  /* 0x002ce80001127983 */ /* 0x000ee80000300a00 */
[----:B------:R-:W3:Y:S09]  /*33460*/  LDL.LU.64 R16, [R1+0x2ce0] ;  /* 0x002ce00001107983 */ /* 0x000ef20000300a00 */
[----:B------:R-:W-:Y:S01]  /*33470*/  IMAD.MOV.U32 R14, RZ, RZ, R21 ;  /* 0x000000ffff0e7224 */ /* 0x000fe200078e0015 */
[----:B------:R0:W-:Y:S04]  /*33480*/  STL [R1+0x7e0], R20 ;  /* 0x0007e01401007387 */ /* 0x0001e80000100800 */
[----:B0-----:R-:W4:Y:S01]  /*33490*/  LDL.64 R20, [R1+0xc0] ;  /* 0x0000c00001147983 */ /* 0x001f220000100a00 */
[----:B------:R-:W-:-:S02]  /*334a0*/  IMAD.MOV.U32 R7, RZ, RZ, R28 ;  /* 0x000000ffff077224 */ /* 0x000fc400078e001c */
[----:B------:R-:W-:Y:S02]  /*334b0*/  IMAD.MOV.U32 R28, RZ, RZ, R23 ;  /* 0x000000ffff1c7224 */ /* 0x000fe400078e0017 */
[----:B------:R-:W-:-:S03]  /*334c0*/  IMAD.MOV.U32 R15, RZ, RZ, R22 ;  /* 0x000000ffff0f7224 */ /* 0x000fc600078e0016 */
[----:B------:R-:W-:Y:S04]  /*334d0*/  STL [R1+0x2538], R28 ;  /* 0x0025381c01007387 */ /* 0x000fe80000100800 */
[----:B------:R-:W-:Y:S04]  /*334e0*/  STL [R1+0x2534], R15 ;  /* 0x0025340f01007387 */ /* 0x000fe80000100800 */
[----:B------:R-:W-:Y:S04]  /*334f0*/  STL [R1+0x2530], R14 ;  /* 0x0025300e01007387 */ /* 0x000fe80000100800 */
[----:B------:R4:W-:Y:S01]  /*33500*/  STL.64 [R1+0x2c88], R12 ;  /* 0x002c880c01007387 */ /* 0x0009e20000100a00 */
[C---:B---3--:R-:W-:Y:S08]  /*33510*/  HMMA.16816.F32 R8, R16.reuse, R24, R8 ;  /* 0x000000181008723c */ /* 0x048ff00000001808 */
[----:B----4-:R-:W-:Y:S01]  /*33520*/  HMMA.16816.F32 R12, R16, R20, R4 ;  /* 0x00000014100c723c */ /* 0x010fe20000001804 */
[----:B------:R-:W-:-:S02]  /*33530*/  IMAD.MOV.U32 R5, RZ, RZ, R20 ;  /* 0x000000ffff057224 */ /* 0x000fc400078e0014 */
[----:B------:R-:W-:-:S15]  /*33540*/  IMAD.MOV.U32 R4, RZ, RZ, R21 ;  /* 0x000000ffff047224 */ /* 0x000fde00078e0015 */
[----:B------:R-:W-:Y:S01]  /*33550*/  NOP ;  /* 0x0000000000007918 */ /* 0x000fe20000000000 */
[----:B------:R0:W-:Y:S04]  /*33560*/  STL.64 [R1+0x870], R12 ;  /* 0x0008700c01007387 */ /* 0x0001e80000100a00 */
[----:B------:R1:W-:Y:S04]  /*33570*/  STL.64 [R1+0x878], R14 ;  /* 0x0008780e01007387 */ /* 0x0003e80000100a00 */
[----:B------:R-:W-:Y:S04]  /*33580*/  STL.64 [R1+0x2c10], R4 ;  /* 0x002c100401007387 */ /* 0x000fe80000100a00 */
[----:B------:R-:W-:Y:S04]  /*33590*/  STL.64 [R1+0x860], R8 ;  /* 0x0008600801007387 */ /* 0x000fe80000100a00 */
[----:B------:R-:W-:Y:S04]  /*335a0*/  STL.64 [R1+0x868], R10 ;  /* 0x0008680a01007387 */ /* 0x000fe80000100a00 */
[----:B0-----:R-:W2:Y:S04]  /*335b0*/  LDL.LU R12, [R1+0x430] ;  /* 0x00043000010c7983 */ /* 0x001ea80000300800 */
[----:B------:R-:W2:Y:S04]  /*335c0*/  LDL.LU R13, [R1+0x434] ;  /* 0x00043400010d7983 */ /* 0x000ea80000300800 */
[----:B-1----:R-:W3:Y:S04]  /*335d0*/  LDL.LU R14, [R1+0x438] ;  /* 0x00043800010e7983 */ /* 0x002ee80000300800 */
[----:B------:R-:W3:Y:S01]  /*335e0*/  LDL.LU R15, [R1+0x43c] ;  /* 0x00043c00010f7983 */ /* 0x000ee20000300800 */
[----:B------:R-:W-:-:S02]  /*335f0*/  IMAD.MOV.U32 R7, RZ, RZ, R24 ;  /* 0x000000ffff077224 */ /* 0x000fc400078e0018 */
[----:B------:R-:W-:Y:S01]  /*33600*/  IMAD.MOV.U32 R6, RZ, RZ, R25 ;  /* 0x000000ffff067224 */ /* 0x000fe200078e0019 */
[----:B------:R-:W4:Y:S04]  /*33610*/  LDL.LU R24, [R1+0x940] ;  /* 0x0009400001187983 */ /* 0x000f280000300800 */
[----:B------:R-:W4:Y:S04]  /*33620*/  LDL.LU R25, [R1+0x944] ;  /* 0x0009440001197983 */ /* 0x000f280000300800 */
[----:B------:R-:W4:Y:S04]  /*33630*/  LDL.LU R26, [R1+0x948] ;  /* 0x00094800011a7983 */ /* 0x000f280000300800 */
[----:B------:R-:W4:Y:S04]  /*33640*/  LDL.LU R27, [R1+0x94c] ;  /* 0x00094c00011b7983 */ /* 0x000f280000300800 */
[----:B---3--:R-:W-:Y:S04]  /*33650*/  STL.64 [R1+0x2c98], R14 ;  /* 0x002c980e01007387 */ /* 0x008fe80000100a00 */
[----:B--2---:R0:W-:Y:S04]  /*33660*/  STL.64 [R1+0x2c90], R12 ;  /* 0x002c900c01007387 */ /* 0x0041e80000100a00 */
[----:B0-----:R-:W2:Y:S04]  /*33670*/  LDL.LU R12, [R1+0x920] ;  /* 0x00092000010c7983 */ /* 0x001ea80000300800 */
[----:B------:R-:W2:Y:S04]  /*33680*/  LDL.LU R13, [R1+0x924] ;  /* 0x00092400010d7983 */ /* 0x000ea80000300800 */
[----:B------:R-:W3:Y:S04]  /*33690*/  LDL.LU R14, [R1+0x928] ;  /* 0x00092800010e7983 */ /* 0x000ee80000300800 */
[----:B------:R-:W3:Y:S04]  /*336a0*/  LDL.LU R15, [R1+0x92c] ;  /* 0x00092c00010f7983 */ /* 0x000ee80000300800 */
[----:B---3--:R-:W-:Y:S04]  /*336b0*/  STL.64 [R1+0x2cb0], R14 ;  /* 0x002cb00e01007387 */ /* 0x008fe80000100a00 */
[----:B--2---:R0:W-:Y:S02]  /*336c0*/  STL.64 [R1+0x2ca8], R12 ;  /* 0x002ca80c01007387 */ /* 0x0041e40000100a00 */
[----:B0-----:R-:W-:-:S02]  /*336d0*/  IMAD.MOV.U32 R12, RZ, RZ, R2 ;  /* 0x000000ffff0c7224 */ /* 0x001fc400078e0002 */
[----:B------:R-:W-:Y:S01]  /*336e0*/  IMAD.MOV.U32 R13, RZ, RZ, R3 ;  /* 0x000000ffff0d7224 */ /* 0x000fe200078e0003 */
[----:B------:R-:W2:Y:S04]  /*336f0*/  LDL.LU R2, [R1+0x2cdc] ;  /* 0x002cdc0001027983 */ /* 0x000ea80000300800 */
[----:B------:R-:W3:Y:S04]  /*33700*/  LDL.LU R3, [R1+0x2cd8] ;  /* 0x002cd80001037983 */ /* 0x000ee80000300800 */
[----:B------:R-:W-:Y:S04]  /*33710*/  STL.64 [R1+0x2cc0], R12 ;  /* 0x002cc00c01007387 */ /* 0x000fe80000100a00 */
[----:B------:R-:W2:Y:S04]  /*33720*/  LDL.64 R20, [R1+0x70] ;  /* 0x0000700001147983 */ /* 0x000ea80000100a00 */
[----:B--2---:R0:W-:Y:S04]  /*33730*/  STL.64 [R1+0x2ca0], R20 ;  /* 0x002ca01401007387 */ /* 0x0041e80000100a00 */
[----:B0-----:R-:W2:Y:S04]  /*33740*/  LDL.64 R20, [R1+0x80] ;  /* 0x0000800001147983 */ /* 0x001ea80000100a00 */
[----:B--2---:R0:W-:Y:S04]  /*33750*/  STL.64 [R1+0x2cb8], R20 ;  /* 0x002cb81401007387 */ /* 0x0041e80000100a00 */
[----:B0-----:R-:W2:Y:S04]  /*33760*/  LDL.LU R20, [R1+0x930] ;  /* 0x0009300001147983 */ /* 0x001ea80000300800 */
[----:B------:R-:W2:Y:S04]  /*33770*/  LDL.LU R21, [R1+0x934] ;  /* 0x0009340001157983 */ /* 0x000ea80000300800 */
[----:B------:R-:W2:Y:S04]  /*33780*/  LDL.LU R22, [R1+0x938] ;  /* 0x0009380001167983 */ /* 0x000ea80000300800 */
[----:B------:R-:W2:Y:S04]  /*33790*/  LDL.LU R23, [R1+0x93c] ;  /* 0x00093c0001177983 */ /* 0x000ea80000300800 */
[----:B--2---:R-:W-:Y:S04]  /*337a0*/  STL.64 [R1+0x2cd0], R22 ;  /* 0x002cd01601007387 */ /* 0x004fe80000100a00 */
[----:B------:R0:W-:Y:S04]  /*337b0*/  STL.64 [R1+0x2cc8], R20 ;  /* 0x002cc81401007387 */ /* 0x0001e80000100a00 */
[----:B0-----:R-:W4:Y:S04]  /*337c0*/  LDL.64 R20, [R1+0xa0] ;  /* 0x0000a00001147983 */ /* 0x001f280000100a00 */
[----:B------:R-:W-:Y:S04]  /*337d0*/  STL.64 [R1+0x2c78], R6 ;  /* 0x002c780601007387 */ /* 0x000fe80000100a00 */
[----:B------:R-:W2:Y:S04]  /*337e0*/  LDL.64 R8, [R1+0x50] ;  /* 0x0000500001087983 */ /* 0x000ea80000100a00 */
[----:B------:R-:W3:Y:S01]  /*337f0*/  LDL.64 R4, [R1+0x60] ;  /* 0x0000600001047983 */ /* 0x000ee20000100a00 */
[----:B----4-:R-:W-:Y:S03]  /*33800*/  HMMA.16816.F32 R12, R16, R20, R24 ;  /* 0x00000014100c723c */ /* 0x010fe60000001818 */
[----:B--2---:R0:W-:Y:S01]  /*33810*/  STL.64 [R1+0x2c80], R8 ;  /* 0x002c800801007387 */ /* 0x0041e20000100a00 */
[----:B------:R-:W-:-:S02]  /*33820*/  IMAD.MOV.U32 R24, RZ, RZ, R20 ;  /* 0x000000ffff187224 */ /* 0x000fc400078e0014 */
[----:B------:R-:W-:Y:S01]  /*33830*/  IMAD.MOV.U32 R25, RZ, RZ, R21 ;  /* 0x000000ffff197224 */ /* 0x000fe200078e0015 */
[----:B0-----:R-:W2:Y:S04]  /*33840*/  LDL.LU R8, [R1+0x4c0] ;  /* 0x0004c00001087983 */ /* 0x001ea80000300800 */
[----:B------:R-:W4:Y:S01]  /*33850*/  LDL.LU.64 R22, [R1+0x2cd0] ;  /* 0x002cd00001167983 */ /* 0x000f220000300a00 */
[----:B---3--:R-:W-:-:S03]  /*33860*/  IMAD.MOV.U32 R9, RZ, RZ, R3 ;  /* 0x000000ffff097224 */ /* 0x008fc600078e0003 */
[----:B------:R-:W4:Y:S04]  /*33870*/  LDL.LU.64 R20, [R1+0x2cc8] ;  /* 0x002cc80001147983 */ /* 0x000f280000300a00 */
[----:B------:R-:W-:Y:S01]  /*33880*/  IMAD.MOV.U32 R3, RZ, RZ, R13 ;  /* 0x000000ffff037224 */ /* 0x000fe200078e000d */
[----:B------:R0:W-:Y:S04]  /*33890*/  STL [R1+0x850], R12 ;  /* 0x0008500c01007387 */ /* 0x0001e80000100800 */
[----:B0-----:R-:W4:Y:S01]  /*338a0*/  LDL.LU.64 R12, [R1+0x2cc0] ;  /* 0x002cc000010c7983 */ /* 0x001f220000300a00 */
[----:B------:R-:W-:-:S02]  /*338b0*/  IMAD.MOV.U32 R10, RZ, RZ, R2 ;  /* 0x000000ffff0a7224 */ /* 0x000fc400078e0002 */
[----:B------:R-:W-:Y:S02]  /*338c0*/  IMAD.MOV.U32 R11, RZ, RZ, R0 ;  /* 0x000000ffff0b7224 */ /* 0x000fe400078e0000 */
[----:B------:R-:W-:Y:S02]  /*338d0*/  IMAD.MOV.U32 R2, RZ, RZ, R14 ;  /* 0x000000ffff027224 */ /* 0x000fe400078e000e */
[----:B------:R-:W-:-:S05]  /*338e0*/  IMAD.MOV.U32 R0, RZ, RZ, R15 ;  /* 0x000000ffff007224 */ /* 0x000fca00078e000f */
[----:B------:R-:W-:Y:S04]  /*338f0*/  STL [R1+0x23c8], R0 ;  /* 0x0023c80001007387 */ /* 0x000fe80000100800 */
[----:B------:R-:W-:Y:S04]  /*33900*/  STL [R1+0x23c4], R2 ;  /* 0x0023c40201007387 */ /* 0x000fe80000100800 */
[----:B------:R-:W-:Y:S01]  /*33910*/  STL [R1+0x23c0], R3 ;  /* 0x0023c00301007387 */ /* 0x000fe20000100800 */
[----:B----4-:R-:W-:Y:S03]  /*33920*/  HMMA.16816.F32 R12, R16, R12, R20 ;  /* 0x0000000c100c723c */ /* 0x010fe60000001814 */
[----:B------:R-:W3:-:S15]  /*33930*/  LDL.LU.64 R20, [R1+0x2cb8] ;  /* 0x002cb80001147983 */ /* 0x000ede0000300a00 */
[----:B------:R-:W-:Y:S01]  /*33940*/  NOP ;  /* 0x0000000000007918 */ /* 0x000fe20000000000 */
[----:B------:R-:W-:Y:S04]  /*33950*/  STL.64 [R1+0x840], R12 ;  /* 0x0008400c01007387 */ /* 0x000fe80000100a00 */
[----:B------:R0:W-:Y:S04]  /*33960*/  STL.64 [R1+0x848], R14 ;  /* 0x0008480e01007387 */ /* 0x0001e80000100a00 */
[----:B0-----:R-:W4:Y:S04]  /*33970*/  LDL.LU.64 R14, [R1+0x2cb0] ;  /* 0x002cb000010e7983 */ /* 0x001f280000300a00 */
[----:B------:R-:W4:Y:S01]  /*33980*/  LDL.LU.64 R12, [R1+0x2ca8] ;  /* 0x002ca800010c7983 */ /* 0x000f220000300a00 */
[----:B---3--:R-:W-:-:S02]  /*33990*/  IMAD.MOV.U32 R28, RZ, RZ, R20 ;  /* 0x000000ffff1c7224 */ /* 0x008fc400078e0014 */
[----:B------:R-:W-:Y:S01]  /*339a0*/  IMAD.MOV.U32 R27, RZ, RZ, R21 ;  /* 0x000000ffff1b7224 */ /* 0x000fe200078e0015 */
[----:B----4-:R-:W-:Y:S01]  /*339b0*/  HMMA.16816.F32 R12, R16, R20, R12 ;  /* 0x00000014100c723c */ /* 0x010fe2000000180c */
[----:B------:R-:W3:-:S15]  /*339c0*/  LDL.LU.64 R20, [R1+0x2ca0] ;  /* 0x002ca00001147983 */ /* 0x000ede0000300a00 */
[----:B------:R-:W-:-:S03]  /*339d0*/  NOP ;  /* 0x0000000000007918 */ /* 0x000fc60000000000 */
[----:B------:R-:W-:Y:S01]  /*339e0*/  IMAD.MOV.U32 R2, RZ, RZ, R14 ;  /* 0x000000ffff027224 */ /* 0x000fe200078e000e */
[----:B------:R0:W-:Y:S01]  /*339f0*/  STL [R1+0x830], R12 ;  /* 0x0008300c01007387 */ /* 0x0001e20000100800 */
[----:B------:R-:W-:Y:S02]  /*33a00*/  IMAD.MOV.U32 R3, RZ, RZ, R15 ;  /* 0x000000ffff037224 */ /* 0x000fe400078e000f */
[----:B------:R-:W-:Y:S01]  /*33a10*/  IMAD.MOV.U32 R0, RZ, RZ, R13 ;  /* 0x000000ffff007224 */ /* 0x000fe200078e000d */
[----:B------:R-:W4:Y:S04]  /*33a20*/  LDL.LU.64 R14, [R1+0x2c98] ;  /* 0x002c9800010e7983 */ /* 0x000f280000300a00 */
[----:B0-----:R-:W4:Y:S04]  /*33a30*/  LDL.LU.64 R12, [R1+0x2c90] ;  /* 0x002c9000010c7983 */ /* 0x001f280000300a00 */
[----:B------:R-:W-:Y:S04]  /*33a40*/  STL [R1+0x2c58], R27 ;  /* 0x002c581b01007387 */ /* 0x000fe80000100800 */
[----:B------:R0:W-:Y:S04]  /*33a50*/  STL.64 [R1+0x2c50], R24 ;  /* 0x002c501801007387 */ /* 0x0001e80000100a00 */
[----:B0-----:R-:W4:Y:S04]  /*33a60*/  LDL.LU R24, [R1+0x4b0] ;  /* 0x0004b00001187983 */ /* 0x001f280000300800 */
[----:B------:R-:W4:Y:S04]  /*33a70*/  LDL.LU R25, [R1+0x4b4] ;  /* 0x0004b40001197983 */ /* 0x000f280000300800 */
[----:B------:R-:W4:Y:S04]  /*33a80*/  LDL.LU R26, [R1+0x4b8] ;  /* 0x0004b800011a7983 */ /* 0x000f280000300800 */
[----:B------:R-:W4:Y:S04]  /*33a90*/  LDL.LU R27, [R1+0x4bc] ;  /* 0x0004bc00011b7983 */ /* 0x000f280000300800 */
[----:B------:R3:W-:Y:S04]  /*33aa0*/  STL [R1+0x2544], R3 ;  /* 0x0025440301007387 */ /* 0x0007e80000100800 */
[----:B------:R-:W-:Y:S04]  /*33ab0*/  STL [R1+0x2540], R2 ;  /* 0x0025400201007387 */ /* 0x000fe80000100800 */
[----:B------:R-:W-:Y:S01]  /*33ac0*/  STL [R1+0x253c], R0 ;  /* 0x00253c0001007387 */ /* 0x000fe20000100800 */
[----:B--2---:R-:W-:Y:S01]  /*33ad0*/  HMMA.16816.F32 R8, R16, R4, R8 ;  /* 0x000000041008723c */ /* 0x004fe20000001808 */
[----:B---3--:R-:W-:-:S07]  /*33ae0*/  IMAD.MOV.U32 R3, RZ, RZ, R21 ;  /* 0x000000ffff037224 */ /* 0x008fce00078e0015 */
[----:B----4-:R-:W-:-:S15]  /*33af0*/  HMMA.16816.F32 R12, R16, R20, R12 ;  /* 0x00000014100c723c */ /* 0x010fde000000180c */
[----:B------:R-:W-:-:S04]  /*33b00*/  NOP ;  /* 0x0000000000007918 */ /* 0x000fc80000000000 */
[----:B------:R0:W-:Y:S04]  /*33b10*/  STL.64 [R1+0x820], R12 ;  /* 0x0008200c01007387 */ /* 0x0001e80000100a00 */
[----:B------:R1:W-:Y:S04]  /*33b20*/  STL.64 [R1+0x828], R14 ;  /* 0x0008280e01007387 */ /* 0x0003e80000100a00 */
[----:B0-----:R-:W2:Y:S01]  /*33b30*/  LDL.LU.64 R12, [R1+0x2c88] ;  /* 0x002c8800010c7983 */ /* 0x001ea20000300a00 */
[----:B-1----:R-:W-:-:S03]  /*33b40*/  IMAD.MOV.U32 R14, RZ, RZ, R20 ;  /* 0x000000ffff0e7224 */ /* 0x002fc600078e0014 */
[----:B------:R-:W0:Y:S04]  /*33b50*/  LDSM.16.MT88.4 R20, [R29+UR5+0x4080] ;  /* 0x004080051d14783b */ /* 0x000e280008004200 */
[----:B0-----:R-:W-:Y:S04]  /*33b60*/  STL.64 [R1+0x2ad8], R22 ;  /* 0x002ad81601007387 */ /* 0x001fe80000100a00 */
[----:B------:R0:W-:Y:S04]  /*33b70*/  STL.64 [R1+0x2ad0], R20 ;  /* 0x002ad01401007387 */ /* 0x0001e80000100a00 */
[----:B0-----:R-:W3:Y:S04]  /*33b80*/  LDL R20, [R1+0x20] ;  /* 0x0000200001147983 */ /* 0x001ee80000100800 */
[----:B------:R-:W3:Y:S04]  /*33b90*/  LDL R21, [R1+0x24] ;  /* 0x0000240001157983 */ /* 0x000ee80000100800 */
[----:B------:R0:W-:Y:S04]  /*33ba0*/  STL.64 [R1+0x9a0], R8 ;  /* 0x0009a00801007387 */ /* 0x0001e80000100a00 */
[----:B------:R1:W-:Y:S04]  /*33bb0*/  STL.64 [R1+0x9a8], R10 ;  /* 0x0009a80a01007387 */ /* 0x0003e80000100a00 */
[----:B0-----:R-:W4:Y:S04]  /*33bc0*/  LDL.LU.64 R8, [R1+0x2c80] ;  /* 0x002c800001087983 */ /* 0x001f280000300a00 */
[----:B------:R-:W2:Y:S01]  /*33bd0*/  LDL.LU.64 R6, [R1+0x2c78] ;  /* 0x002c780001067983 */ /* 0x000ea20000300a00 */
[----:B----4-:R-:W-:Y:S01]  /*33be0*/  HMMA.16816.F32 R24, R16, R8, R24 ;  /* 0x000000081018723c */ /* 0x010fe20000001818 */
[----:B------:R-:W-:-:S02]  /*33bf0*/  IMAD.MOV.U32 R22, RZ, RZ, R8 ;  /* 0x000000ffff167224 */ /* 0x000fc400078e0008 */
[----:B------:R-:W-:-:S15]  /*33c00*/  IMAD.MOV.U32 R15, RZ, RZ, R9 ;  /* 0x000000ffff0f7224 */ /* 0x000fde00078e0009 */
[----:B------:R-:W-:Y:S01]  /*33c10*/  NOP ;  /* 0x0000000000007918 */ /* 0x000fe20000000000 */
[----:B------:R0:W-:Y:S04]  /*33c20*/  STL.64 [R1+0x990], R24 ;  /* 0x0009901801007387 */ /* 0x0001e80000100a00 */
[----:B------:R4:W-:Y:S04]  /*33c30*/  STL.64 [R1+0x998], R26 ;  /* 0x0009981a01007387 */ /* 0x0009e80000100a00 */
[----:B------:R-:W2:Y:S04]  /*33c40*/  LDL.LU R8, [R1+0x4a0] ;  /* 0x0004a00001087983 */ /* 0x000ea80000300800 */
[----:B------:R-:W2:Y:S04]  /*33c50*/  LDL.LU R9, [R1+0x4a4] ;  /* 0x0004a40001097983 */ /* 0x000ea80000300800 */
[----:B-1----:R-:W2:Y:S04]  /*33c60*/  LDL.LU R10, [R1+0x4a8] ;  /* 0x0004a800010a7983 */ /* 0x002ea80000300800 */
[----:B------:R-:W2:Y:S04]  /*33c70*/  LDL.LU R11, [R1+0x4ac] ;  /* 0x0004ac00010b7983 */ /* 0x000ea80000300800 */
[----:B0-----:R-:W2:Y:S04]  /*33c80*/  LDL.LU R24, [R1+0x490] ;  /* 0x0004900001187983 */ /* 0x001ea80000300800 */
[----:B------:R-:W2:Y:S04]  /*33c90*/  LDL.LU R25, [R1+0x494] ;  /* 0x0004940001197983 */ /* 0x000ea80000300800 */
[----:B----4-:R-:W4:Y:S04]  /*33ca0*/  LDL.LU R26, [R1+0x498] ;  /* 0x00049800011a7983 */ /* 0x010f280000300800 */
[----:B------:R-:W4:Y:S01]  /*33cb0*/  LDL.LU R27, [R1+0x49c] ;  /* 0x00049c00011b7983 */ /* 0x000f220000300800 */
[----:B------:R-:W-:-:S02]  /*33cc0*/  IMAD.MOV.U32 R2, RZ, RZ, R4 ;  /* 0x000000ffff027224 */ /* 0x000fc400078e0004 */
[----:B------:R-:W-:Y:S01]  /*33cd0*/  IMAD.MOV.U32 R0, RZ, RZ, R5 ;  /* 0x000000ffff007224 */ /* 0x000fe200078e0005 */
[----:B----4-:R-:W-:Y:S04]  /*33ce0*/  STL.64 [R1+0x2c68], R26 ;  /* 0x002c681a01007387 */ /* 0x010fe80000100a00 */
[----:B--2---:R0:W-:Y:S04]  /*33cf0*/  STL.64 [R1+0x2c60], R24 ;  /* 0x002c601801007387 */ /* 0x0041e80000100a00 */
[----:B0-----:R-:W2:Y:S04]  /*33d00*/  LDL.64 R24, [R1+0x40] ;  /* 0x0000400001187983 */ /* 0x001ea80000100a00 */
[----:B------:R-:W-:Y:S04]  /*33d10*/  STL [R1+0x2c48], R22 ;  /* 0x002c481601007387 */ /* 0x000fe80000100800 */
[----:B---3--:R0:W-:Y:S04]  /*33d20*/  STL.64 [R1+0x2c40], R20 ;  /* 0x002c401401007387 */ /* 0x0081e80000100a00 */
[----:B------:R-:W3:Y:S04]  /*33d30*/  LDL R4, [R1+0x10] ;  /* 0x0000100001047983 */ /* 0x000ee80000100800 */
[----:B------:R-:W3:Y:S04]  /*33d40*/  LDL R5, [R1+0x14] ;  /* 0x0000140001057983 */ /* 0x000ee80000100800 */
[----:B0-----:R-:W4:Y:S04]  /*33d50*/  LDL.64 R20, [R1+0x30] ;  /* 0x0000300001147983 */ /* 0x001f280000100a00 */
[----:B------:R-:W-:Y:S04]  /*33d60*/  STL.64 [R1+0x2c38], R6 ;  /* 0x002c380601007387 */ /* 0x000fe80000100a00 */
[----:B---3--:R0:W-:Y:S04]  /*33d70*/  STL.64 [R1+0x2c30], R4 ;  /* 0x002c300401007387 */ /* 0x0081e80000100a00 */
[----:B0-----:R-:W3:Y:S04]  /*33d80*/  LDL.LU R4, [R1+0x480] ;  /* 0x0004800001047983 */ /* 0x001ee80000300800 */
[----:B------:R-:W3:Y:S04]  /*33d90*/  LDL.LU R5, [R1+0x484] ;  /* 0x0004840001057983 */ /* 0x000ee80000300800 */
[----:B------:R-:W3:Y:S04]  /*33da0*/  LDL.LU R6, [R1+0x488] ;  /* 0x0004880001067983 */ /* 0x000ee80000300800 */
[----:B------:R-:W3:Y:S04]  /*33db0*/  LDL.LU R7, [R1+0x48c] ;  /* 0x00048c0001077983 */ /* 0x000ee80000300800 */
[----:B------:R-:W-:Y:S04]  /*33dc0*/  STL.64 [R1+0x2c08], R14 ;  /* 0x002c080e01007387 */ /* 0x000fe80000100a00 */
[----:B------:R0:W-:Y:S04]  /*33dd0*/  STL.64 [R1+0x2c00], R12 ;  /* 0x002c000c01007387 */ /* 0x0001e80000100a00 */
[----:B0-----:R-:W3:Y:S04]  /*33de0*/  LDL.LU R12, [R1+0x450] ;  /* 0x00045000010c7983 */ /* 0x001ee80000300800 */
[----:B------:R-:W3:Y:S04]  /*33df0*/  LDL.LU R13, [R1+0x454] ;  /* 0x00045400010d7983 */ /* 0x000ee80000300800 */
[----:B------:R-:W3:Y:S04]  /*33e00*/  LDL.LU R14, [R1+0x458] ;  /* 0x00045800010e7983 */ /* 0x000ee80000300800 */
[----:B------:R-:W3:Y:S01]  /*33e10*/  LDL.LU R15, [R1+0x45c] ;  /* 0x00045c00010f7983 */ /* 0x000ee20000300800 */
        /* <DEDUP_REMOVED lines=8> */
[----:B------:R1:W-:Y:S04]  /*33ea0*/  STL.64 [R1+0x988], R10 ;  /* 0x0009880a01007387 */ /* 0x0003e80000100a00 */
[----:B0-----:R-:W3:Y:S01]  /*33eb0*/  LDL.LU.64 R8, [R1+0x2c70] ;  /* 0x002c700001087983 */ /* 0x001ee20000300a00 */
[----:B-1----:R-:W-:-:S02]  /*33ec0*/  IMAD.MOV.U32 R11, RZ, RZ, R24 ;  /* 0x000000ffff0b7224 */ /* 0x002fc400078e0018 */
[----:B------:R-:W-:Y:S01]  /*33ed0*/  IMAD.MOV.U32 R10, RZ, RZ, R25 ;  /* 0x000000ffff0a7224 */ /* 0x000fe200078e0019 */
[----:B------:R-:W2:Y:S04]  /*33ee0*/  LDL.LU.64 R26, [R1+0x2c68] ;  /* 0x002c6800011a7983 */ /* 0x000ea80000300a00 */
[----:B------:R-:W2:Y:S04]  /*33ef0*/  LDL.LU.64 R24, [R1+0x2c60] ;  /* 0x002c600001187983 */ /* 0x000ea80000300a00 */
[----:B------:R-:W-:Y:S01]  /*33f00*/  STL.64 [R1+0x2bf8], R10 ;  /* 0x002bf80a01007387 */ /* 0x000fe20000100a00 */
[----:B----4-:R-:W-:Y:S01]  /*33f10*/  IMAD.MOV.U32 R23, RZ, RZ, R21 ;  /* 0x000000ffff177224 */ /* 0x010fe200078e0015 */
[----:B--2---:R-:W-:Y:S02]  /*33f20*/  HMMA.16816.F32 R24, R16, R20, R24 ;  /* 0x000000141018723c */ /* 0x004fe40000001818 */
[----:B---3--:R0:W-:Y:S04]  /*33f30*/  STL.64 [R1+0x2bf0], R8 ;  /* 0x002bf00801007387 */ /* 0x0081e80000100a00 */
[----:B0-----:R-:W2:Y:S04]  /*33f40*/  LDL R8, [R1] ;  /* 0x0000000001087983 */ /* 0x001ea80000100800 */
[----:B------:R-:W2:Y:S09]  /*33f50*/  LDL R9, [R1+0x4] ;  /* 0x0000040001097983 */ /* 0x000eb20000100800 */
[----:B------:R-:W-:Y:S04]  /*33f60*/  STL.64 [R1+0x970], R24 ;  /* 0x0009701801007387 */ /* 0x000fe80000100a00 */
[----:B------:R0:W-:Y:S04]  /*33f70*/  STL.64 [R1+0x978], R26 ;  /* 0x0009781a01007387 */ /* 0x0001e80000100a00 */
[----:B0-----:R-:W3:Y:S04]  /*33f80*/  LDL.LU R27, [R1+0x2c58] ;  /* 0x002c5800011b7983 */ /* 0x001ee80000300800 */
[----:B------:R-:W4:Y:S01]  /*33f90*/  LDL.LU.64 R24, [R1+0x2c50] ;  /* 0x002c500001187983 */ /* 0x000f220000300a00 */
[----:B------:R-:W-:-:S03]  /*33fa0*/  IMAD.MOV.U32 R26, RZ, RZ, R20 ;  /* 0x000000ffff1a7224 */ /* 0x000fc600078e0014 */
[----:B------:R-:W2:Y:S04]  /*33fb0*/  LDL.LU R22, [R1+0x2c48] ;  /* 0x002c480001167983 */ /* 0x000ea80000300800 */
[----:B------:R-:W2:Y:S02]  /*33fc0*/  LDL.LU.64 R20, [R1+0x2c40] ;  /* 0x002c400001147983 */ /* 0x000ea40000300a00 */
[----:B--2---:R-:W-:-:S15]  /*33fd0*/  HMMA.16816.F32 R4, R16, R20, R4 ;  /* 0x000000141004723c */ /* 0x004fde0000001804 */
[----:B------:R-:W-:-:S04]  /*33fe0*/  NOP ;  /* 0x0000000000007918 */ /* 0x000fc80000000000 */
[----:B------:R-:W-:Y:S04]  /*33ff0*/  STL.64 [R1+0x960], R4 ;  /* 0x0009600401007387 */ /* 0x000fe80000100a00 */
[----:B------:R0:W-:Y:S04]  /*34000*/  STL.64 [R1+0x968], R6 ;  /* 0x0009680601007387 */ /* 0x0001e80000100a00 */
[----:B0-----:R-:W2:Y:S04]  /*34010*/  LDL.LU.64 R6, [R1+0x2c38] ;  /* 0x002c380001067983 */ /* 0x001ea80000300a00 */
[----:B------:R-:W2:Y:S04]  /*34020*/  LDL.LU.64 R4, [R1+0x2c30] ;  /* 0x002c300001047983 */ /* 0x000ea80000300a00 */
[----:B------:R0:W-:Y:S04]  /*34030*/  STL.64 [R1+0x2b20], R20 ;  /* 0x002b201401007387 */ /* 0x0001e80000100a00 */
[----:B------:R-:W-:Y:S04]  /*34040*/  STL.64 [R1+0x2b80], R22 ;  /* 0x002b801601007387 */ /* 0x000fe80000100a00 */
[----:B0-----:R-:W2:Y:S04]  /*34050*/  LDL R20, [R1+0x90] ;  /* 0x0000900001147983 */ /* 0x001ea80000100800 */
[----:B------:R-:W2:Y:S04]  /*34060*/  LDL R21, [R1+0x94] ;  /* 0x0000940001157983 */ /* 0x000ea80000100800 */
[----:B--2---:R4:W-:Y:S02]  /*34070*/  STL.64 [R1+0x2b98], R20 ;  /* 0x002b981401007387 */ /* 0x0049e40000100a00 */
[----:B----4-:R-:W-:-:S02]  /*34080*/  IMAD.MOV.U32 R20, RZ, RZ, R24 ;  /* 0x000000ffff147224 */ /* 0x010fc400078e0018 */
[----:B------:R-:W-:Y:S01]  /*34090*/  IMAD.MOV.U32 R21, RZ, RZ, R25 ;  /* 0x000000ffff157224 */ /* 0x000fe200078e0019 */
[----:B------:R-:W2:Y:S04]  /*340a0*/  LDL.LU R24, [R1+0x2c2c] ;  /* 0x002c2c0001187983 */ /* 0x000ea80000300800 */
[----:B------:R-:W2:Y:S04]  /*340b0*/  LDL.LU R25, [R1+0x2c28] ;  /* 0x002c280001197983 */ /* 0x000ea80000300800 */
[----:B------:R0:W-:Y:S02]  /*340c0*/  STL.64 [R1+0x2bb0], R20 ;  /* 0x002bb01401007387 */ /* 0x0001e40000100a00 */
[----:B0-----:R-:W-:-:S02]  /*340d0*/  IMAD.MOV.U32 R20, RZ, RZ, R7 ;  /* 0x000000ffff147224 */ /* 0x001fc400078e0007 */
[----:B------:R-:W-:-:S05]  /*340e0*/  IMAD.MOV.U32 R21, RZ, RZ, R6 ;  /* 0x000000ffff157224 */ /* 0x000fca00078e0006 */
[----:B------:R0:W-:Y:S01]  /*340f0*/  STL.64 [R1+0x2bc8], R20 ;  /* 0x002bc81401007387 */ /* 0x0001e20000100a00 */
[C---:B------:R-:W-:Y:S03]  /*34100*/  HMMA.16816.F32 R4, R16.reuse, R4, R12 ;  /* 0x000000041004723c */ /* 0x040fe6000000180c */
[----:B0-----:R-:W4:Y:S04]  /*34110*/  LDL.LU R20, [R1+0x460] ;  /* 0x0004600001147983 */ /* 0x001f280000300800 */
[----:B------:R-:W4:Y:S04]  /*34120*/  LDL.LU R21, [R1+0x464] ;  /* 0x0004640001157983 */ /* 0x000f280000300800 */
[----:B------:R-:W4:Y:S04]  /*34130*/  LDL.LU R22, [R1+0x468] ;  /* 0x0004680001167983 */ /* 0x000f280000300800 */
[----:B------:R-:W4:Y:S04]  /*34140*/  LDL.LU R23, [R1+0x46c] ;  /* 0x00046c0001177983 */ /* 0x000f280000300800 */
[----:B------:R-:W2:Y:S04]  /*34150*/  LDL.LU.64 R14, [R1+0x2c20] ;  /* 0x002c2000010e7983 */ /* 0x000ea80000300a00 */
[----:B------:R-:W2:Y:S04]  /*34160*/  LDL.LU.64 R12, [R1+0x2c18] ;  /* 0x002c1800010c7983 */ /* 0x000ea80000300a00 */
[----:B------:R0:W-:Y:S04]  /*34170*/  STL.64 [R1+0x950], R4 ;  /* 0x0009500401007387 */ /* 0x0001e80000100a00 */
[----:B------:R-:W-:Y:S04]  /*34180*/  STL.64 [R1+0x958], R6 ;  /* 0x0009580601007387 */ /* 0x000fe80000100a00 */
[----:B0-----:R-:W3:Y:S01]  /*34190*/  LDL.LU.64 R4, [R1+0x2c10] ;  /* 0x002c100001047983 */ /* 0x001ee20000300a00 */
[C---:B----4-:R-:W-:Y:S08]  /*341a0*/  HMMA.16816.F32 R8, R16.reuse, R8, R20 ;  /* 0x000000081008723c */ /* 0x050ff00000001814 */
[----:B--2---:R-:W-:Y:S11]  /*341b0*/  HMMA.16816.F32 R12, R16, R24, R12 ;  /* 0x00000018100c723c */ /* 0x004ff6000000180c */
[----:B------:R0:W-:Y:S04]  /*341c0*/  STL.64 [R1+0x940], R8 ;  /* 0x0009400801007387 */ /* 0x0001e80000100a00 */
[----:B------:R1:W-:Y:S01]  /*341d0*/  STL.64 [R1+0x948], R10 ;  /* 0x0009480a01007387 */ /* 0x0003e20000100a00 */
[----:B---3--:R-:W-:-:S02]  /*341e0*/  IMAD.MOV.U32 R21, RZ, RZ, R4 ;  /* 0x000000ffff157224 */ /* 0x008fc400078e0004 */
[----:B------:R-:W-:Y:S01]  /*341f0*/  IMAD.MOV.U32 R20, RZ, RZ, R5 ;  /* 0x000000ffff147224 */ /* 0x000fe200078e0005 */
[----:B0-----:R-:W2:Y:S04]  /*34200*/  LDL.LU R8, [R1+0x440] ;  /* 0x0004400001087983 */ /* 0x001ea80000300800 */
[----:B------:R-:W2:Y:S04]  /*34210*/  LDL.LU R9, [R1+0x444] ;  /* 0x0004440001097983 */ /* 0x000ea80000300800 */
[----:B-1----:R-:W2:Y:S04]  /*34220*/  LDL.LU R10, [R1+0x448] ;  /* 0x00044800010a7983 */ /* 0x002ea80000300800 */
[----:B------:R-:W2:Y:S04]  /*34230*/  LDL.LU R11, [R1+0x44c] ;  /* 0x00044c00010b7983 */ /* 0x000ea80000300800 */
[----:B------:R-:W3:Y:S04]  /*34240*/  LDL.LU R4, [R1+0x420] ;  /* 0x0004200001047983 */ /* 0x000ee80000300800 */
[----:B------:R-:W3:Y:S04]  /*34250*/  LDL.LU R5, [R1+0x424] ;  /* 0x0004240001057983 */ /* 0x000ee80000300800 */
[----:B------:R-:W3:Y:S04]  /*34260*/  LDL.LU R6, [R1+0x428] ;  /* 0x0004280001067983 */ /* 0x000ee80000300800 */
[----:B------:R-:W3:Y:S04]  /*34270*/  LDL.LU R7, [R1+0x42c] ;  /* 0x00042c0001077983 */ /* 0x000ee80000300800 */
[----:B------:R-:W-:Y:S04]  /*34280*/  STL.64 [R1+0x930], R12 ;  /* 0x0009300c01007387 */ /* 0x000fe80000100a00 */
[----:B------:R0:W-:Y:S04]  /*34290*/  STL.64 [R1+0x938], R14 ;  /* 0x0009380e01007387 */ /* 0x0001e80000100a00 */
[----:B0-----:R-:W4:Y:S04]  /*342a0*/  LDL.LU.64 R14, [R1+0x2c08] ;  /* 0x002c0800010e7983 */ /* 0x001f280000300a00 */
[----:B------:R-:W2:Y:S04]  /*342b0*/  LDL.LU.64 R12, [R1+0x2c00] ;  /* 0x002c0000010c7983 */ /* 0x000ea80000300a00 */
[----:B------:R0:W-:Y:S04]  /*342c0*/  STL.64 [R1+0x2af8], R24 ;  /* 0x002af81801007387 */ /* 0x0001e80000100a00 */
[----:B------:R-:W-:Y:S01]  /*342d0*/  STL [R1+0x2b90], R26 ;  /* 0x002b901a01007387 */ /* 0x000fe20000100800 */
[----:B0-----:R-:W-:-:S02]  /*342e0*/  IMAD.MOV.U32 R24, RZ, RZ, R28 ;  /* 0x000000ffff187224 */ /* 0x001fc400078e001c */
[----:B------:R-:W-:-:S05]  /*342f0*/  IMAD.MOV.U32 R25, RZ, RZ, R27 ;  /* 0x000000ffff197224 */ /* 0x000fca00078e001b */
        /* <DEDUP_REMOVED lines=10> */
[----:B------:R-:W2:Y:S01]  /*343a0*/  LDL.LU R27, [R1+0x1ac] ;  /* 0x0001ac00011b7983 */ /* 0x000ea20000300800 */
[C---:B------:R-:W-:Y:S03]  /*343b0*/  HMMA.16816.F32 R8, R16.reuse, R12, R8 ;  /* 0x0000000c1008723c */ /* 0x040fe60000001808 */
        /* <DEDUP_REMOVED lines=12> */
[----:B------:R-:W-:Y:S04]  /*34480*/  STL.64 [R1+0x920], R8 ;  /* 0x0009200801007387 */ /* 0x000fe80000100a00 */
[----:B------:R0:W-:Y:S04]  /*34490*/  STL.64 [R1+0x928], R10 ;  /* 0x0009280a01007387 */ /* 0x0001e80000100a00 */
[----:B0-----:R-:W2:Y:S04]  /*344a0*/  LDL.LU.64 R10, [R1+0x2bf8] ;  /* 0x002bf800010a7983 */ /* 0x001ea80000300a00 */
[----:B------:R-:W3:Y:S04]  /*344b0*/  LDL.LU.64 R8, [R1+0x2bf0] ;  /* 0x002bf00001087983 */ /* 0x000ee80000300a00 */
[----:B------:R-:W-:Y:S01]  /*344c0*/  STL.64 [R1+0x2af0], R12 ;  /* 0x002af00c01007387 */ /* 0x000fe20000100a00 */
[----:B---3--:R-:W-:Y:S03]  /*344d0*/  HMMA.16816.F32 R16, R16, R8, R4 ;  /* 0x000000081010723c */ /* 0x008fe60000001804 */
[----:B------:R-:W2:Y:S04]  /*344e0*/  LDL.LU.64 R6, [R1+0x2be8] ;  /* 0x002be80001067983 */ /* 0x000ea80000300a00 */
[----:B------:R-:W2:-:S12]  /*344f0*/  LDL.LU.64 R4, [R1+0x2be0] ;  /* 0x002be00001047983 */ /* 0x000e980000300a00 */
[----:B------:R0:W-:Y:S04]  /*34500*/  STL.64 [R1+0x810], R16 ;  /* 0x0008101001007387 */ /* 0x0001e80000100a00 */
[----:B------:R1:W-:Y:S04]  /*34510*/  STL.64 [R1+0x818], R18 ;  /* 0x0008181201007387 */ /* 0x0003e80000100a00 */
[----:B0-----:R-:W3:Y:S04]  /*34520*/  LDL.LU R16, [R1+0x180] ;  /* 0x0001800001107983 */ /* 0x001ee80000300800 */
[----:B------:R-:W3:Y:S04]  /*34530*/  LDL.LU R17, [R1+0x184] ;  /* 0x0001840001117983 */ /* 0x000ee80000300800 */
[----:B-1----:R-:W3:Y:S04]  /*34540*/  LDL.LU R18, [R1+0x188] ;  /* 0x0001880001127983 */ /* 0x002ee80000300800 */
[----:B------:R-:W3:Y:S04]  /*34550*/  LDL.LU R19, [R1+0x18c] ;  /* 0x00018c0001137983 */ /* 0x000ee80000300800 */
[----:B------:R-:W-:Y:S01]  /*34560*/  STL.64 [R1+0x2b00], R8 ;  /* 0x002b000801007387 */ /* 0x000fe20000100a00 */
        /* <DEDUP_REMOVED lines=19> */
[----:B------:R-:W2:Y:S04]  /*346a0*/  LDL.LU R26, [R1+0x2b90] ;  /* 0x002b9000011a7983 */ /* 0x000ea80000300800 */
[----:B------:R-:W3:-:S13]  /*346b0*/  LDL.LU.64 R24, [R1+0x2b88] ;  /* 0x002b880001187983 */ /* 0x000eda0000300a00 */
[----:B------:R-:W-:Y:S04]  /*346c0*/  STL.64 [R1+0x7d0], R20 ;  /* 0x0007d01401007387 */ /* 0x000fe80000100a00 */
[----:B------:R0:W-:Y:S04]  /*346d0*/  STL.64 [R1+0x7d8], R22 ;  /* 0x0007d81601007387 */ /* 0x0001e80000100a00 */
[----:B0-----:R-:W4:Y:S01]  /*346e0*/  LDL.LU.64 R22, [R1+0x2b80] ;  /* 0x002b800001167983 */ /* 0x001f220000300a00 */
[----:B---3--:R-:W-:Y:S01]  /*346f0*/  HMMA.16816.F32 R16, R4, R24, R16 ;  /* 0x000000180410723c */ /* 0x008fe20000001810 */
[----:B--2---:R-:W-:-:S02]  /*34700*/  IMAD.MOV.U32 R20, RZ, RZ, R26 ;  /* 0x000000ffff147224 */ /* 0x004fc400078e001a */
[----:B----4-:R-:W-:-:S05]  /*34710*/  IMAD.MOV.U32 R21, RZ, RZ, R23 ;  /* 0x000000ffff157224 */ /* 0x010fca00078e0017 */
[----:B------:R0:W-:Y:S11]  /*34720*/  STL.64 [R1+0x2b30], R20 ;  /* 0x002b301401007387 */ /* 0x0001f60000100a00 */
[----:B------:R-:W-:Y:S04]  /*34730*/  STL.64 [R1+0x7c0], R16 ;  /* 0x0007c01001007387 */ /* 0x000fe80000100a00 */
[----:B------:R-:W-:Y:S01]  /*34740*/  STL.64 [R1+0x7c8], R18 ;  /* 0x0007c81201007387 */ /* 0x000fe20000100a00 */
[----:B0-----:R-:W-:-:S02]  /*34750*/  IMAD.MOV.U32 R20, RZ, RZ, R11 ;  /* 0x000000ffff147224 */ /* 0x001fc400078e000b */
[----:B------:R-:W-:-:S05]  /*34760*/  IMAD.MOV.U32 R21, RZ, RZ, R10 ;  /* 0x000000ffff157224 */ /* 0x000fca00078e000a */
[----:B------:R0:W-:Y:S04]  /*34770*/  STL.64 [R1+0x2b48], R20 ;  /* 0x002b481401007387 */ /* 0x0001e80000100a00 */
[----:B------:R-:W2:Y:S04]  /*34780*/  LDL.LU R8, [R1+0x260] ;  /* 0x0002600001087983 */ /* 0x000ea80000300800 */
[----:B------:R-:W2:Y:S04]  /*34790*/  LDL.LU R9, [R1+0x264] ;  /* 0x0002640001097983 */ /* 0x000ea80000300800 */
[----:B------:R-:W3:Y:S04]  /*347a0*/  LDL.LU R10, [R1+0x268] ;  /* 0x00026800010a7983 */ /* 0x000ee80000300800 */
[----:B------:R-:W3:Y:S01]  /*347b0*/  LDL.LU R11, [R1+0x26c] ;  /* 0x00026c00010b7983 */ /* 0x000ee20000300800 */
[----:B0-----:R-:W-:-:S02]  /*347c0*/  IMAD.MOV.U32 R20, RZ, RZ, R22 ;  /* 0x000000ffff147224 */ /* 0x001fc400078e0016 */
[----:B------:R-:W-:-:S05]  /*347d0*/  IMAD.MOV.U32 R21, RZ, RZ, R15 ;  /* 0x000000ffff157224 */ /* 0x000fca00078e000f */
[----:B------:R-:W-:Y:S04]  /*347e0*/  STL.64 [R1+0x2b60], R20 ;  /* 0x002b601401007387 */ /* 0x000fe80000100a00 */
[----:B---3--:R-:W-:Y:S04]  /*347f0*/  STL.64 [R1+0x2b10], R10 ;  /* 0x002b100a01007387 */ /* 0x008fe80000100a00 */
[----:B--2---:R0:W-:Y:S04]  /*34800*/  STL.64 [R1+0x2b08], R8 ;  /* 0x002b080801007387 */ /* 0x0041e80000100a00 */
[----:B0-----:R-:W2:Y:S01]  /*34810*/  LDL.64 R8, [R1+0x10] ;  /* 0x0000100001087983 */ /* 0x001ea20000100a00 */
[----:B------:R-:W-:-:S02]  /*34820*/  IMAD.MOV.U32 R20, RZ, RZ, R2 ;  /* 0x000000ffff147224 */ /* 0x000fc400078e0002 */
[----:B------:R-:W-:Y:S01]  /*34830*/  IMAD.MOV.U32 R21, RZ, RZ, R0 ;  /* 0x000000ffff157224 */ /* 0x000fe200078e0000 */
[----:B--2---:R0:W-:Y:S04]  /*34840*/  STL.64 [R1+0x2b28], R8 ;  /* 0x002b280801007387 */ /* 0x0041e80000100a00 */
[----:B0-----:R-:W2:Y:S04]  /*34850*/  LDL.LU R8, [R1+0x290] ;  /* 0x0002900001087983 */ /* 0x001ea80000300800 */
[----:B------:R-:W2:Y:S04]  /*34860*/  LDL.LU R9, [R1+0x294] ;  /* 0x0002940001097983 */ /* 0x000ea80000300800 */
[----:B------:R-:W3:Y:S04]  /*34870*/  LDL.LU R10, [R1+0x298] ;  /* 0x00029800010a7983 */ /* 0x000ee80000300800 */
[----:B------:R-:W3:Y:S04]  /*34880*/  LDL.LU R11, [R1+0x29c] ;  /* 0x00029c00010b7983 */ /* 0x000ee80000300800 */
[----:B------:R0:W-:Y:S04]  /*34890*/  STL.64 [R1+0x2b78], R20 ;  /* 0x002b781401007387 */ /* 0x0001e80000100a00 */
[----:B0-----:R-:W4:Y:S04]  /*348a0*/  LDL.LU R20, [R1+0x170] ;  /* 0x0001700001147983 */ /* 0x001f280000300800 */
        /* <DEDUP_REMOVED lines=19> */
[----:B------:R-:W2:Y:S04]  /*349e0*/  LDL.LU R10, [R1+0x2c8] ;  /* 0x0002c800010a7983 */ /* 0x000ea80000300800 */
[----:B------:R-:W2:Y:S04]  /*349f0*/  LDL.LU R11, [R1+0x2cc] ;  /* 0x0002cc00010b7983 */ /* 0x000ea80000300800 */
[----:B------:R-:W3:Y:S01]  /*34a00*/  LDL.64 R24, [R1] ;  /* 0x0000000001187983 */ /* 0x000ee20000100a00 */
[----:B------:R-:W-:-:S02]  /*34a10*/  IMAD.MOV.U32 R16, RZ, RZ, R14 ;  /* 0x000000ffff107224 */ /* 0x000fc400078e000e */
[----:B------:R-:W-:-:S07]  /*34a20*/  IMAD.MOV.U32 R17, RZ, RZ, R3 ;  /* 0x000000ffff117224 */ /* 0x000fce00078e0003 */
[C---:B----4-:R-:W-:Y:S01]  /*34a30*/  HMMA.16816.F32 R16, R4.reuse, R16, R20 ;  /* 0x000000100410723c */ /* 0x050fe20000001814 */
[----:B------:R-:W-:Y:S01]  /*34a40*/  LOP3.LUT R28, R29, 0x40, RZ, 0x3c, !PT ;  /* 0x000000401d1c7812 */ /* 0x000fe200078e3cff */
[----:B---3--:R0:W-:Y:S04]  /*34a50*/  STL.64 [R1+0x2b18], R24 ;  /* 0x002b181801007387 */ /* 0x0081e80000100a00 */
[----:B0-----:R-:W3:Y:S04]  /*34a60*/  LDL.LU R24, [R1+0x270] ;  /* 0x0002700001187983 */ /* 0x001ee80000300800 */
[----:B------:R-:W3:Y:S04]  /*34a70*/  LDL.LU R25, [R1+0x274] ;  /* 0x0002740001197983 */ /* 0x000ee80000300800 */
[----:B------:R-:W3:Y:S04]  /*34a80*/  LDL.LU R26, [R1+0x278] ;  /* 0x00027800011a7983 */ /* 0x000ee80000300800 */
[----:B------:R-:W3:Y:S04]  /*34a90*/  LDL.LU R27, [R1+0x27c] ;  /* 0x00027c00011b7983 */ /* 0x000ee80000300800 */
[----:B------:R-:W4:Y:S04]  /*34aa0*/  LDL.LU R12, [R1+0x250] ;  /* 0x00025000010c7983 */ /* 0x000f280000300800 */
[----:B------:R-:W4:Y:S04]  /*34ab0*/  LDL.LU R13, [R1+0x254] ;  /* 0x00025400010d7983 */ /* 0x000f280000300800 */
[----:B------:R-:W4:Y:S04]  /*34ac0*/  LDL.LU R14, [R1+0x258] ;  /* 0x00025800010e7983 */ /* 0x000f280000300800 */
[----:B------:R-:W4:Y:S04]  /*34ad0*/  LDL.LU R15, [R1+0x25c] ;  /* 0x00025c00010f7983 */ /* 0x000f280000300800 */
[----:B------:R-:W2:Y:S04]  /*34ae0*/  LDL.LU.64 R20, [R1+0x2b78] ;  /* 0x002b780001147983 */ /* 0x000ea80000300a00 */
[----:B------:R-:W-:Y:S04]  /*34af0*/  STL.64 [R1+0x7b0], R16 ;  /* 0x0007b01001007387 */ /* 0x000fe80000100a00 */
[----:B------:R-:W-:Y:S04]  /*34b00*/  STL.64 [R1+0x7b8], R18 ;  /* 0x0007b81201007387 */ /* 0x000fe80000100a00 */
[----:B------:R-:W0:Y:S04]  /*34b10*/  LDSM.16.MT88.4 R16, [R28+UR5+0x4080] ;  /* 0x004080051c10783b */ /* 0x000e280008004200 */
[----:B0-----:R-:W-:Y:S04]  /*34b20*/  STL.64 [R1+0x29d0], R18 ;  /* 0x0029d01201007387 */ /* 0x001fe80000100a00 */
[----:B------:R0:W-:Y:S04]  /*34b30*/  STL.64 [R1+0x29c8], R16 ;  /* 0x0029c81001007387 */ /* 0x0001e80000100a00 */
[----:B0-----:R-:W3:Y:S04]  /*34b40*/  LDL.LU R16, [R1+0x280] ;  /* 0x0002800001107983 */ /* 0x001ee80000300800 */
[----:B------:R-:W3:Y:S04]  /*34b50*/  LDL.LU R17, [R1+0x284] ;  /* 0x0002840001117983 */ /* 0x000ee80000300800 */
[----:B------:R-:W3:Y:S04]  /*34b60*/  LDL.LU R18, [R1+0x288] ;  /* 0x0002880001127983 */ /* 0x000ee80000300800 */
[----:B------:R-:W3:Y:S04]  /*34b70*/  LDL.LU R19, [R1+0x28c] ;  /* 0x00028c0001137983 */ /* 0x000ee80000300800 */
        /* <DEDUP_REMOVED lines=24> */
[----:B0-----:R-:W3:Y:S02]  /*34d00*/  LDL.LU.64 R20, [R1+0x2b20] ;  /* 0x002b200001147983 */ /* 0x001ee40000300a00 */
[----:B---3--:R-:W-:Y:S02]  /*34d10*/  HMMA.16816.F32 R16, R4, R20, R16 ;  /* 0x000000140410723c */ /* 0x008fe40000001810 */
[----:B------:R-:W3:-:S15]  /*34d20*/  LDL.LU R20, [R1+0x160] ;  /* 0x0001600001147983 */ /* 0x000ede0000300800 */
[----:B------:R-:W-:Y:S02]  /*34d30*/  NOP ;  /* 0x0000000000007918 */ /* 0x000fe40000000000 */
[----:B------:R-:W-:Y:S04]  /*34d40*/  STL.64 [R1+0x760], R16 ;  /* 0x0007601001007387 */ /* 0x000fe80000100a00 */
[----:B------:R-:W-:Y:S04]  /*34d50*/  STL.64 [R1+0x768], R18 ;  /* 0x0007681201007387 */ /* 0x000fe80000100a00 */
[----:B------:R-:W3:Y:S04]  /*34d60*/  LDL.LU R21, [R1+0x164] ;  /* 0x0001640001157983 */ /* 0x000ee80000300800 */
[----:B-1----:R-:W3:Y:S04]  /*34d70*/  LDL.LU R22, [R1+0x168] ;  /* 0x0001680001167983 */ /* 0x002ee80000300800 */
[----:B------:R-:W3:Y:S01]  /*34d80*/  LDL.LU R23, [R1+0x16c] ;  /* 0x00016c0001177983 */ /* 0x000ee20000300800 */
[----:B--2---:R-:W-:Y:S01]  /*34d90*/  HMMA.16816.F32 R24, R4, R8, R24 ;  /* 0x000000080418723c */ /* 0x004fe20000001818 */
[----:B------:R-:W-:-:S02]  /*34da0*/  IMAD.MOV.U32 R2, RZ, RZ, R8 ;  /* 0x000000ffff027224 */ /* 0x000fc400078e0008 */
[----:B------:R-:W-:Y:S01]  /*34db0*/  IMAD.MOV.U32 R0, RZ, RZ, R9 ;  /* 0x000000ffff007224 */ /* 0x000fe200078e0009 */
[----:B---3--:R-:W-:Y:S04]  /*34dc0*/  STL.64 [R1+0x2ae8], R22 ;  /* 0x002ae81601007387 */ /* 0x008fe80000100a00 */
[----:B------:R0:W-:Y:S04]  /*34dd0*/  STL.64 [R1+0x2ae0], R20 ;  /* 0x002ae01401007387 */ /* 0x0001e80000100a00 */
[----:B0-----:R-:W2:Y:S04]  /*34de0*/  LDL.LU R20, [R1+0x240] ;  /* 0x0002400001147983 */ /* 0x001ea80000300800 */
[----:B------:R-:W2:Y:S04]  /*34df0*/  LDL.LU R21, [R1+0x244] ;  /* 0x0002440001157983 */ /* 0x000ea80000300800 */
[----:B------:R-:W2:Y:S04]  /*34e00*/  LDL.LU R22, [R1+0x248] ;  /* 0x0002480001167983 */ /* 0x000ea80000300800 */
[----:B------:R-:W2:Y:S04]  /*34e10*/  LDL.LU R23, [R1+0x24c] ;  /* 0x00024c0001177983 */ /* 0x000ea80000300800 */
[----:B------:R-:W3:Y:S04]  /*34e20*/  LDL.LU R16, [R1+0xa70] ;  /* 0x000a700001107983 */ /* 0x000ee80000300800 */
[----:B------:R-:W3:Y:S04]  /*34e30*/  LDL.LU R17, [R1+0xa74] ;  /* 0x000a740001117983 */ /* 0x000ee80000300800 */
[----:B------:R-:W3:Y:S04]  /*34e40*/  LDL.LU R18, [R1+0xa78] ;  /* 0x000a780001127983 */ /* 0x000ee80000300800 */
[----:B------:R-:W3:Y:S04]  /*34e50*/  LDL.LU R19, [R1+0xa7c] ;  /* 0x000a7c0001137983 */ /* 0x000ee80000300800 */
[----:B------:R0:W-:Y:S04]  /*34e60*/  STL.64 [R1+0x750], R24 ;  /* 0x0007501801007387 */ /* 0x0001e80000100a00 */
[----:B------:R-:W-:Y:S04]  /*34e70*/  STL.64 [R1+0x758], R26 ;  /* 0x0007581a01007387 */ /* 0x000fe80000100a00 */
[----:B0-----:R-:W2:Y:S04]  /*34e80*/  LDL.LU.64 R24, [R1+0x2b18] ;  /* 0x002b180001187983 */ /* 0x001ea80000300a00 */
[----:B------:R-:W2:Y:S04]  /*34e90*/  LDL.LU.64 R10, [R1+0x2b10] ;  /* 0x002b1000010a7983 */ /* 0x000ea80000300a00 */
[----:B------:R-:W2:Y:S02]  /*34ea0*/  LDL.LU.64 R8, [R1+0x2b08] ;  /* 0x002b080001087983 */ /* 0x000ea40000300a00 */
[----:B--2---:R-:W-:Y:S01]  /*34eb0*/  HMMA.16816.F32 R8, R4, R24, R8 ;  /* 0x000000180408723c */ /* 0x004fe20000001808 */
[----:B------:R-:W-:-:S15]  /*34ec0*/  IMAD.MOV.U32 R3, RZ, RZ, R25 ;  /* 0x000000ffff037224 */ /* 0x000fde00078e0019 */
[----:B------:R-:W-:-:S03]  /*34ed0*/  NOP ;  /* 0x0000000000007918 */ /* 0x000fc60000000000 */
[----:B------:R0:W-:Y:S04]  /*34ee0*/  STL.64 [R1+0x740], R8 ;  /* 0x0007400801007387 */ /* 0x0001e80000100a00 */
[----:B------:R1:W-:Y:S04]  /*34ef0*/  STL.64 [R1+0x748], R10 ;  /* 0x0007480a01007387 */ /* 0x0003e80000100a00 */
[----:B0-----:R-:W2:Y:S01]  /*34f00*/  LDL.LU.64 R8, [R1+0x2b00] ;  /* 0x002b000001087983 */ /* 0x001ea20000300a00 */
[----:B-1----:R-:W-:-:S03]  /*34f10*/  IMAD.MOV.U32 R10, RZ, RZ, R24 ;  /* 0x000000ffff0a7224 */ /* 0x002fc600078e0018 */
[----:B------:R-:W4:Y:S02]  /*34f20*/  LDL.LU.64 R24, [R1+0x2af8] ;  /* 0x002af80001187983 */ /* 0x000f240000300a00 */
[----:B----4-:R-:W-:-:S15]  /*34f30*/  HMMA.16816.F32 R12, R4, R24, R12 ;  /* 0x00000018040c723c */ /* 0x010fde000000180c */
[----:B------:R-:W-:-:S04]  /*34f40*/  NOP ;  /* 0x0000000000007918 */ /* 0x000fc80000000000 */
[----:B------:R0:W-:Y:S04]  /*34f50*/  STL.64 [R1+0x730], R12 ;  /* 0x0007300c01007387 */ /* 0x0001e80000100a00 */
[----:B------:R-:W-:Y:S04]  /*34f60*/  STL.64 [R1+0x738], R14 ;  /* 0x0007380e01007387 */ /* 0x000fe80000100a00 */
[----:B0-----:R-:W4:Y:S04]  /*34f70*/  LDL.LU.64 R12, [R1+0x2af0] ;  /* 0x002af000010c7983 */ /* 0x001f280000300a00 */
[----:B------:R0:W-:Y:S04]  /*34f80*/  STL.64 [R1+0x2a08], R24 ;  /* 0x002a081801007387 */ /* 0x0001e80000100a00 */
[----:B0-----:R-:W2:Y:S04]  /*34f90*/  LDL.64 R24, [R1+0x80] ;  /* 0x0000800001187983 */ /* 0x001ea80000100a00 */
[----:B--2---:R0:W-:Y:S04]  /*34fa0*/  STL.64 [R1+0x2aa8], R24 ;  /* 0x002aa81801007387 */ /* 0x0041e80000100a00 */
[----:B0-----:R-:W2:Y:S01]  /*34fb0*/  LDL.64 R24, [R1+0xa0] ;  /* 0x0000a00001187983 */ /* 0x001ea20000100a00 */
[C---:B----4-:R-:W-:Y:S03]  /*34fc0*/  HMMA.16816.F32 R20, R4.reuse, R12, R20 ;  /* 0x0000000c0414723c */ /* 0x050fe60000001814 */
[----:B--2---:R0:W-:Y:S04]  /*34fd0*/  STL.64 [R1+0x2ac0], R24 ;  /* 0x002ac01801007387 */ /* 0x0041e80000100a00 */
[----:B0-----:R-:W2:Y:S04]  /*34fe0*/  LDL.64 R24, [R1+0xb0] ;  /* 0x0000b00001187983 */ /* 0x001ea80000100a00 */
[----:B--2---:R0:W-:Y:S04]  /*34ff0*/  STL.64 [R1+0x2ac8], R24 ;  /* 0x002ac81801007387 */ /* 0x0041e80000100a00 */
[----:B0-----:R-:W3:Y:S04]  /*35000*/  LDL.64 R24, [R1+0xc0] ;  /* 0x0000c00001187983 */ /* 0x001ee80000100a00 */
[----:B------:R-:W-:Y:S04]  /*35010*/  STL.64 [R1+0x720], R20 ;  /* 0x0007201401007387 */ /* 0x000fe80000100a00 */
[----:B------:R0:W-:Y:S04]  /*35020*/  STL.64 [R1+0x728], R22 ;  /* 0x0007281601007387 */ /* 0x0001e80000100a00 */
[----:B0-----:R-:W2:Y:S04]  /*35030*/  LDL.LU.64 R22, [R1+0x2ae8] ;  /* 0x002ae80001167983 */ /* 0x001ea80000300a00 */
[----:B------:R-:W2:Y:S04]  /*35040*/  LDL.LU.64 R20, [R1+0x2ae0] ;  /* 0x002ae00001147983 */ /* 0x000ea80000300a00 */
[----:B------:R0:W-:Y:S04]  /*35050*/  STL.64 [R1+0x2a00], R12 ;  /* 0x002a000c01007387 */ /* 0x0001e80000100a00 */
[----:B0-----:R-:W4:Y:S04]  /*35060*/  LDL.LU R12, [R1+0xa30] ;  /* 0x000a3000010c7983 */ /* 0x001f280000300800 */
[----:B------:R-:W4:Y:S04]  /*35070*/  LDL.LU R13, [R1+0xa34] ;  /* 0x000a3400010d7983 */ /* 0x000f280000300800 */
[----:B------:R-:W3:Y:S04]  /*35080*/  LDL.LU R14, [R1+0xa38] ;  /* 0x000a3800010e7983 */ /* 0x000ee80000300800 */
[----:B------:R-:W3:Y:S01]  /*35090*/  LDL.LU R15, [R1+0xa3c] ;  /* 0x000a3c00010f7983 */ /* 0x000ee20000300800 */
[----:B--2---:R-:W-:Y:S03]  /*350a0*/  HMMA.16816.F32 R4, R4, R8, R20 ;  /* 0x000000080404723c */ /* 0x004fe60000001814 */
[----:B---3--:R-:W-:Y:S04]  /*350b0*/  STL.64 [R1+0x2ab8], R14 ;  /* 0x002ab80e01007387 */ /* 0x008fe80000100a00 */
[----:B----4-:R0:W-:Y:S04]  /*350c0*/  STL.64 [R1+0x2ab0], R12 ;  /* 0x002ab00c01007387 */ /* 0x0101e80000100a00 */
[----:B0-----:R-:W2:Y:S04]  /*350d0*/  LDL.LU R12, [R1+0xa50] ;  /* 0x000a5000010c7983 */ /* 0x001ea80000300800 */
[----:B------:R-:W2:Y:S04]  /*350e0*/  LDL.LU R13, [R1+0xa54] ;  /* 0x000a5400010d7983 */ /* 0x000ea80000300800 */
[----:B------:R-:W2:Y:S04]  /*350f0*/  LDL.LU R14, [R1+0xa58] ;  /* 0x000a5800010e7983 */ /* 0x000ea80000300800 */
[----:B------:R-:W2:Y:S04]  /*35100*/  LDL.LU R15, [R1+0xa5c] ;  /* 0x000a5c00010f7983 */ /* 0x000ea80000300800 */
[----:B------:R-:W3:Y:S04]  /*35110*/  LDL.LU.64 R22, [R1+0x2ad8] ;  /* 0x002ad80001167983 */ /* 0x000ee80000300a00 */
[----:B------:R-:W3:Y:S04]  /*35120*/  LDL.LU.64 R20, [R1+0x2ad0] ;  /* 0x002ad00001147983 */ /* 0x000ee80000300a00 */
[----:B------:R0:W-:Y:S04]  /*35130*/  STL.64 [R1+0x710], R4 ;  /* 0x0007100401007387 */ /* 0x0001e80000100a00 */
[----:B------:R-:W-:Y:S04]  /*35140*/  STL.64 [R1+0x718], R6 ;  /* 0x0007180601007387 */ /* 0x000fe80000100a00 */
[----:B0-----:R-:W4:Y:S04]  /*35150*/  LDL.64 R4, [R1+0x90] ;  /* 0x0000900001047983 */ /* 0x001f280000100a00 */
[----:B------:R-:W-:Y:S04]  /*35160*/  STL [R1+0x29dc], R8 ;  /* 0x0029dc0801007387 */ /* 0x000fe80000100800 */
[----:B------:R-:W-:Y:S01]  /*35170*/  STL [R1+0x29d8], R9 ;  /* 0x0029d80901007387 */ /* 0x000fe20000100800 */
[----:B---3--:R-:W-:-:S15]  /*35180*/  HMMA.16816.F32 R16, R20, R24, R16 ;  /* 0x000000181410723c */ /* 0x008fde0000001810 */
[----:B------:R-:W-:-:S04]  /*35190*/  NOP ;  /* 0x0000000000007918 */ /* 0x000fc80000000000 */
[----:B------:R0:W-:Y:S04]  /*351a0*/  STL.64 [R1+0x600], R16 ;  /* 0x0006001001007387 */ /* 0x0001e80000100a00 */
[----:B------:R-:W-:Y:S01]  /*351b0*/  STL.64 [R1+0x608], R18 ;  /* 0x0006081201007387 */ /* 0x000fe20000100a00 */
[----:B0-----:R-:W-:Y:S02]  /*351c0*/  IMAD.MOV.U32 R16, RZ, RZ, R25 ;  /* 0x000000ffff107224 */ /* 0x001fe400078e0019 */
[----:B------:R-:W-:Y:S02]  /*351d0*/  IMAD.MOV.U32 R17, RZ, RZ, R24 ;  /* 0x000000ffff117224 */ /* 0x000fe400078e0018 */
[----:B------:R-:W3:Y:S04]  /*351e0*/  LDL.LU.64 R24, [R1+0x2ac8] ;  /* 0x002ac80001187983 */ /* 0x000ee80000300a00 */
        /* <DEDUP_REMOVED lines=12> */
[----:B------:R-:W2:Y:S04]  /*352b0*/  LDL.LU.64 R24, [R1+0x2ac0] ;  /* 0x002ac00001187983 */ /* 0x000ea80000300a00 */
[----:B------:R0:W-:Y:S04]  /*352c0*/  STL [R1+0x29ec], R18 ;  /* 0x0029ec1201007387 */ /* 0x0001e80000100800 */
[----:B------:R1:W-:Y:S04]  /*352d0*/  STL [R1+0x29e8], R19 ;  /* 0x0029e81301007387 */ /* 0x0003e80000100800 */
[----:B------:R-:W4:Y:S04]  /*352e0*/  LDL.LU R16, [R1+0xa40] ;  /* 0x000a400001107983 */ /* 0x000f280000300800 */
[----:B------:R-:W4:Y:S04]  /*352f0*/  LDL.LU R17, [R1+0xa44] ;  /* 0x000a440001117983 */ /* 0x000f280000300800 */
[----:B0-----:R-:W4:Y:S04]  /*35300*/  LDL.LU R18, [R1+0xa48] ;  /* 0x000a480001127983 */ /* 0x001f280000300800 */
[----:B-1----:R-:W4:Y:S01]  /*35310*/  LDL.LU R19, [R1+0xa4c] ;  /* 0x000a4c0001137983 */ /* 0x002f220000300800 */
        /* <DEDUP_REMOVED lines=8> */
[----:B------:R-:W2:Y:S01]  /*353a0*/  LDL.LU.64 R24, [R1+0x2aa8] ;  /* 0x002aa80001187983 */ /* 0x000ea20000300a00 */
[----:B----4-:R-:W-:Y:S03]  /*353b0*/  HMMA.16816.F32 R16, R20, R4, R16 ;  /* 0x000000041410723c */ /* 0x010fe60000001810 */
[----:B------:R-:W-:Y:S04]  /*353c0*/  STL [R1+0x29f4], R9 ;  /* 0x0029f40901007387 */ /* 0x000fe80000100800 */
[----:B------:R-:W-:-:S12]  /*353d0*/  STL [R1+0x29f0], R8 ;  /* 0x0029f00801007387 */ /* 0x000fd80000100800 */
[----:B------:R0:W-:Y:S02]  /*353e0*/  STL.64 [R1+0x5d0], R16 ;  /* 0x0005d01001007387 */ /* 0x0001e40000100a00 */
[----:B0-----:R-:W-:Y:S02]  /*353f0*/  IMAD.MOV.U32 R16, RZ, RZ, R4 ;  /* 0x000000ffff107224 */ /* 0x001fe400078e0004 */
[----:B------:R-:W-:Y:S01]  /*35400*/  IMAD.MOV.U32 R17, RZ, RZ, R5 ;  /* 0x000000ffff117224 */ /* 0x000fe200078e0005 */
[----:B------:R0:W-:Y:S04]  /*35410*/  STL.64 [R1+0x5d8], R18 ;  /* 0x0005d81201007387 */ /* 0x0001e80000100a00 */
[----:B------:R-:W-:Y:S04]  /*35420*/  STL [R1+0x29fc], R17 ;  /* 0x0029fc1101007387 */ /* 0x000fe80000100800 */
[----:B------:R-:W-:Y:S01]  /*35430*/  STL [R1+0x29f8], R16 ;  /* 0x0029f81001007387 */ /* 0x000fe20000100800 */
[----:B--2---:R-:W-:Y:S01]  /*35440*/  HMMA.16816.F32 R4, R20, R24, R12 ;  /* 0x000000181404723c */ /* 0x004fe2000000180c */
[----:B0-----:R-:W-:-:S02]  /*35450*/  IMAD.MOV.U32 R18, RZ, RZ, R24 ;  /* 0x000000ffff127224 */ /* 0x001fc400078e0018 */
[----:B------:R-:W-:Y:S02]  /*35460*/  IMAD.MOV.U32 R19, RZ, RZ, R25 ;  /* 0x000000ffff137224 */ /* 0x000fe400078e0019 */
[----:B------:R-:W-:Y:S02]  /*35470*/  IMAD.MOV.U32 R24, RZ, RZ, R10 ;  /* 0x000000ffff187224 */ /* 0x000fe400078e000a */
[----:B------:R-:W-:-:S12]  /*35480*/  IMAD.MOV.U32 R25, RZ, RZ, R3 ;  /* 0x000000ffff197224 */ /* 0x000fd800078e0003 */
[----:B------:R-:W-:Y:S04]  /*35490*/  STL.64 [R1+0x5c0], R4 ;  /* 0x0005c00401007387 */ /* 0x000fe80000100a00 */
[----:B------:R-:W-:Y:S04]  /*354a0*/  STL.64 [R1+0x5c8], R6 ;  /* 0x0005c80601007387 */ /* 0x000fe80000100a00 */
[----:B------:R-:W-:Y:S04]  /*354b0*/  STL.64 [R1+0x2a80], R18 ;  /* 0x002a801201007387 */ /* 0x000fe80000100a00 */
[----:B------:R0:W-:Y:S04]  /*354c0*/  STL.64 [R1+0x2a20], R24 ;  /* 0x002a201801007387 */ /* 0x0001e80000100a00 */
[----:B------:R-:W2:Y:S04]  /*354d0*/  LDL.LU R12, [R1+0xa90] ;  /* 0x000a9000010c7983 */ /* 0x000ea80000300800 */
[----:B------:R-:W2:Y:S04]  /*354e0*/  LDL.LU R13, [R1+0xa94] ;  /* 0x000a9400010d7983 */ /* 0x000ea80000300800 */
[----:B------:R-:W3:Y:S04]  /*354f0*/  LDL.LU R14, [R1+0xa98] ;  /* 0x000a9800010e7983 */ /* 0x000ee80000300800 */
[----:B------:R-:W3:Y:S04]  /*35500*/  LDL.LU R15, [R1+0xa9c] ;  /* 0x000a9c00010f7983 */ /* 0x000ee80000300800 */
[----:B0-----:R-:W4:Y:S04]  /*35510*/  LDL.LU R24, [R1+0xab0] ;  /* 0x000ab00001187983 */ /* 0x001f280000300800 */
[----:B------:R-:W4:Y:S04]  /*35520*/  LDL.LU R25, [R1+0xab4] ;  /* 0x000ab40001197983 */ /* 0x000f280000300800 */
[----:B------:R-:W2:Y:S04]  /*35530*/  LDL.LU R26, [R1+0xab8] ;  /* 0x000ab800011a7983 */ /* 0x000ea80000300800 */
[----:B------:R-:W2:Y:S04]  /*35540*/  LDL.LU R27, [R1+0xabc] ;  /* 0x000abc00011b7983 */ /* 0x000ea80000300800 */
[----:B--2---:R-:W-:Y:S04]  /*35550*/  STL.64 [R1+0x2a30], R26 ;  /* 0x002a301a01007387 */ /* 0x004fe80000100a00 */
[----:B----4-:R0:W-:Y:S04]  /*35560*/  STL.64 [R1+0x2a28], R24 ;  /* 0x002a281801007387 */ /* 0x0101e80000100a00 */
[----:B0-----:R-:W2:Y:S04]  /*35570*/  LDL.64 R24, [R1+0x20] ;  /* 0x0000200001187983 */ /* 0x001ea80000100a00 */
[----:B--2---:R0:W-:Y:S04]  /*35580*/  STL.64 [R1+0x2a48], R24 ;  /* 0x002a481801007387 */ /* 0x0041e80000100a00 */
[----:B0-----:R-:W2:Y:S04]  /*35590*/  LDL.LU R24, [R1+0xad0] ;  /* 0x000ad00001187983 */ /* 0x001ea80000300800 */
[----:B------:R-:W2:Y:S04]  /*355a0*/  LDL.LU R25, [R1+0xad4] ;  /* 0x000ad40001197983 */ /* 0x000ea80000300800 */
[----:B------:R-:W4:Y:S04]  /*355b0*/  LDL.LU R26, [R1+0xad8] ;  /* 0x000ad800011a7983 */ /* 0x000f280000300800 */
[----:B------:R-:W4:Y:S04]  /*355c0*/  LDL.LU R27, [R1+0xadc] ;  /* 0x000adc00011b7983 */ /* 0x000f280000300800 */
[----:B------:R-:W2:Y:S04]  /*355d0*/  LDL.LU R16, [R1+0xaf0] ;  /* 0x000af00001107983 */ /* 0x000ea80000300800 */
[----:B------:R-:W2:Y:S04]  /*355e0*/  LDL.LU R17, [R1+0xaf4] ;  /* 0x000af40001117983 */ /* 0x000ea80000300800 */
[----:B------:R-:W2:Y:S04]  /*355f0*/  LDL.LU R18, [R1+0xaf8] ;  /* 0x000af80001127983 */ /* 0x000ea80000300800 */
[----:B------:R-:W2:Y:S04]  /*35600*/  LDL.LU R19, [R1+0xafc] ;  /* 0x000afc0001137983 */ /* 0x000ea80000300800 */
[----:B------:R-:W2:Y:S04]  /*35610*/  LDL.64 R4, [R1+0x70] ;  /* 0x0000700001047983 */ /* 0x000ea80000100a00 */
        /* <DEDUP_REMOVED lines=12> */
[----:B0-----:R-:W2:Y:S04]  /*356e0*/  LDL.64 R16, [R1+0x60] ;  /* 0x0000600001107983 */ /* 0x001ea80000100a00 */
[----:B----4-:R-:W-:Y:S04]  /*356f0*/  STL.64 [R1+0x2a68], R26 ;  /* 0x002a681a01007387 */ /* 0x010fe80000100a00 */
[----:B------:R0:W-:Y:S04]  /*35700*/  STL.64 [R1+0x2a60], R24 ;  /* 0x002a601801007387 */ /* 0x0001e80000100a00 */
[----:B0-----:R-:W4:Y:S04]  /*35710*/  LDL.64 R24, [R1+0x40] ;  /* 0x0000400001187983 */ /* 0x001f280000100a00 */
[----:B----4-:R0:W-:Y:S04]  /*35720*/  STL.64 [R1+0x2a78], R24 ;  /* 0x002a781801007387 */ /* 0x0101e80000100a00 */
[----:B0-----:R-:W4:Y:S04]  /*35730*/  LDL.64 R24, [R1+0x50] ;  /* 0x0000500001187983 */ /* 0x001f280000100a00 */
[----:B---3--:R-:W-:Y:S04]  /*35740*/  STL.64 [R1+0x2a18], R14 ;  /* 0x002a180e01007387 */ /* 0x008fe80000100a00 */
[----:B------:R0:W-:Y:S04]  /*35750*/  STL.64 [R1+0x2a10], R12 ;  /* 0x002a100c01007387 */ /* 0x0001e80000100a00 */
[----:B0-----:R-:W3:Y:S04]  /*35760*/  LDL.LU R12, [R1+0xaa0] ;  /* 0x000aa000010c7983 */ /* 0x001ee80000300800 */
[----:B------:R-:W3:Y:S04]  /*35770*/  LDL.LU R13, [R1+0xaa4] ;  /* 0x000aa400010d7983 */ /* 0x000ee80000300800 */
[----:B------:R-:W2:Y:S04]  /*35780*/  LDL.LU R14, [R1+0xaa8] ;  /* 0x000aa800010e7983 */ /* 0x000ea80000300800 */
[----:B------:R-:W2:Y:S04]  /*35790*/  LDL.LU R15, [R1+0xaac] ;  /* 0x000aac00010f7983 */ /* 0x000ea80000300800 */
[----:B--2---:R-:W-:Y:S04]  /*357a0*/  STL.64 [R1+0x2a40], R14 ;  /* 0x002a400e01007387 */ /* 0x004fe80000100a00 */
[----:B---3--:R0:W-:Y:S04]  /*357b0*/  STL.64 [R1+0x2a38], R12 ;  /* 0x002a380c01007387 */ /* 0x0081e80000100a00 */
[----:B0-----:R-:W2:Y:S04]  /*357c0*/  LDL.LU R12, [R1+0xac0] ;  /* 0x000ac000010c7983 */ /* 0x001ea80000300800 */
[----:B------:R-:W2:Y:S04]  /*357d0*/  LDL.LU R13, [R1+0xac4] ;  /* 0x000ac400010d7983 */ /* 0x000ea80000300800 */
[----:B------:R-:W3:Y:S04]  /*357e0*/  LDL.LU R14, [R1+0xac8] ;  /* 0x000ac800010e7983 */ /* 0x000ee80000300800 */
[----:B------:R-:W3:Y:S01]  /*357f0*/  LDL.LU R15, [R1+0xacc] ;  /* 0x000acc00010f7983 */ /* 0x000ee20000300800 */
[----:B------:R-:W-:Y:S03]  /*35800*/  HMMA.16816.F32 R8, R20, R4, R8 ;  /* 0x000000041408723c */ /* 0x000fe60000001808 */
[----:B---3--:R-:W-:Y:S04]  /*35810*/  STL.64 [R1+0x2a58], R14 ;  /* 0x002a580e01007387 */ /* 0x008fe80000100a00 */
[----:B--2---:R0:W-:Y:S04]  /*35820*/  STL.64 [R1+0x2a50], R12 ;  /* 0x002a500c01007387 */ /* 0x0041e80000100a00 */
[----:B0-----:R-:W2:Y:S01]  /*35830*/  LDL.64 R12, [R1+0x30] ;  /* 0x00003000010c7983 */ /* 0x001ea20000100a00 */
[----:B------:R-:W-:-:S02]  /*35840*/  IMAD.MOV.U32 R28, RZ, RZ, R4 ;  /* 0x000000ffff1c7224 */ /* 0x000fc400078e0004 */
[----:B------:R-:W-:Y:S02]  /*35850*/  IMAD.MOV.U32 R3, RZ, RZ, R5 ;  /* 0x000000ffff037224 */ /* 0x000fe400078e0005 */
[----:B------:R-:W0:Y:S04]  /*35860*/  LDSM.16.MT88.4 R4, [R29+UR5+0x4100] ;  /* 0x004100051d04783b */ /* 0x000e280008004200 */
[----:B--2---:R1:W-:Y:S04]  /*35870*/  STL.64 [R1+0x2a70], R12 ;  /* 0x002a700c01007387 */ /* 0x0043e80000100a00 */
[----:B-1----:R-:W2:Y:S04]  /*35880*/  LDL.LU R12, [R1+0xae0] ;  /* 0x000ae000010c7983 */ /* 0x002ea80000300800 */
[----:B------:R-:W2:Y:S04]  /*35890*/  LDL.LU R13, [R1+0xae4] ;  /* 0x000ae400010d7983 */ /* 0x000ea80000300800 */
[----:B------:R-:W2:Y:S04]  /*358a0*/  LDL.LU R14, [R1+0xae8] ;  /* 0x000ae800010e7983 */ /* 0x000ea80000300800 */
[----:B------:R-:W2:Y:S04]  /*358b0*/  LDL.LU R15, [R1+0xaec] ;  /* 0x000aec00010f7983 */ /* 0x000ea80000300800 */
[----:B------:R-:W-:Y:S04]  /*358c0*/  STL.64 [R1+0x5b0], R8 ;  /* 0x0005b00801007387 */ /* 0x000fe80000100a00 */
[----:B------:R1:W-:Y:S04]  /*358d0*/  STL.64 [R1+0x5b8], R10 ;  /* 0x0005b80a01007387 */ /* 0x0003e80000100a00 */
[----:B-1----:R-:W3:Y:S04]  /*358e0*/  LDL.LU.64 R10, [R1+0x2aa0] ;  /* 0x002aa000010a7983 */ /* 0x002ee80000300a00 */
[----:B------:R-:W3:Y:S04]  /*358f0*/  LDL.LU.64 R8, [R1+0x2a98] ;  /* 0x002a980001087983 */ /* 0x000ee80000300a00 */
[----:B0-----:R-:W-:Y:S04]  /*35900*/  STL.64 [R1+0x2898], R6 ;  /* 0x0028980601007387 */ /* 0x001fe80000100a00 */
[----:B------:R-:W-:Y:S01]  /*35910*/  STL.64 [R1+0x2890], R4 ;  /* 0x0028900401007387 */ /* 0x000fe20000100a00 */
[----:B---3--:R-:W-:-:S15]  /*35920*/  HMMA.16816.F32 R8, R20, R16, R8 ;  /* 0x000000101408723c */ /* 0x008fde0000001808 */
[----:B------:R-:W-:-:S04]  /*35930*/  NOP ;  /* 0x0000000000007918 */ /* 0x000fc80000000000 */
[----:B------:R0:W-:Y:S04]  /*35940*/  STL.64 [R1+0x6a0], R8 ;  /* 0x0006a00801007387 */ /* 0x0001e80000100a00 */
[----:B------:R-:W-:Y:S04]  /*35950*/  STL.64 [R1+0x6a8], R10 ;  /* 0x0006a80a01007387 */ /* 0x000fe80000100a00 */
[----:B------:R-:W4:Y:S01]  /*35960*/  LDL.LU.64 R18, [R1+0x2a90] ;  /* 0x002a900001127983 */ /* 0x000f220000300a00 */
[----:B0-----:R-:W-:Y:S02]  /*35970*/  IMAD.MOV.U32 R9, RZ, RZ, R16 ;  /* 0x000000ffff097224 */ /* 0x001fe400078e0010 */
[----:B------:R-:W-:-:S02]  /*35980*/  IMAD.MOV.U32 R8, RZ, RZ, R17 ;  /* 0x000000ffff087224 */ /* 0x000fc400078e0011 */
[----:B------:R-:W4:Y:S02]  /*35990*/  LDL.LU.64 R16, [R1+0x2a88] ;  /* 0x002a880001107983 */ /* 0x000f240000300a00 */
[----:B----4-:R-:W-:-:S15]  /*359a0*/  HMMA.16816.F32 R16, R20, R24, R16 ;  /* 0x000000181410723c */ /* 0x010fde0000001810 */
[----:B------:R-:W-:-:S04]  /*359b0*/  NOP ;  /* 0x0000000000007918 */ /* 0x000fc80000000000 */
[----:B------:R0:W-:Y:S04]  /*359c0*/  STL.64 [R1+0x690], R16 ;  /* 0x0006901001007387 */ /* 0x0001e80000100a00 */
[----:B------:R1:W-:Y:S01]  /*359d0*/  STL.64 [R1+0x698], R18 ;  /* 0x0006981201007387 */ /* 0x0003e20000100a00 */
[----:B0-----:R-:W-:-:S03]  /*359e0*/  IMAD.MOV.U32 R17, RZ, RZ, R24 ;  /* 0x000000ffff117224 */ /* 0x001fc600078e0018 */
[----:B-1----:R-:W3:Y:S01]  /*359f0*/  LDL.LU.64 R18, [R1+0x2a80] ;  /* 0x002a800001127983 */ /* 0x002ee20000300a00 */
[----:B------:R-:W-:-:S03]  /*35a00*/  IMAD.MOV.U32 R16, RZ, RZ, R25 ;  /* 0x000000ffff107224 */ /* 0x000fc600078e0019 */
[----:B------:R-:W2:Y:S01]  /*35a10*/  LDL.LU.64 R24, [R1+0x2a78] ;  /* 0x002a780001187983 */ /* 0x000ea20000300a00 */
[----:B------:R-:W-:Y:S02]  /*35a20*/  IMAD.MOV.U32 R4, RZ, RZ, R2 ;  /* 0x000000ffff047224 */ /* 0x000fe400078e0002 */
[----:B------:R-:W-:Y:S01]  /*35a30*/  IMAD.MOV.U32 R5, RZ, RZ, R0 ;  /* 0x000000ffff057224 */ /* 0x000fe200078e0000 */
[----:B--2---:R-:W-:Y:S01]  /*35a40*/  HMMA.16816.F32 R12, R20, R24, R12 ;  /* 0x00000018140c723c */ /* 0x004fe2000000180c */
[----:B------:R-:W-:Y:S02]  /*35a50*/  IMAD.MOV.U32 R2, RZ, RZ, R24 ;  /* 0x000000ffff027224 */ /* 0x000fe400078e0018 */
[----:B------:R-:W-:-:S15]  /*35a60*/  IMAD.MOV.U32 R0, RZ, RZ, R25 ;  /* 0x000000ffff007224 */ /* 0x000fde00078e0019 */
[----:B------:R-:W-:Y:S01]  /*35a70*/  NOP ;  /* 0x0000000000007918 */ /* 0x000fe20000000000 */
[----:B------:R0:W-:Y:S04]  /*35a80*/  STL.64 [R1+0x680], R12 ;  /* 0x0006800c01007387 */ /* 0x0001e80000100a00 */
[----:B------:R1:W-:Y:S04]  /*35a90*/  STL.64 [R1+0x688], R14 ;  /* 0x0006880e01007387 */ /* 0x0003e80000100a00 */
[----:B0-----:R-:W2:Y:S04]  /*35aa0*/  LDL.LU.64 R12, [R1+0x2a70] ;  /* 0x002a7000010c7983 */ /* 0x001ea80000300a00 */
[----:B------:R-:W2:Y:S04]  /*35ab0*/  LDL.LU.64 R26, [R1+0x2a68] ;  /* 0x002a6800011a7983 */ /* 0x000ea80000300a00 */
[----:B------:R-:W2:Y:S04]  /*35ac0*/  LDL.LU.64 R24, [R1+0x2a60] ;  /* 0x002a600001187983 */ /* 0x000ea80000300a00 */
[----:B-1----:R-:W4:Y:S01]  /*35ad0*/  LDL.LU.64 R14, [R1+0x2a58] ;  /* 0x002a5800010e7983 */ /* 0x002f220000300a00 */
[----:B--2---:R-:W-:Y:S01]  /*35ae0*/  HMMA.16816.F32 R24, R20, R12, R24 ;  /* 0x0000000c1418723c */ /* 0x004fe20000001818 */
[----:B------:R-:W-:-:S02]  /*35af0*/  IMAD.MOV.U32 R7, RZ, RZ, R12 ;  /* 0x000000ffff077224 */ /* 0x000fc400078e000c */
[----:B------:R-:W-:Y:S02]  /*35b00*/  IMAD.MOV.U32 R6, RZ, RZ, R13 ;  /* 0x000000ffff067224 */ /* 0x000fe400078e000d */
[----:B------:R-:W4:-:S14]  /*35b10*/  LDL.LU.64 R12, [R1+0x2a50] ;  /* 0x002a5000010c7983 */ /* 0x000f1c0000300a00 */
[----:B------:R0:W-:Y:S04]  /*35b20*/  STL.64 [R1+0x670], R24 ;  /* 0x0006701801007387 */ /* 0x0001e80000100a00 */
[----:B0-----:R-:W4:Y:S01]  /*35b30*/  LDL.LU.64 R24, [R1+0x2a48] ;  /* 0x002a480001187983 */ /* 0x001f220000300a00 */
[----:B------:R-:W-:Y:S02]  /*35b40*/  IMAD.MOV.U32 R11, RZ, RZ, R27 ;  /* 0x000000ffff0b7224 */ /* 0x000fe400078e001b */
[----:B------:R-:W-:-:S03]  /*35b50*/  IMAD.MOV.U32 R10, RZ, RZ, R26 ;  /* 0x000000ffff0a7224 */ /* 0x000fc600078e001a */
[----:B------:R0:W-:Y:S04]  /*35b60*/  STL [R1+0x22ac], R11 ;  /* 0x0022ac0b01007387 */ /* 0x0001e80000100800 */
[----:B------:R1:W-:Y:S01]  /*35b70*/  STL [R1+0x22a8], R10 ;  /* 0x0022a80a01007387 */ /* 0x0003e20000100800 */
[----:B----4-:R-:W-:Y:S01]  /*35b80*/  HMMA.16816.F32 R12, R20, R24, R12 ;  /* 0x00000018140c723c */ /* 0x010fe2000000180c */
[----:B0-----:R-:W-:Y:S02]  /*35b90*/  IMAD.MOV.U32 R11, RZ, RZ, R24 ;  /* 0x000000ffff0b7224 */ /* 0x001fe400078e0018 */
[----:B-1----:R-:W-:-:S15]  /*35ba0*/  IMAD.MOV.U32 R10, RZ, RZ, R25 ;  /* 0x000000ffff0a7224 */ /* 0x002fde00078e0019 */
        /* <DEDUP_REMOVED lines=9> */
[----:B------:R0:W-:Y:S04]  /*35c40*/  STL.64 [R1+0x650], R24 ;  /* 0x0006501801007387 */ /* 0x0001e80000100a00 */
[----:B------:R2:W-:Y:S04]  /*35c50*/  STL.64 [R1+0x658], R26 ;  /* 0x0006581a01007387 */ /* 0x0005e80000100a00 */
[----:B0-----:R-:W2:Y:S04]  /*35c60*/  LDL.LU.64 R24, [R1+0x2a20] ;  /* 0x002a200001187983 */ /* 0x001ea80000300a00 */
[----:B------:R-:W-:Y:S01]  /*35c70*/  STL.64 [R1+0x28c8], R4 ;  /* 0x0028c80401007387 */ /* 0x000fe20000100a00 */
[----:B--2---:R-:W-:Y:S03]  /*35c80*/  HMMA.16816.F32 R24, R20, R24, R12 ;  /* 0x000000181418723c */ /* 0x004fe6000000180c */
[----:B------:R-:W2:Y:S04]  /*35c90*/  LDL.LU.64 R14, [R1+0x2a18] ;  /* 0x002a1800010e7983 */ /* 0x000ea80000300a00 */
[----:B------:R-:W2:-:S12]  /*35ca0*/  LDL.LU.64 R12, [R1+0x2a10] ;  /* 0x002a1000010c7983 */ /* 0x000e980000300a00 */
[----:B------:R0:W-:Y:S04]  /*35cb0*/  STL.64 [R1+0x640], R24 ;  /* 0x0006401801007387 */ /* 0x0001e80000100a00 */
[----:B------:R1:W-:Y:S04]  /*35cc0*/  STL.64 [R1+0x648], R26 ;  /* 0x0006481a01007387 */ /* 0x0003e80000100a00 */
[----:B0-----:R-:W2:Y:S02]  /*35cd0*/  LDL.LU.64 R24, [R1+0x2a08] ;  /* 0x002a080001187983 */ /* 0x001ea40000300a00 */
[----:B--2---:R-:W-:-:S15]  /*35ce0*/  HMMA.16816.F32 R12, R20, R24, R12 ;  /* 0x00000018140c723c */ /* 0x004fde000000180c */
[----:B------:R-:W-:-:S04]  /*35cf0*/  NOP ;  /* 0x0000000000007918 */ /* 0x000fc80000000000 */
[----:B-1----:R-:W-:Y:S02]  /*35d00*/  IMAD.MOV.U32 R27, RZ, RZ, R15 ;  /* 0x000000ffff1b7224 */ /* 0x002fe400078e000f */
[----:B------:R-:W-:Y:S01]  /*35d10*/  IMAD.MOV.U32 R26, RZ, RZ, R14 ;  /* 0x000000ffff1a7224 */ /* 0x000fe200078e000e */
[----:B------:R0:W-:Y:S04]  /*35d20*/  STL.64 [R1+0x630], R12 ;  /* 0x0006300c01007387 */ /* 0x0001e80000100a00 */
[----:B0-----:R-:W2:Y:S04]  /*35d30*/  LDL.LU.64 R12, [R1+0x2a00] ;  /* 0x002a0000010c7983 */ /* 0x001ea80000300a00 */
[----:B------:R-:W-:Y:S04]  /*35d40*/  STL [R1+0x256c], R27 ;  /* 0x00256c1b01007387 */ /* 0x000fe80000100800 */
[----:B------:R-:W-:Y:S04]  /*35d50*/  STL [R1+0x2568], R26 ;  /* 0x0025681a01007387 */ /* 0x000fe80000100800 */
[----:B------:R0:W-:Y:S04]  /*35d60*/  STL.64 [R1+0x28a8], R24 ;  /* 0x0028a81801007387 */ /* 0x0001e80000100a00 */
[----:B0-----:R-:W4:Y:S04]  /*35d70*/  LDL.LU R24, [R1+0xa80] ;  /* 0x000a800001187983 */ /* 0x001f280000300800 */
[----:B------:R-:W4:Y:S04]  /*35d80*/  LDL.LU R25, [R1+0xa84] ;  /* 0x000a840001197983 */ /* 0x000f280000300800 */
[----:B------:R-:W4:Y:S04]  /*35d90*/  LDL.LU R26, [R1+0xa88] ;  /* 0x000a8800011a7983 */ /* 0x000f280000300800 */
[----:B------:R-:W4:Y:S04]  /*35da0*/  LDL.LU R27, [R1+0xa8c] ;  /* 0x000a8c00011b7983 */ /* 0x000f280000300800 */
[----:B--2---:R0:W-:Y:S01]  /*35db0*/  STL.64 [R1+0x28b0], R12 ;  /* 0x0028b00c01007387 */ /* 0x0041e20000100a00 */
[----:B----4-:R-:W-:Y:S03]  /*35dc0*/  HMMA.16816.F32 R24, R20, R12, R24 ;  /* 0x0000000c1418723c */ /* 0x010fe60000001818 */
[----:B0-----:R-:W2:-:S15]  /*35dd0*/  LDL.LU R12, [R1+0x2f0] ;  /* 0x0002f000010c7983 */ /* 0x001e9e0000300800 */
[----:B------:R-:W-:Y:S01]  /*35de0*/  NOP ;  /* 0x0000000000007918 */ /* 0x000fe20000000000 */
[----:B------:R-:W-:Y:S04]  /*35df0*/  STL.64 [R1+0x620], R24 ;  /* 0x0006201801007387 */ /* 0x000fe80000100a00 */
[----:B------:R-:W-:Y:S04]  /*35e00*/  STL.64 [R1+0x628], R26 ;  /* 0x0006281a01007387 */ /* 0x000fe80000100a00 */
[----:B------:R-:W2:Y:S04]  /*35e10*/  LDL.LU R13, [R1+0x2f4] ;  /* 0x0002f400010d7983 */ /* 0x000ea80000300800 */
[----:B------:R-:W4:Y:S04]  /*35e20*/  LDL.LU R14, [R1+0x2f8] ;  /* 0x0002f800010e7983 */ /* 0x000f280000300800 */
[----:B------:R-:W4:Y:S01]  /*35e30*/  LDL.LU R15, [R1+0x2fc] ;  /* 0x0002fc00010f7983 */ /* 0x000f220000300800 */
[----:B------:R-:W-:-:S02]  /*35e40*/  IMAD.MOV.U32 R4, RZ, RZ, R11 ;  /* 0x000000ffff047224 */ /* 0x000fc400078e000b */
[----:B------:R-:W-:-:S05]  /*35e50*/  IMAD.MOV.U32 R5, RZ, RZ, R10 ;  /* 0x000000ffff057224 */ /* 0x000fca00078e000a */
[----:B------:R0:W-:Y:S02]  /*35e60*/  STL.64 [R1+0x28e0], R4 ;  /* 0x0028e00401007387 */ /* 0x0001e40000100a00 */
[----:B0-----:R-:W-:Y:S02]  /*35e70*/  IMAD.MOV.U32 R4, RZ, RZ, R7 ;  /* 0x000000ffff047224 */ /* 0x001fe400078e0007 */
[----:B------:R-:W-:Y:S01]  /*35e80*/  IMAD.MOV.U32 R5, RZ, RZ, R6 ;  /* 0x000000ffff057224 */ /* 0x000fe200078e0006 */
[----:B----4-:R-:W-:Y:S04]  /*35e90*/  STL.64 [R1+0x28c0], R14 ;  /* 0x0028c00e01007387 */ /* 0x010fe80000100a00 */
[----:B--2---:R0:W-:Y:S04]  /*35ea0*/  STL.64 [R1+0x28b8], R12 ;  /* 0x0028b80c01007387 */ /* 0x0041e80000100a00 */
[----:B0-----:R-:W2:Y:S04]  /*35eb0*/  LDL.LU R12, [R1+0x300] ;  /* 0x00030000010c7983 */ /* 0x001ea80000300800 */
[----:B------:R-:W2:Y:S04]  /*35ec0*/  LDL.LU R13, [R1+0x304] ;  /* 0x00030400010d7983 */ /* 0x000ea80000300800 */
[----:B------:R-:W4:Y:S04]  /*35ed0*/  LDL.LU R14, [R1+0x308] ;  /* 0x00030800010e7983 */ /* 0x000f280000300800 */
[----:B------:R-:W4:Y:S04]  /*35ee0*/  LDL.LU R15, [R1+0x30c] ;  /* 0x00030c00010f7983 */ /* 0x000f280000300800 */
[----:B------:R0:W-:Y:S04]  /*35ef0*/  STL.64 [R1+0x28f8], R4 ;  /* 0x0028f80401007387 */ /* 0x0001e80000100a00 */
[----:B0-----:R-:W2:Y:S04]  /*35f00*/  LDL.LU R4, [R1+0x330] ;  /* 0x0003300001047983 */ /* 0x001ea80000300800 */
[----:B------:R-:W2:Y:S04]  /*35f10*/  LDL.LU R5, [R1+0x334] ;  /* 0x0003340001057983 */ /* 0x000ea80000300800 */
[----:B------:R-:W2:Y:S04]  /*35f20*/  LDL.LU R6, [R1+0x338] ;  /* 0x0003380001067983 */ /* 0x000ea80000300800 */
[----:B------:R-:W2:Y:S04]  /*35f30*/  LDL.LU R7, [R1+0x33c] ;  /* 0x00033c0001077983 */ /* 0x000ea80000300800 */
[----:B--2---:R-:W-:Y:S04]  /*35f40*/  STL.64 [R1+0x2908], R6 ;  /* 0x0029080601007387 */ /* 0x004fe80000100a00 */
[----:B------:R0:W-:Y:S02]  /*35f50*/  STL.64 [R1+0x2900], R4 ;  /* 0x0029000401007387 */ /* 0x0001e40000100a00 */
[----:B0-----:R-:W-:-:S02]  /*35f60*/  IMAD.MOV.U32 R4, RZ, RZ, R17 ;  /* 0x000000ffff047224 */ /* 0x001fc400078e0011 */
[----:B------:R-:W-:Y:S01]  /*35f70*/  IMAD.MOV.U32 R5, RZ, RZ, R16 ;  /* 0x000000ffff057224 */ /* 0x000fe200078e0010 */
[----:B------:R-:W2:Y:S04]  /*35f80*/  LDL.LU R17, [R1+0x29fc] ;  /* 0x0029fc0001117983 */ /* 0x000ea80000300800 */
[----:B------:R-:W2:Y:S04]  /*35f90*/  LDL.LU R16, [R1+0x29f8] ;  /* 0x0029f80001107983 */ /* 0x000ea80000300800 */
[----:B------:R0:W-:Y:S04]  /*35fa0*/  STL.64 [R1+0x2920], R4 ;  /* 0x0029200401007387 */ /* 0x0001e80000100a00 */
[----:B----4-:R-:W-:Y:S04]  /*35fb0*/  STL.64 [R1+0x28d8], R14 ;  /* 0x0028d80e01007387 */ /* 0x010fe80000100a00 */
[----:B------:R1:W-:Y:S01]  /*35fc0*/  STL.64 [R1+0x28d0], R12 ;  /* 0x0028d00c01007387 */ /* 0x0003e20000100a00 */
[----:B0-----:R-:W-:-:S02]  /*35fd0*/  IMAD.MOV.U32 R4, RZ, RZ, R9 ;  /* 0x000000ffff047224 */ /* 0x001fc400078e0009 */
[----:B------:R-:W-:Y:S01]  /*35fe0*/  IMAD.MOV.U32 R5, RZ, RZ, R8 ;  /* 0x000000ffff057224 */ /* 0x000fe200078e0008 */
[----:B-1----:R-:W4:Y:S04]  /*35ff0*/  LDL.LU R12, [R1+0x310] ;  /* 0x00031000010c7983 */ /* 0x002f280000300800 */
[----:B------:R-:W4:Y:S04]  /*36000*/  LDL.LU R13, [R1+0x314] ;  /* 0x00031400010d7983 */ /* 0x000f280000300800 */
[----:B------:R-:W2:Y:S04]  /*36010*/  LDL.LU R14, [R1+0x318] ;  /* 0x00031800010e7983 */ /* 0x000ea80000300800 */
[----:B------:R-:W2:Y:S04]  /*36020*/  LDL.LU R15, [R1+0x31c] ;  /* 0x00031c00010f7983 */ /* 0x000ea80000300800 */
[----:B------:R-:W2:Y:S04]  /*36030*/  LDL.LU R9, [R1+0x29f4] ;  /* 0x0029f40001097983 */ /* 0x000ea80000300800 */
[----:B------:R-:W2:Y:S04]  /*36040*/  LDL.LU R8, [R1+0x29f0] ;  /* 0x0029f00001087983 */ /* 0x000ea80000300800 */
[----:B------:R0:W-:Y:S04]  /*36050*/  STL.64 [R1+0x2938], R4 ;  /* 0x0029380401007387 */ /* 0x0001e80000100a00 */
[----:B0-----:R-:W2:Y:S04]  /*36060*/  LDL.LU R4, [R1+0x1e0] ;  /* 0x0001e00001047983 */ /* 0x001ea80000300800 */
[----:B------:R-:W2:Y:S04]  /*36070*/  LDL.LU R5, [R1+0x1e4] ;  /* 0x0001e40001057983 */ /* 0x000ea80000300800 */
[----:B------:R-:W2:Y:S04]  /*36080*/  LDL.LU R6, [R1+0x1e8] ;  /* 0x0001e80001067983 */ /* 0x000ea80000300800 */
[----:B------:R-:W2:Y:S04]  /*36090*/  LDL.LU R7, [R1+0x1ec] ;  /* 0x0001ec0001077983 */ /* 0x000ea80000300800 */
[----:B--2---:R-:W-:Y:S04]  /*360a0*/  STL.64 [R1+0x2948], R6 ;  /* 0x0029480601007387 */ /* 0x004fe80000100a00 */
[----:B------:R3:W-:Y:S02]  /*360b0*/  STL.64 [R1+0x2940], R4 ;  /* 0x0029400401007387 */ /* 0x0007e40000100a00 */
[----:B---3--:R-:W-:-:S02]  /*360c0*/  IMAD.MOV.U32 R4, RZ, RZ, R18 ;  /* 0x000000ffff047224 */ /* 0x008fc400078e0012 */
[----:B------:R-:W-:Y:S01]  /*360d0*/  IMAD.MOV.U32 R5, RZ, RZ, R19 ;  /* 0x000000ffff057224 */ /* 0x000fe200078e0013 */
[----:B------:R-:W2:Y:S04]  /*360e0*/  LDL.LU R18, [R1+0x29ec] ;  /* 0x0029ec0001127983 */ /* 0x000ea80000300800 */
[----:B------:R-:W3:Y:S04]  /*360f0*/  LDL.LU R19, [R1+0x29e8] ;  /* 0x0029e80001137983 */ /* 0x000ee80000300800 */
[----:B------:R0:W-:Y:S02]  /*36100*/  STL.64 [R1+0x2960], R4 ;  /* 0x0029600401007387 */ /* 0x0001e40000100a00 */
[----:B0-----:R-:W-:-:S02]  /*36110*/  IMAD.MOV.U32 R4, RZ, RZ, R16 ;  /* 0x000000ffff047224 */ /* 0x001fc400078e0010 */
[----:B------:R-:W-:Y:S01]  /*36120*/  IMAD.MOV.U32 R5, RZ, RZ, R17 ;  /* 0x000000ffff057224 */ /* 0x000fe200078e0011 */
[----:B------:R-:W2:Y:S04]  /*36130*/  LDL.LU R16, [R1+0x29e4] ;  /* 0x0029e40001107983 */ /* 0x000ea80000300800 */
[----:B------:R-:W2:Y:S04]  /*36140*/  LDL.LU R17, [R1+0x29e0] ;  /* 0x0029e00001117983 */ /* 0x000ea80000300800 */
[----:B------:R-:W-:Y:S04]  /*36150*/  STL.64 [R1+0x2978], R4 ;  /* 0x0029780401007387 */ /* 0x000fe80000100a00 */
[----:B------:R-:W-:Y:S04]  /*36160*/  STL.64 [R1+0x28f0], R14 ;  /* 0x0028f00e01007387 */ /* 0x000fe80000100a00 */
[----:B----4-:R0:W-:Y:S04]  /*36170*/  STL.64 [R1+0x28e8], R12 ;  /* 0x0028e80c01007387 */ /* 0x0101e80000100a00 */
[----:B0-----:R-:W4:Y:S04]  /*36180*/  LDL.LU R12, [R1+0x320] ;  /* 0x00032000010c7983 */ /* 0x001f280000300800 */
[----:B------:R-:W4:Y:S04]  /*36190*/  LDL.LU R13, [R1+0x324] ;  /* 0x00032400010d7983 */ /* 0x000f280000300800 */
[----:B------:R-:W2:Y:S04]  /*361a0*/  LDL.LU R14, [R1+0x328] ;  /* 0x00032800010e7983 */ /* 0x000ea80000300800 */
[----:B------:R-:W2:Y:S01]  /*361b0*/  LDL.LU R15, [R1+0x32c] ;  /* 0x00032c00010f7983 */ /* 0x000ea20000300800 */
[----:B------:R-:W-:-:S02]  /*361c0*/  IMAD.MOV.U32 R4, RZ, RZ, R8 ;  /* 0x000000ffff047224 */ /* 0x000fc400078e0008 */
[----:B------:R-:W-:Y:S01]  /*361d0*/  IMAD.MOV.U32 R5, RZ, RZ, R9 ;  /* 0x000000ffff057224 */ /* 0x000fe200078e0009 */
[----:B------:R-:W3:Y:S04]  /*361e0*/  LDL.LU R8, [R1+0x29dc] ;  /* 0x0029dc0001087983 */ /* 0x000ee80000300800 */
[----:B------:R-:W3:Y:S04]  /*361f0*/  LDL.LU R9, [R1+0x29d8] ;  /* 0x0029d80001097983 */ /* 0x000ee80000300800 */
[----:B------:R-:W-:Y:S04]  /*36200*/  STL.64 [R1+0x2990], R4 ;  /* 0x0029900401007387 */ /* 0x000fe80000100a00 */
[----:B--2---:R-:W-:Y:S04]  /*36210*/  STL.64 [R1+0x2918], R14 ;  /* 0x0029180e01007387 */ /* 0x004fe80000100a00 */
[----:B----4-:R0:W-:Y:S04]  /*36220*/  STL.64 [R1+0x2910], R12 ;  /* 0x0029100c01007387 */ /* 0x0101e80000100a00 */
[----:B0-----:R-:W2:Y:S04]  /*36230*/  LDL.LU R12, [R1+0x340] ;  /* 0x00034000010c7983 */ /* 0x001ea80000300800 */
[----:B------:R-:W2:Y:S04]  /*36240*/  LDL.LU R13, [R1+0x344] ;  /* 0x00034400010d7983 */ /* 0x000ea80000300800 */
[----:B------:R-:W4:Y:S04]  /*36250*/  LDL.LU R14, [R1+0x348] ;  /* 0x00034800010e7983 */ /* 0x000f280000300800 */
[----:B------:R-:W4:Y:S01]  /*36260*/  LDL.LU R15, [R1+0x34c] ;  /* 0x00034c00010f7983 */ /* 0x000f220000300800 */
[----:B---3--:R-:W-:-:S02]  /*36270*/  IMAD.MOV.U32 R4, RZ, RZ, R19 ;  /* 0x000000ffff047224 */ /* 0x008fc400078e0013 */
[----:B------:R-:W-:-:S05]  /*36280*/  IMAD.MOV.U32 R5, RZ, RZ, R18 ;  /* 0x000000ffff057224 */ /* 0x000fca00078e0012 */
[----:B------:R-:W-:Y:S04]  /*36290*/  STL.64 [R1+0x29a8], R4 ;  /* 0x0029a80401007387 */ /* 0x000fe80000100a00 */
[----:B----4-:R-:W-:Y:S04]  /*362a0*/  STL.64 [R1+0x2930], R14 ;  /* 0x0029300e01007387 */ /* 0x010fe80000100a00 */
[----:B--2---:R0:W-:Y:S04]  /*362b0*/  STL.64 [R1+0x2928], R12 ;  /* 0x0029280c01007387 */ /* 0x0041e80000100a00 */
[----:B0-----:R-:W2:Y:S04]  /*362c0*/  LDL.LU R12, [R1+0x350] ;  /* 0x00035000010c7983 */ /* 0x001ea80000300800 */
[----:B------:R-:W2:Y:S04]  /*362d0*/  LDL.LU R13, [R1+0x354] ;  /* 0x00035400010d7983 */ /* 0x000ea80000300800 */
[----:B------:R-:W3:Y:S04]  /*362e0*/  LDL.LU R14, [R1+0x358] ;  /* 0x00035800010e7983 */ /* 0x000ee80000300800 */
        /* <DEDUP_REMOVED lines=31> */
[----:B----4-:R-:W-:Y:S03]  /*364e0*/  HMMA.16816.F32 R20, R20, R8, R16 ;  /* 0x000000081414723c */ /* 0x010fe60000001810 */
[----:B---3--:R-:W-:Y:S04]  /*364f0*/  STL.64 [R1+0x29b8], R14 ;  /* 0x0029b80e01007387 */ /* 0x008fe80000100a00 */
[----:B--2---:R0:W-:Y:S04]  /*36500*/  STL.64 [R1+0x29b0], R12 ;  /* 0x0029b00c01007387 */ /* 0x0041e80000100a00 */
[----:B0-----:R-:W2:Y:S04]  /*36510*/  LDL.LU R12, [R1+0x230] ;  /* 0x00023000010c7983 */ /* 0x001ea80000300800 */
[----:B------:R-:W2:Y:S04]  /*36520*/  LDL.LU R13, [R1+0x234] ;  /* 0x00023400010d7983 */ /* 0x000ea80000300800 */
[----:B------:R-:W2:Y:S04]  /*36530*/  LDL.LU R14, [R1+0x238] ;  /* 0x00023800010e7983 */ /* 0x000ea80000300800 */
[----:B------:R-:W2:Y:S04]  /*36540*/  LDL.LU R15, [R1+0x23c] ;  /* 0x00023c00010f7983 */ /* 0x000ea80000300800 */
[----:B------:R-:W3:Y:S04]  /*36550*/  LDL.64 R24, [R1] ;  /* 0x0000000001187983 */ /* 0x000ee80000100a00 */
[----:B------:R-:W2:Y:S04]  /*36560*/  LDL.LU.64 R18, [R1+0x29d0] ;  /* 0x0029d00001127983 */ /* 0x000ea80000300a00 */
[----:B------:R-:W2:Y:S04]  /*36570*/  LDL.LU.64 R16, [R1+0x29c8] ;  /* 0x0029c80001107983 */ /* 0x000ea80000300a00 */
[----:B------:R0:W-:Y:S04]  /*36580*/  STL.64 [R1+0x5a0], R20 ;  /* 0x0005a01401007387 */ /* 0x0001e80000100a00 */
[----:B------:R-:W-:Y:S01]  /*36590*/  STL.64 [R1+0x5a8], R22 ;  /* 0x0005a81601007387 */ /* 0x000fe20000100a00 */
[----:B0-----:R-:W-:-:S03]  /*365a0*/  IMAD.MOV.U32 R20, RZ, RZ, R28 ;  /* 0x000000ffff147224 */ /* 0x001fc600078e001c */
[----:B------:R-:W4:Y:S04]  /*365b0*/  LDL.LU R28, [R1+0x29c0] ;  /* 0x0029c000011c7983 */ /* 0x000f280000300800 */
        /* <DEDUP_REMOVED lines=31> */
[----:B------:R-:W2:Y:S01]  /*367b0*/  LDL.LU.64 R4, [R1+0x2940] ;  /* 0x0029400001047983 */ /* 0x000ea20000300a00 */
[----:B------:R-:W-:-:S07]  /*367c0*/  IMAD.MOV.U32 R21, RZ, RZ, R3 ;  /* 0x000000ffff157224 */ /* 0x000fce00078e0003 */
[----:B--2---:R-:W-:Y:S01]  /*367d0*/  HMMA.16816.F32 R20, R16, R20, R4 ;  /* 0x000000141014723c */ /* 0x004fe20000001804 */
[----:B------:R-:W2:-:S15]  /*367e0*/  LDL.LU.64 R4, [R1+0x2938] ;  /* 0x0029380001047983 */ /* 0x000e9e0000300a00 */
[----:B------:R-:W-:-:S03]  /*367f0*/  NOP ;  /* 0x0000000000007918 */ /* 0x000fc60000000000 */
[----:B------:R-:W-:Y:S04]  /*36800*/  STL.64 [R1+0x6b0], R20 ;  /* 0x0006b01401007387 */ /* 0x000fe80000100a00 */
[----:B------:R-:W-:Y:S04]  /*36810*/  STL.64 [R1+0x6b8], R22 ;  /* 0x0006b81601007387 */ /* 0x000fe80000100a00 */
[----:B----4-:R-:W0:Y:S04]  /*36820*/  LDSM.16.MT88.4 R20, [R28+UR5+0x4100] ;  /* 0x004100051c14783b */ /* 0x010e280008004200 */
[----:B------:R-:W-:Y:S04]  /*36830*/  STL [R1+0x2784], R28 ;  /* 0x0027841c01007387 */ /* 0x000fe80000100800 */
[----:B0-----:R-:W-:Y:S04]  /*36840*/  STL.64 [R1+0x2770], R22 ;  /* 0x0027701601007387 */ /* 0x001fe80000100a00 */
[----:B------:R0:W-:Y:S04]  /*36850*/  STL.64 [R1+0x2768], R20 ;  /* 0x0027681401007387 */ /* 0x0001e80000100a00 */
[----:B0-----:R-:W4:Y:S04]  /*36860*/  LDL.LU R20, [R1+0x2e0] ;  /* 0x0002e00001147983 */ /* 0x001f280000300800 */
[----:B------:R-:W4:Y:S04]  /*36870*/  LDL.LU R21, [R1+0x2e4] ;  /* 0x0002e40001157983 */ /* 0x000f280000300800 */
[----:B------:R-:W4:Y:S04]  /*36880*/  LDL.LU R22, [R1+0x2e8] ;  /* 0x0002e80001167983 */ /* 0x000f280000300800 */
[----:B------:R-:W4:Y:S01]  /*36890*/  LDL.LU R23, [R1+0x2ec] ;  /* 0x0002ec0001177983 */ /* 0x000f220000300800 */
        /* <DEDUP_REMOVED lines=13> */
[----:B------:R-:W-:-:S02]  /*36970*/  IMAD.MOV.U32 R8, RZ, RZ, R2 ;  /* 0x000000ffff087224 */ /* 0x000fc400078e0002 */
[----:B------:R-:W-:-:S07]  /*36980*/  IMAD.MOV.U32 R9, RZ, RZ, R0 ;  /* 0x000000ffff097224 */ /* 0x000fce00078e0000 */
[----:B--2---:R-:W-:Y:S01]  /*36990*/  HMMA.16816.F32 R8, R16, R8, R4 ;  /* 0x000000081008723c */ /* 0x004fe20000001804 */
[----:B------:R-:W2:-:S15]  /*369a0*/  LDL.LU.64 R4, [R1+0x28f8] ;  /* 0x0028f80001047983 */ /* 0x000e9e0000300a00 */
[----:B------:R-:W-:-:S03]  /*369b0*/  NOP ;  /* 0x0000000000007918 */ /* 0x000fc60000000000 */
[----:B------:R0:W-:Y:S04]  /*369c0*/  STL.64 [R1+0x560], R8 ;  /* 0x0005600801007387 */ /* 0x0001e80000100a00 */
[----:B------:R1:W-:Y:S04]  /*369d0*/  STL.64 [R1+0x568], R10 ;  /* 0x0005680a01007387 */ /* 0x0003e80000100a00 */
[----:B0-----:R-:W3:Y:S04]  /*369e0*/  LDL.LU R8, [R1+0x2d0] ;  /* 0x0002d00001087983 */ /* 0x001ee80000300800 */
[----:B------:R-:W3:Y:S04]  /*369f0*/  LDL.LU R9, [R1+0x2d4] ;  /* 0x0002d40001097983 */ /* 0x000ee80000300800 */
[----:B-1----:R-:W3:Y:S04]  /*36a00*/  LDL.LU R10, [R1+0x2d8] ;  /* 0x0002d800010a7983 */ /* 0x002ee80000300800 */
[----:B------:R-:W3:Y:S01]  /*36a10*/  LDL.LU R11, [R1+0x2dc] ;  /* 0x0002dc00010b7983 */ /* 0x000ee20000300800 */
        /* <DEDUP_REMOVED lines=14> */
[----:B------:R-:W2:Y:S01]  /*36b00*/  LDL.LU.64 R12, [R1+0x28b8] ;  /* 0x0028b800010c7983 */ /* 0x000ea20000300a00 */
[----:B---3--:R-:W-:-:S02]  /*36b10*/  IMAD.MOV.U32 R2, RZ, RZ, R24 ;  /* 0x000000ffff027224 */ /* 0x008fc400078e0018 */
[----:B------:R-:W-:-:S10]  /*36b20*/  IMAD.MOV.U32 R0, RZ, RZ, R25 ;  /* 0x000000ffff007224 */ /* 0x000fd400078e0019 */
[----:B------:R0:W-:Y:S04]  /*36b30*/  STL.64 [R1+0x510], R4 ;  /* 0x0005100401007387 */ /* 0x0001e80000100a00 */
[----:B------:R1:W-:Y:S04]  /*36b40*/  STL.64 [R1+0x518], R6 ;  /* 0x0005180601007387 */ /* 0x0003e80000100a00 */
[----:B0-----:R-:W3:Y:S04]  /*36b50*/  LDL.LU R4, [R1+0x1d0] ;  /* 0x0001d00001047983 */ /* 0x001ee80000300800 */
[----:B------:R-:W3:Y:S04]  /*36b60*/  LDL.LU R5, [R1+0x1d4] ;  /* 0x0001d40001057983 */ /* 0x000ee80000300800 */
[----:B-1----:R-:W3:Y:S04]  /*36b70*/  LDL.LU R6, [R1+0x1d8] ;  /* 0x0001d80001067983 */ /* 0x002ee80000300800 */
[----:B------:R-:W3:Y:S01]  /*36b80*/  LDL.LU R7, [R1+0x1dc] ;  /* 0x0001dc0001077983 */ /* 0x000ee20000300800 */
[----:B--2---:R-:W-:-:S15]  /*36b90*/  HMMA.16816.F32 R12, R16, R24, R12 ;  /* 0x00000018100c723c */ /* 0x004fde000000180c */
[----:B------:R-:W-:-:S04]  /*36ba0*/  NOP ;  /* 0x0000000000007918 */ /* 0x000fc80000000000 */
[----:B------:R0:W-:Y:S04]  /*36bb0*/  STL.64 [R1+0x500], R12 ;  /* 0x0005000c01007387 */ /* 0x0001e80000100a00 */
[----:B------:R-:W-:Y:S04]  /*36bc0*/  STL.64 [R1+0x508], R14 ;  /* 0x0005080e01007387 */ /* 0x000fe80000100a00 */
[----:B0-----:R-:W2:Y:S04]  /*36bd0*/  LDL.LU.64 R12, [R1+0x28b0] ;  /* 0x0028b000010c7983 */ /* 0x001ea80000300a00 */
[----:B------:R-:W4:Y:S02]  /*36be0*/  LDL.LU.64 R24, [R1+0x28a8] ;  /* 0x0028a80001187983 */ /* 0x000f240000300a00 */
[----:B----4-:R-:W-:-:S15]  /*36bf0*/  HMMA.16816.F32 R20, R16, R24, R20 ;  /* 0x000000181014723c */ /* 0x010fde0000001814 */
[----:B------:R-:W-:-:S04]  /*36c00*/  NOP ;  /* 0x0000000000007918 */ /* 0x000fc80000000000 */
[----:B------:R0:W-:Y:S04]  /*36c10*/  STL.64 [R1+0x4f0], R20 ;  /* 0x0004f01401007387 */ /* 0x0001e80000100a00 */
[----:B------:R1:W-:Y:S04]  /*36c20*/  STL.64 [R1+0x4f8], R22 ;  /* 0x0004f81601007387 */ /* 0x0003e80000100a00 */
[----:B0-----:R-:W4:Y:S04]  /*36c30*/  LDL.LU R20, [R1+0xb60] ;  /* 0x000b600001147983 */ /* 0x001f280000300800 */
[----:B------:R-:W4:Y:S04]  /*36c40*/  LDL.LU R21, [R1+0xb64] ;  /* 0x000b640001157983 */ /* 0x000f280000300800 */
[----:B-1----:R-:W2:Y:S04]  /*36c50*/  LDL.LU R22, [R1+0xb68] ;  /* 0x000b680001167983 */ /* 0x002ea80000300800 */
[----:B------:R-:W2:Y:S04]  /*36c60*/  LDL.LU R23, [R1+0xb6c] ;  /* 0x000b6c0001177983 */ /* 0x000ea80000300800 */
[----:B--2---:R-:W-:Y:S04]  /*36c70*/  STL.64 [R1+0x2888], R22 ;  /* 0x0028881601007387 */ /* 0x004fe80000100a00 */
[----:B----4-:R0:W-:Y:S04]  /*36c80*/  STL.64 [R1+0x2880], R20 ;  /* 0x0028801401007387 */ /* 0x0101e80000100a00 */
[----:B0-----:R-:W2:Y:S04]  /*36c90*/  LDL.64 R20, [R1+0xc0] ;  /* 0x0000c00001147983 */ /* 0x001ea80000100a00 */
[----:B------:R0:W-:Y:S04]  /*36ca0*/  STL.64 [R1+0x27d0], R24 ;  /* 0x0027d01801007387 */ /* 0x0001e80000100a00 */
[----:B0-----:R-:W4:Y:S04]  /*36cb0*/  LDL.64 R24, [R1+0x70] ;  /* 0x0000700001187983 */ /* 0x001f280000100a00 */
[----:B----4-:R0:W-:Y:S04]  /*36cc0*/  STL.64 [R1+0x2850], R24 ;  /* 0x0028501801007387 */ /* 0x0101e80000100a00 */
[----:B0-----:R-:W4:Y:S04]  /*36cd0*/  LDL.LU R24, [R1+0xb30] ;  /* 0x000b300001187983 */ /* 0x001f280000300800 */
[----:B------:R-:W4:Y:S04]  /*36ce0*/  LDL.LU R25, [R1+0xb34] ;  /* 0x000b340001197983 */ /* 0x000f280000300800 */
[----:B------:R-:W2:Y:S04]  /*36cf0*/  LDL.LU R26, [R1+0xb38] ;  /* 0x000b3800011a7983 */ /* 0x000ea80000300800 */
[----:B------:R-:W2:Y:S01]  /*36d00*/  LDL.LU R27, [R1+0xb3c] ;  /* 0x000b3c00011b7983 */ /* 0x000ea20000300800 */
[C---:B------:R-:W-:Y:S03]  /*36d10*/  HMMA.16816.F32 R8, R16.reuse, R12, R8 ;  /* 0x0000000c1008723c */ /* 0x040fe60000001808 */
[----:B--2---:R-:W-:Y:S04]  /*36d20*/  STL.64 [R1+0x2860], R26 ;  /* 0x0028601a01007387 */ /* 0x004fe80000100a00 */
[----:B----4-:R0:W-:Y:S04]  /*36d30*/  STL.64 [R1+0x2858], R24 ;  /* 0x0028581801007387 */ /* 0x0101e80000100a00 */
[----:B0-----:R-:W2:Y:S04]  /*36d40*/  LDL.64 R24, [R1+0x90] ;  /* 0x0000900001187983 */ /* 0x001ea80000100a00 */
[----:B--2---:R0:W-:Y:S04]  /*36d50*/  STL.64 [R1+0x2878], R24 ;  /* 0x0028781801007387 */ /* 0x0041e80000100a00 */
[----:B0-----:R-:W2:Y:S04]  /*36d60*/  LDL.64 R24, [R1+0xa0] ;  /* 0x0000a00001187983 */ /* 0x001ea80000100a00 */
[----:B------:R0:W-:Y:S04]  /*36d70*/  STL.64 [R1+0x4e0], R8 ;  /* 0x0004e00801007387 */ /* 0x0001e80000100a00 */
[----:B------:R-:W-:Y:S04]  /*36d80*/  STL.64 [R1+0x4e8], R10 ;  /* 0x0004e80a01007387 */ /* 0x000fe80000100a00 */
[----:B0-----:R-:W3:Y:S04]  /*36d90*/  LDL.LU.64 R8, [R1+0x28a0] ;  /* 0x0028a00001087983 */ /* 0x001ee80000300a00 */
[----:B------:R0:W-:Y:S04]  /*36da0*/  STL [R1+0x278c], R12 ;  /* 0x00278c0c01007387 */ /* 0x0001e80000100800 */
[----:B------:R1:W-:Y:S04]  /*36db0*/  STL [R1+0x2788], R13 ;  /* 0x0027880d01007387 */ /* 0x0003e80000100800 */
[----:B0-----:R-:W4:Y:S04]  /*36dc0*/  LDL.LU R12, [R1+0xb70] ;  /* 0x000b7000010c7983 */ /* 0x001f280000300800 */
[----:B-1----:R-:W4:Y:S04]  /*36dd0*/  LDL.LU R13, [R1+0xb74] ;  /* 0x000b7400010d7983 */ /* 0x002f280000300800 */
[----:B------:R-:W4:Y:S04]  /*36de0*/  LDL.LU R14, [R1+0xb78] ;  /* 0x000b7800010e7983 */ /* 0x000f280000300800 */
[----:B------:R-:W4:Y:S01]  /*36df0*/  LDL.LU R15, [R1+0xb7c] ;  /* 0x000b7c00010f7983 */ /* 0x000f220000300800 */
[----:B---3--:R-:W-:Y:S03]  /*36e00*/  HMMA.16816.F32 R16, R16, R8, R4 ;  /* 0x000000081010723c */ /* 0x008fe60000001804 */
[----:B------:R-:W4:Y:S04]  /*36e10*/  LDL.LU.64 R6, [R1+0x2898] ;  /* 0x0028980001067983 */ /* 0x000f280000300a00 */
[----:B------:R-:W4:-:S12]  /*36e20*/  LDL.LU.64 R4, [R1+0x2890] ;  /* 0x0028900001047983 */ /* 0x000f180000300a00 */
[----:B------:R0:W-:Y:S04]  /*36e30*/  STL.64 [R1+0x4d0], R16 ;  /* 0x0004d01001007387 */ /* 0x0001e80000100a00 */
[----:B------:R1:W-:Y:S04]  /*36e40*/  STL.64 [R1+0x4d8], R18 ;  /* 0x0004d81201007387 */ /* 0x0003e80000100a00 */
[----:B0-----:R-:W3:Y:S04]  /*36e50*/  LDL.LU R16, [R1+0xb20] ;  /* 0x000b200001107983 */ /* 0x001ee80000300800 */
[----:B------:R-:W3:Y:S04]  /*36e60*/  LDL.LU R17, [R1+0xb24] ;  /* 0x000b240001117983 */ /* 0x000ee80000300800 */
[----:B-1----:R-:W2:Y:S04]  /*36e70*/  LDL.LU R18, [R1+0xb28] ;  /* 0x000b280001127983 */ /* 0x002ea80000300800 */
[----:B------:R-:W2:Y:S01]  /*36e80*/  LDL.LU R19, [R1+0xb2c] ;  /* 0x000b2c0001137983 */ /* 0x000ea20000300800 */
[----:B------:R-:W-:Y:S01]  /*36e90*/  IMAD.MOV.U32 R11, RZ, RZ, R21 ;  /* 0x000000ffff0b7224 */ /* 0x000fe200078e0015 */
[----:B----4-:R-:W-:Y:S02]  /*36ea0*/  HMMA.16816.F32 R12, R4, R20, R12 ;  /* 0x00000014040c723c */ /* 0x010fe4000000180c */
[----:B--2---:R-:W-:Y:S04]  /*36eb0*/  STL.64 [R1+0x2870], R18 ;  /* 0x0028701201007387 */ /* 0x004fe80000100a00 */
[----:B---3--:R0:W-:Y:S04]  /*36ec0*/  STL.64 [R1+0x2868], R16 ;  /* 0x0028681001007387 */ /* 0x0081e80000100a00 */
[----:B0-----:R-:W2:Y:S04]  /*36ed0*/  LDL.LU R16, [R1+0xb40] ;  /* 0x000b400001107983 */ /* 0x001ea80000300800 */
[----:B------:R-:W2:Y:S04]  /*36ee0*/  LDL.LU R17, [R1+0xb44] ;  /* 0x000b440001117983 */ /* 0x000ea80000300800 */
[----:B------:R-:W2:Y:S04]  /*36ef0*/  LDL.LU R18, [R1+0xb48] ;  /* 0x000b480001127983 */ /* 0x000ea80000300800 */
[----:B------:R-:W2:Y:S04]  /*36f00*/  LDL.LU R19, [R1+0xb4c] ;  /* 0x000b4c0001137983 */ /* 0x000ea80000300800 */
[----:B------:R-:W-:Y:S04]  /*36f10*/  STL.64 [R1+0x230], R12 ;  /* 0x0002300c01007387 */ /* 0x000fe80000100a00 */
[----:B------:R0:W-:Y:S04]  /*36f20*/  STL.64 [R1+0x238], R14 ;  /* 0x0002380e01007387 */ /* 0x0001e80000100a00 */
[----:B------:R-:W3:Y:S01]  /*36f30*/  LDL.LU.64 R22, [R1+0x2888] ;  /* 0x0028880001167983 */ /* 0x000ee20000300a00 */
[----:B0-----:R-:W-:-:S03]  /*36f40*/  IMAD.MOV.U32 R14, RZ, RZ, R20 ;  /* 0x000000ffff0e7224 */ /* 0x001fc600078e0014 */
[----:B------:R-:W3:Y:S04]  /*36f50*/  LDL.LU.64 R20, [R1+0x2880] ;  /* 0x0028800001147983 */ /* 0x000ee80000300a00 */
[----:B------:R-:W-:Y:S04]  /*36f60*/  STL [R1+0x2794], R11 ;  /* 0x0027940b01007387 */ /* 0x000fe80000100800 */
[----:B------:R-:W-:Y:S04]  /*36f70*/  STL [R1+0x2790], R14 ;  /* 0x0027900e01007387 */ /* 0x000fe80000100800 */
[----:B------:R-:W3:Y:S02]  /*36f80*/  LDL.64 R12, [R1+0xb0] ;  /* 0x0000b000010c7983 */ /* 0x000ee40000100a00 */
[----:B---3--:R-:W-:-:S15]  /*36f90*/  HMMA.16816.F32 R20, R4, R12, R20 ;  /* 0x0000000c0414723c */ /* 0x008fde0000001814 */
[----:B------:R-:W-:-:S04]  /*36fa0*/  NOP ;  /* 0x0000000000007918 */ /* 0x000fc80000000000 */
[----:B------:R0:W-:Y:S04]  /*36fb0*/  STL.64 [R1+0x220], R20 ;  /* 0x0002201401007387 */ /* 0x0001e80000100a00 */
[----:B------:R-:W-:Y:S01]  /*36fc0*/  STL.64 [R1+0x228], R22 ;  /* 0x0002281601007387 */ /* 0x000fe20000100a00 */
[----:B0-----:R-:W-:-:S05]  /*36fd0*/  IMAD.MOV.U32 R20, RZ, RZ, R12 ;  /* 0x000000ffff147224 */ /* 0x001fca00078e000c */
[----:B------:R0:W-:Y:S04]  /*36fe0*/  STL [R1+0x2798], R20 ;  /* 0x0027981401007387 */ /* 0x0001e80000100800 */
[----:B0-----:R-:W3:Y:S04]  /*36ff0*/  LDL.LU R20, [R1+0xb50] ;  /* 0x000b500001147983 */ /* 0x001ee80000300800 */
[----:B------:R-:W3:Y:S04]  /*37000*/  LDL.LU R21, [R1+0xb54] ;  /* 0x000b540001157983 */ /* 0x000ee80000300800 */
[----:B------:R-:W3:Y:S04]  /*37010*/  LDL.LU R22, [R1+0xb58] ;  /* 0x000b580001167983 */ /* 0x000ee80000300800 */
[----:B------:R-:W3:Y:S02]  /*37020*/  LDL.LU R23, [R1+0xb5c] ;  /* 0x000b5c0001177983 */ /* 0x000ee40000300800 */
[----:B---3--:R-:W-:-:S15]  /*37030*/  HMMA.16816.F32 R20, R4, R24, R20 ;  /* 0x000000180414723c */ /* 0x008fde0000001814 */
[----:B------:R-:W-:-:S04]  /*37040*/  NOP ;  /* 0x0000000000007918 */ /* 0x000fc80000000000 */
[----:B------:R0:W-:Y:S04]  /*37050*/  STL.64 [R1+0x210], R20 ;  /* 0x0002101401007387 */ /* 0x0001e80000100a00 */
[----:B------:R1:W-:Y:S01]  /*37060*/  STL.64 [R1+0x218], R22 ;  /* 0x0002181601007387 */ /* 0x0003e20000100a00 */
[----:B0-----:R-:W-:Y:S02]  /*37070*/  IMAD.MOV.U32 R21, RZ, RZ, R25 ;  /* 0x000000ffff157224 */ /* 0x001fe400078e0019 */
[----:B-1----:R-:W-:Y:S02]  /*37080*/  IMAD.MOV.U32 R22, RZ, RZ, R24 ;  /* 0x000000ffff167224 */ /* 0x002fe400078e0018 */
        /* <DEDUP_REMOVED lines=10> */
[----:B------:R-:W3:Y:S04]  /*37130*/  LDL.LU.64 R24, [R1+0x2858] ;  /* 0x0028580001187983 */ /* 0x000ee80000300a00 */
[----:B------:R-:W-:Y:S04]  /*37140*/  STL.64 [R1+0x2818], R22 ;  /* 0x0028181601007387 */ /* 0x000fe80000100a00 */
[----:B------:R0:W-:Y:S04]  /*37150*/  STL [R1+0x2810], R21 ;  /* 0x0028101501007387 */ /* 0x0001e80000100800 */
[----:B0-----:R-:W3:Y:S02]  /*37160*/  LDL.64 R20, [R1+0x80] ;  /* 0x0000800001147983 */ /* 0x001ee40000100a00 */
[----:B---3--:R-:W-:-:S15]  /*37170*/  HMMA.16816.F32 R24, R4, R20, R24 ;  /* 0x000000140418723c */ /* 0x008fde0000001818 */
[----:B------:R-:W-:-:S04]  /*37180*/  NOP ;  /* 0x0000000000007918 */ /* 0x000fc80000000000 */
[----:B------:R0:W-:Y:S04]  /*37190*/  STL.64 [R1+0x1f0], R24 ;  /* 0x0001f01801007387 */ /* 0x0001e80000100a00 */
[----:B------:R-:W-:Y:S04]  /*371a0*/  STL.64 [R1+0x1f8], R26 ;  /* 0x0001f81a01007387 */ /* 0x000fe80000100a00 */
[----:B0-----:R-:W2:Y:S01]  /*371b0*/  LDL.LU.64 R24, [R1+0x2850] ;  /* 0x0028500001187983 */ /* 0x001ea20000300a00 */
[----:B------:R-:W-:Y:S02]  /*371c0*/  IMAD.MOV.U32 R15, RZ, RZ, R13 ;  /* 0x000000ffff0f7224 */ /* 0x000fe400078e000d */
[----:B------:R-:W-:-:S02]  /*371d0*/  IMAD.MOV.U32 R12, RZ, RZ, R20 ;  /* 0x000000ffff0c7224 */ /* 0x000fc400078e0014 */
[----:B------:R-:W-:Y:S01]  /*371e0*/  IMAD.MOV.U32 R13, RZ, RZ, R21 ;  /* 0x000000ffff0d7224 */ /* 0x000fe200078e0015 */
[----:B------:R-:W-:Y:S04]  /*371f0*/  STL [R1+0x2838], R15 ;  /* 0x0028380f01007387 */ /* 0x000fe80000100800 */
[----:B------:R2:W-:Y:S02]  /*37200*/  STL.64 [R1+0x2830], R12 ;  /* 0x0028300c01007387 */ /* 0x0005e40000100a00 */
[----:B--2---:R-:W-:Y:S02]  /*37210*/  HMMA.16816.F32 R12, R4, R24, R16 ;  /* 0x00000018040c723c */ /* 0x004fe40000001810 */
[----:B------:R-:W0:Y:S01]  /*37220*/  LDSM.16.MT88.4 R16, [R29+UR5+0x4180] ;  /* 0x004180051d10783b */ /* 0x000e220008004200 */
[----:B------:R-:W-:-:S15]  /*37230*/  IMAD.MOV.U32 R10, RZ, RZ, R24 ;  /* 0x000000ffff0a7224 */ /* 0x000fde00078e0018 */
[----:B------:R-:W-:Y:S01]  /*37240*/  NOP ;  /* 0x0000000000007918 */ /* 0x000fe20000000000 */
[----:B------:R1:W-:Y:S04]  /*37250*/  STL.64 [R1+0x1e0], R12 ;  /* 0x0001e00c01007387 */ /* 0x0003e80000100a00 */
[----:B------:R2:W-:Y:S04]  /*37260*/  STL.64 [R1+0x1e8], R14 ;  /* 0x0001e80e01007387 */ /* 0x0005e80000100a00 */
[----:B------:R-:W-:Y:S04]  /*37270*/  STL [R1+0x2780], R10 ;  /* 0x0027800a01007387 */ /* 0x000fe80000100800 */
[----:B------:R3:W-:Y:S04]  /*37280*/  STL.64 [R1+0x2778], R8 ;  /* 0x0027780801007387 */ /* 0x0007e80000100a00 */
[----:B0-----:R-:W-:Y:S04]  /*37290*/  STL.64 [R1+0x2640], R18 ;  /* 0x0026401201007387 */ /* 0x001fe80000100a00 */
[----:B------:R0:W-:Y:S04]  /*372a0*/  STL.64 [R1+0x2638], R16 ;  /* 0x0026381001007387 */ /* 0x0001e80000100a00 */
[----:B-1----:R-:W4:Y:S04]  /*372b0*/  LDL.LU R12, [R1+0xbf0] ;  /* 0x000bf000010c7983 */ /* 0x002f280000300800 */
[----:B------:R-:W4:Y:S04]  /*372c0*/  LDL.LU R13, [R1+0xbf4] ;  /* 0x000bf400010d7983 */ /* 0x000f280000300800 */
[----:B--2---:R-:W2:Y:S04]  /*372d0*/  LDL.LU R14, [R1+0xbf8] ;  /* 0x000bf800010e7983 */ /* 0x004ea80000300800 */
[----:B------:R-:W2:Y:S04]  /*372e0*/  LDL.LU R15, [R1+0xbfc] ;  /* 0x000bfc00010f7983 */ /* 0x000ea80000300800 */
[----:B---3--:R-:W3:Y:S04]  /*372f0*/  LDL.LU R8, [R1+0xc00] ;  /* 0x000c000001087983 */ /* 0x008ee80000300800 */
[----:B------:R-:W3:Y:S04]  /*37300*/  LDL.LU R9, [R1+0xc04] ;  /* 0x000c040001097983 */ /* 0x000ee80000300800 */
[----:B------:R-:W3:Y:S04]  /*37310*/  LDL.LU R10, [R1+0xc08] ;  /* 0x000c0800010a7983 */ /* 0x000ee80000300800 */
[----:B------:R-:W3:Y:S01]  /*37320*/  LDL.LU R11, [R1+0xc0c] ;  /* 0x000c0c00010b7983 */ /* 0x000ee20000300800 */
[----:B0-----:R-:W-:-:S02]  /*37330*/  IMAD.MOV.U32 R16, RZ, RZ, R2 ;  /* 0x000000ffff107224 */ /* 0x001fc400078e0002 */
[----:B------:R-:W-:Y:S02]  /*37340*/  IMAD.MOV.U32 R17, RZ, RZ, R0 ;  /* 0x000000ffff117224 */ /* 0x000fe400078e0000 */
[----:B------:R-:W-:Y:S01]  /*37350*/  IMAD.MOV.U32 R3, RZ, RZ, R25 ;  /* 0x000000ffff037224 */ /* 0x000fe200078e0019 */
[----:B--2---:R-:W-:Y:S04]  /*37360*/  STL.64 [R1+0x2848], R14 ;  /* 0x0028480e01007387 */ /* 0x004fe80000100a00 */
[----:B----4-:R0:W-:Y:S04]  /*37370*/  STL.64 [R1+0x2840], R12 ;  /* 0x0028400c01007387 */ /* 0x0101e80000100a00 */
[----:B0-----:R-:W3:Y:S04]  /*37380*/  LDL.64 R12, [R1+0x60] ;  /* 0x00006000010c7983 */ /* 0x001ee80000100a00 */
[----:B------:R0:W-:Y:S04]  /*37390*/  STL.64 [R1+0x27e8], R16 ;  /* 0x0027e81001007387 */ /* 0x0001e80000100a00 */
[----:B------:R-:W2:Y:S04]  /*373a0*/  LDL.LU R24, [R1+0xbb0] ;  /* 0x000bb00001187983 */ /* 0x000ea80000300800 */
[----:B------:R-:W2:Y:S04]  /*373b0*/  LDL.LU R25, [R1+0xbb4] ;  /* 0x000bb40001197983 */ /* 0x000ea80000300800 */
[----:B------:R-:W4:Y:S04]  /*373c0*/  LDL.LU R26, [R1+0xbb8] ;  /* 0x000bb800011a7983 */ /* 0x000f280000300800 */
[----:B------:R-:W4:Y:S04]  /*373d0*/  LDL.LU R27, [R1+0xbbc] ;  /* 0x000bbc00011b7983 */ /* 0x000f280000300800 */
        /* <DEDUP_REMOVED lines=8> */
[----:B--2---:R-:W-:Y:S04]  /*37460*/  STL.64 [R1+0x2828], R22 ;  /* 0x0028281601007387 */ /* 0x004fe80000100a00 */
[----:B------:R0:W-:Y:S04]  /*37470*/  STL.64 [R1+0x2820], R20 ;  /* 0x0028201401007387 */ /* 0x0001e80000100a00 */
[----:B0-----:R-:W2:Y:S04]  /*37480*/  LDL.64 R20, [R1+0x50] ;  /* 0x0000500001147983 */ /* 0x001ea80000100a00 */
[----:B------:R-:W-:Y:S04]  /*37490*/  STL.64 [R1+0x27f8], R18 ;  /* 0x0027f81201007387 */ /* 0x000fe80000100a00 */
[----:B------:R0:W-:Y:S04]  /*374a0*/  STL.64 [R1+0x27f0], R16 ;  /* 0x0027f01001007387 */ /* 0x0001e80000100a00 */
[----:B0-----:R-:W2:Y:S01]  /*374b0*/  LDL.64 R16, [R1+0x30] ;  /* 0x0000300001107983 */ /* 0x001ea20000100a00 */
[----:B---3--:R-:W-:Y:S03]  /*374c0*/  HMMA.16816.F32 R8, R4, R12, R8 ;  /* 0x0000000c0408723c */ /* 0x008fe60000001808 */
[----:B--2---:R0:W-:Y:S04]  /*374d0*/  STL.64 [R1+0x2808], R16 ;  /* 0x0028081001007387 */ /* 0x0041e80000100a00 */
[----:B0-----:R-:W2:Y:S04]  /*374e0*/  LDL.64 R16, [R1+0x40] ;  /* 0x0000400001107983 */ /* 0x001ea80000100a00 */
[----:B----4-:R-:W-:Y:S04]  /*374f0*/  STL.64 [R1+0x27e0], R26 ;  /* 0x0027e01a01007387 */ /* 0x010fe80000100a00 */
[----:B------:R0:W-:Y:S04]  /*37500*/  STL.64 [R1+0x27d8], R24 ;  /* 0x0027d81801007387 */ /* 0x0001e80000100a00 */
[----:B0-----:R-:W3:Y:S04]  /*37510*/  LDL.64 R24, [R1+0x20] ;  /* 0x0000200001187983 */ /* 0x001ee80000100a00 */
[----:B---3--:R0:W-:Y:S04]  /*37520*/  STL.64 [R1+0x2800], R24 ;  /* 0x0028001801007387 */ /* 0x0081e80000100a00 */
[----:B0-----:R-:W3:Y:S04]  /*37530*/  LDL.LU R24, [R1+0xbd0] ;  /* 0x000bd00001187983 */ /* 0x001ee80000300800 */
[----:B------:R-:W3:Y:S04]  /*37540*/  LDL.LU R25, [R1+0xbd4] ;  /* 0x000bd40001197983 */ /* 0x000ee80000300800 */
[----:B------:R-:W3:Y:S04]  /*37550*/  LDL.LU R26, [R1+0xbd8] ;  /* 0x000bd800011a7983 */ /* 0x000ee80000300800 */
[----:B------:R-:W3:Y:S04]  /*37560*/  LDL.LU R27, [R1+0xbdc] ;  /* 0x000bdc00011b7983 */ /* 0x000ee80000300800 */
[----:B------:R0:W-:Y:S04]  /*37570*/  STL.64 [R1+0x2c0], R8 ;  /* 0x0002c00801007387 */ /* 0x0001e80000100a00 */
[----:B------:R-:W-:Y:S04]  /*37580*/  STL.64 [R1+0x2c8], R10 ;  /* 0x0002c80a01007387 */ /* 0x000fe80000100a00 */
[----:B------:R-:W4:Y:S01]  /*37590*/  LDL.LU.64 R14, [R1+0x2848] ;  /* 0x00284800010e7983 */ /* 0x000f220000300a00 */
[----:B0-----:R-:W-:-:S02]  /*375a0*/  IMAD.MOV.U32 R9, RZ, RZ, R12 ;  /* 0x000000ffff097224 */ /* 0x001fc400078e000c */
[----:B------:R-:W-:Y:S02]  /*375b0*/  IMAD.MOV.U32 R8, RZ, RZ, R13 ;  /* 0x000000ffff087224 */ /* 0x000fe400078e000d */
[----:B------:R-:W4:Y:S02]  /*375c0*/  LDL.LU.64 R12, [R1+0x2840] ;  /* 0x00284000010c7983 */ /* 0x000f240000300a00 */
[----:B----4-:R-:W-:-:S15]  /*375d0*/  HMMA.16816.F32 R12, R4, R20, R12 ;  /* 0x00000014040c723c */ /* 0x010fde000000180c */
[----:B------:R-:W-:-:S04]  /*375e0*/  NOP ;  /* 0x0000000000007918 */ /* 0x000fc80000000000 */
[----:B------:R-:W-:Y:S04]  /*375f0*/  STL.64 [R1+0x2b0], R12 ;  /* 0x0002b00c01007387 */ /* 0x000fe80000100a00 */
[----:B------:R0:W-:Y:S04]  /*37600*/  STL.64 [R1+0x2b8], R14 ;  /* 0x0002b80e01007387 */ /* 0x0001e80000100a00 */
[----:B0-----:R-:W4:Y:S04]  /*37610*/  LDL.LU R15, [R1+0x2838] ;  /* 0x00283800010f7983 */ /* 0x001f280000300800 */
[----:B------:R-:W2:Y:S01]  /*37620*/  LDL.LU.64 R12, [R1+0x2830] ;  /* 0x00283000010c7983 */ /* 0x000ea20000300a00 */
[----:B------:R-:W-:-:S02]  /*37630*/  IMAD.MOV.U32 R14, RZ, RZ, R20 ;  /* 0x000000ffff0e7224 */ /* 0x000fc400078e0014 */
[----:B------:R-:W-:Y:S01]  /*37640*/  IMAD.MOV.U32 R10, RZ, RZ, R21 ;  /* 0x000000ffff0a7224 */ /* 0x000fe200078e0015 */
[----:B------:R-:W3:Y:S04]  /*37650*/  LDL.LU.64 R22, [R1+0x2828] ;  /* 0x0028280001167983 */ /* 0x000ee80000300a00 */
[----:B------:R-:W3:Y:S04]  /*37660*/  LDL.LU.64 R20, [R1+0x2820] ;  /* 0x0028200001147983 */ /* 0x000ee80000300a00 */
[----:B----4-:R-:W-:Y:S04]  /*37670*/  STL.64 [R1+0x27a8], R14 ;  /* 0x0027a80e01007387 */ /* 0x010fe80000100a00 */
[----:B--2---:R0:W-:Y:S04]  /*37680*/  STL.64 [R1+0x27a0], R12 ;  /* 0x0027a00c01007387 */ /* 0x0041e80000100a00 */
[----:B0-----:R-:W2:Y:S04]  /*37690*/  LDL.LU R12, [R1+0xb90] ;  /* 0x000b9000010c7983 */ /* 0x001ea80000300800 */
[----:B------:R-:W2:Y:S04]  /*376a0*/  LDL.LU R13, [R1+0xb94] ;  /* 0x000b9400010d7983 */ /* 0x000ea80000300800 */
[----:B------:R-:W4:Y:S04]  /*376b0*/  LDL.LU R14, [R1+0xb98] ;  /* 0x000b9800010e7983 */ /* 0x000f280000300800 */
[----:B------:R-:W4:Y:S01]  /*376c0*/  LDL.LU R15, [R1+0xb9c] ;  /* 0x000b9c00010f7983 */ /* 0x000f220000300800 */
[----:B---3--:R-:W-:Y:S03]  /*376d0*/  HMMA.16816.F32 R20, R4, R16, R20 ;  /* 0x000000100414723c */ /* 0x008fe60000001814 */
[----:B----4-:R-:W-:Y:S04]  /*376e0*/  STL.64 [R1+0x27b8], R14 ;  /* 0x0027b80e01007387 */ /* 0x010fe80000100a00 */
[----:B--2---:R0:W-:Y:S04]  /*376f0*/  STL.64 [R1+0x27b0], R12 ;  /* 0x0027b00c01007387 */ /* 0x0041e80000100a00 */
[----:B0-----:R-:W2:Y:S04]  /*37700*/  LDL.LU R12, [R1+0xba0] ;  /* 0x000ba000010c7983 */ /* 0x001ea80000300800 */
[----:B------:R-:W2:Y:S04]  /*37710*/  LDL.LU R13, [R1+0xba4] ;  /* 0x000ba400010d7983 */ /* 0x000ea80000300800 */
[----:B------:R-:W3:Y:S04]  /*37720*/  LDL.LU R14, [R1+0xba8] ;  /* 0x000ba800010e7983 */ /* 0x000ee80000300800 */
[----:B------:R-:W3:Y:S01]  /*37730*/  LDL.LU R15, [R1+0xbac] ;  /* 0x000bac00010f7983 */ /* 0x000ee20000300800 */
[----:B------:R-:W-:-:S03]  /*37740*/  IMAD.MOV.U32 R11, RZ, RZ, R17 ;  /* 0x000000ffff0b7224 */ /* 0x000fc600078e0011 */
[----:B---3--:R-:W-:Y:S04]  /*37750*/  STL.64 [R1+0x27c8], R14 ;  /* 0x0027c80e01007387 */ /* 0x008fe80000100a00 */
[----:B--2---:R0:W-:Y:S04]  /*37760*/  STL.64 [R1+0x27c0], R12 ;  /* 0x0027c00c01007387 */ /* 0x0041e80000100a00 */
[----:B0-----:R-:W2:Y:S04]  /*37770*/  LDL.64 R12, [R1+0x10] ;  /* 0x00001000010c7983 */ /* 0x001ea80000100a00 */
[----:B------:R0:W-:Y:S04]  /*37780*/  STL.64 [R1+0x2a0], R20 ;  /* 0x0002a01401007387 */ /* 0x0001e80000100a00 */
[----:B------:R1:W-:Y:S01]  /*37790*/  STL.64 [R1+0x2a8], R22 ;  /* 0x0002a81601007387 */ /* 0x0003e20000100a00 */
[----:B0-----:R-:W-:-:S03]  /*377a0*/  IMAD.MOV.U32 R20, RZ, RZ, R16 ;  /* 0x000000ffff147224 */ /* 0x001fc600078e0010 */
[----:B-1----:R-:W3:Y:S04]  /*377b0*/  LDL.LU.64 R22, [R1+0x2818] ;  /* 0x0028180001167983 */ /* 0x002ee80000300a00 */
[----:B------:R-:W4:Y:S04]  /*377c0*/  LDL.LU R21, [R1+0x2810] ;  /* 0x0028100001157983 */ /* 0x000f280000300800 */
[----:B------:R-:W2:Y:S02]  /*377d0*/  LDL.LU.64 R16, [R1+0x2808] ;  /* 0x0028080001107983 */ /* 0x000ea40000300a00 */
[----:B--2---:R-:W-:Y:S01]  /*377e0*/  HMMA.16816.F32 R24, R4, R16, R24 ;  /* 0x000000100418723c */ /* 0x004fe20000001818 */
[----:B------:R-:W-:-:S02]  /*377f0*/  IMAD.MOV.U32 R2, RZ, RZ, R16 ;  /* 0x000000ffff027224 */ /* 0x000fc400078e0010 */
[----:B------:R-:W-:-:S15]  /*37800*/  IMAD.MOV.U32 R0, RZ, RZ, R17 ;  /* 0x000000ffff007224 */ /* 0x000fde00078e0011 */
[----:B------:R-:W-:Y:S01]  /*37810*/  NOP ;  /* 0x0000000000007918 */ /* 0x000fe20000000000 */
[----:B------:R0:W-:Y:S04]  /*37820*/  STL.64 [R1+0x290], R24 ;  /* 0x0002901801007387 */ /* 0x0001e80000100a00 */
[----:B------:R-:W-:Y:S04]  /*37830*/  STL.64 [R1+0x298], R26 ;  /* 0x0002981a01007387 */ /* 0x000fe80000100a00 */
[----:B0-----:R-:W2:Y:S04]  /*37840*/  LDL.LU.64 R24, [R1+0x2800] ;  /* 0x0028000001187983 */ /* 0x001ea80000300a00 */
[----:B------:R-:W2:Y:S04]  /*37850*/  LDL.LU.64 R18, [R1+0x27f8] ;  /* 0x0027f80001127983 */ /* 0x000ea80000300a00 */
[----:B------:R-:W2:Y:S02]  /*37860*/  LDL.LU.64 R16, [R1+0x27f0] ;  /* 0x0027f00001107983 */ /* 0x000ea40000300a00 */
[----:B--2---:R-:W-:-:S15]  /*37870*/  HMMA.16816.F32 R16, R4, R24, R16 ;  /* 0x000000180410723c */ /* 0x004fde0000001810 */
[----:B------:R-:W-:-:S04]  /*37880*/  NOP ;  /* 0x0000000000007918 */ /* 0x000fc80000000000 */
[----:B------:R0:W-:Y:S04]  /*37890*/  STL.64 [R1+0x280], R16 ;  /* 0x0002801001007387 */ /* 0x0001e80000100a00 */
[----:B------:R1:W-:Y:S04]  /*378a0*/  STL.64 [R1+0x288], R18 ;  /* 0x0002881201007387 */ /* 0x0003e80000100a00 */
[----:B0-----:R-:W2:Y:S01]  /*378b0*/  LDL.LU.64 R16, [R1+0x27e8] ;  /* 0x0027e80001107983 */ /* 0x001ea20000300a00 */
[----:B-1----:R-:W-:Y:S02]  /*378c0*/  IMAD.MOV.U32 R19, RZ, RZ, R24 ;  /* 0x000000ffff137224 */ /* 0x002fe400078e0018 */
[----:B------:R-:W-:Y:S01]  /*378d0*/  IMAD.MOV.U32 R18, RZ, RZ, R25 ;  /* 0x000000ffff127224 */ /* 0x000fe200078e0019 */
        /* <DEDUP_REMOVED lines=13> */
[----:B------:R-:W-:Y:S04]  /*379b0*/  STL.64 [R1+0x260], R12 ;  /* 0x0002600c01007387 */ /* 0x000fe80000100a00 */
[----:B------:R0:W-:Y:S04]  /*379c0*/  STL.64 [R1+0x268], R14 ;  /* 0x0002680e01007387 */ /* 0x0001e80000100a00 */
[----:B0-----:R-:W2:Y:S04]  /*379d0*/  LDL.LU.64 R14, [R1+0x27b8] ;  /* 0x0027b800010e7983 */ /* 0x001ea80000300a00 */
[----:B------:R-:W2:Y:S04]  /*379e0*/  LDL.LU.64 R12, [R1+0x27b0] ;  /* 0x0027b000010c7983 */ /* 0x000ea80000300a00 */
[----:B------:R0:W-:Y:S02]  /*379f0*/  STL.64 [R1+0x2658], R16 ;  /* 0x0026581001007387 */ /* 0x0001e40000100a00 */
[----:B0-----:R-:W-:-:S02]  /*37a00*/  IMAD.MOV.U32 R16, RZ, RZ, R27 ;  /* 0x000000ffff107224 */ /* 0x001fc400078e001b */
[----:B------:R-:W-:Y:S01]  /*37a10*/  IMAD.MOV.U32 R17, RZ, RZ, R26 ;  /* 0x000000ffff117224 */ /* 0x000fe200078e001a */
[----:B--2---:R-:W-:-:S15]  /*37a20*/  HMMA.16816.F32 R12, R4, R24, R12 ;  /* 0x00000018040c723c */ /* 0x004fde000000180c */
[----:B------:R-:W-:-:S04]  /*37a30*/  NOP ;  /* 0x0000000000007918 */ /* 0x000fc80000000000 */
[----:B------:R-:W-:Y:S04]  /*37a40*/  STL.64 [R1+0x250], R12 ;  /* 0x0002500c01007387 */ /* 0x000fe80000100a00 */
[----:B------:R0:W-:Y:S04]  /*37a50*/  STL.64 [R1+0x258], R14 ;  /* 0x0002580e01007387 */ /* 0x0001e80000100a00 */
[----:B0-----:R-:W2:Y:S04]  /*37a60*/  LDL.LU.64 R14, [R1+0x27a8] ;  /* 0x0027a800010e7983 */ /* 0x001ea80000300a00 */
[----:B------:R-:W2:Y:S04]  /*37a70*/  LDL.LU.64 R12, [R1+0x27a0] ;  /* 0x0027a000010c7983 */ /* 0x000ea80000300a00 */
[----:B------:R0:W-:Y:S04]  /*37a80*/  STL.64 [R1+0x2670], R16 ;  /* 0x0026701001007387 */ /* 0x0001e80000100a00 */
[----:B------:R1:W-:Y:S01]  /*37a90*/  STL.64 [R1+0x2650], R24 ;  /* 0x0026501801007387 */ /* 0x0003e20000100a00 */
[----:B0-----:R-:W-:-:S02]  /*37aa0*/  IMAD.MOV.U32 R16, RZ, RZ, R19 ;  /* 0x000000ffff107224 */ /* 0x001fc400078e0013 */
[----:B------:R-:W-:Y:S01]  /*37ab0*/  IMAD.MOV.U32 R17, RZ, RZ, R18 ;  /* 0x000000ffff117224 */ /* 0x000fe200078e0012 */
[----:B-1----:R-:W2:Y:S04]  /*37ac0*/  LDL.LU R24, [R1+0x530] ;  /* 0x0005300001187983 */ /* 0x002ea80000300800 */
        /* <DEDUP_REMOVED lines=14> */
[----:B------:R-:W-:Y:S04]  /*37bb0*/  STL.64 [R1+0x26b0], R16 ;  /* 0x0026b01001007387 */ /* 0x000fe80000100a00 */
[----:B------:R-:W-:Y:S04]  /*37bc0*/  STL.64 [R1+0x2668], R26 ;  /* 0x0026681a01007387 */ /* 0x000fe80000100a00 */
[----:B------:R0:W-:Y:S04]  /*37bd0*/  STL.64 [R1+0x2660], R24 ;  /* 0x0026601801007387 */ /* 0x0001e80000100a00 */
[----:B0-----:R-:W2:Y:S04]  /*37be0*/  LDL.LU R24, [R1+0x410] ;  /* 0x0004100001187983 */ /* 0x001ea80000300800 */
[----:B------:R-:W2:Y:S04]  /*37bf0*/  LDL.LU R25, [R1+0x414] ;  /* 0x0004140001197983 */ /* 0x000ea80000300800 */
[----:B------:R-:W2:Y:S04]  /*37c00*/  LDL.LU R26, [R1+0x418] ;  /* 0x00041800011a7983 */ /* 0x000ea80000300800 */
[----:B------:R-:W2:Y:S01]  /*37c10*/  LDL.LU R27, [R1+0x41c] ;  /* 0x00041c00011b7983 */ /* 0x000ea20000300800 */
[----:B------:R-:W-:-:S02]  /*37c20*/  IMAD.MOV.U32 R16, RZ, RZ, R14 ;  /* 0x000000ffff107224 */ /* 0x000fc400078e000e */
[----:B------:R-:W-:Y:S01]  /*37c30*/  IMAD.MOV.U32 R17, RZ, RZ, R10 ;  /* 0x000000ffff117224 */ /* 0x000fe200078e000a */
[----:B------:R-:W3:Y:S04]  /*37c40*/  LDL.LU R14, [R1+0x2790] ;  /* 0x00279000010e7983 */ /* 0x000ee80000300800 */
        /* <DEDUP_REMOVED lines=20> */
[----:B------:R0:W-:Y:S02]  /*37d90*/  STL.64 [R1+0x2708], R16 ;  /* 0x0027081001007387 */ /* 0x0001e40000100a00 */
[----:B0-----:R-:W-:-:S02]  /*37da0*/  IMAD.MOV.U32 R16, RZ, RZ, R28 ;  /* 0x000000ffff107224 */ /* 0x001fc400078e001c */
[----:B---3--:R-:W-:Y:S01]  /*37db0*/  IMAD.MOV.U32 R17, RZ, RZ, R23 ;  /* 0x000000ffff117224 */ /* 0x008fe200078e0017 */
[----:B------:R-:W3:Y:S04]  /*37dc0*/  LDL.LU R28, [R1+0x2784] ;  /* 0x00278400011c7983 */ /* 0x000ee80000300800 */
        /* <DEDUP_REMOVED lines=8> */
[----:B----4-:R-:W-:-:S05]  /*37e50*/  IMAD.MOV.U32 R17, RZ, RZ, R21 ;  /* 0x000000ffff117224 */ /* 0x010fca00078e0015 */
[----:B------:R-:W-:Y:S04]  /*37e60*/  STL.64 [R1+0x2738], R16 ;  /* 0x0027381001007387 */ /* 0x000fe80000100a00 */
[----:B--2---:R-:W-:Y:S04]  /*37e70*/  STL.64 [R1+0x26c0], R26 ;  /* 0x0026c01a01007387 */ /* 0x004fe80000100a00 */
[----:B------:R0:W-:Y:S04]  /*37e80*/  STL.64 [R1+0x26b8], R24 ;  /* 0x0026b81801007387 */ /* 0x0001e80000100a00 */
[----:B0-----:R-:W2:Y:S04]  /*37e90*/  LDL.LU R24, [R1+0x3d0] ;  /* 0x0003d00001187983 */ /* 0x001ea80000300800 */
[----:B------:R-:W2:Y:S04]  /*37ea0*/  LDL.LU R25, [R1+0x3d4] ;  /* 0x0003d40001197983 */ /* 0x000ea80000300800 */
[----:B------:R-:W4:Y:S04]  /*37eb0*/  LDL.LU R26, [R1+0x3d8] ;  /* 0x0003d800011a7983 */ /* 0x000f280000300800 */
[----:B------:R-:W4:Y:S01]  /*37ec0*/  LDL.LU R27, [R1+0x3dc] ;  /* 0x0003dc00011b7983 */ /* 0x000f220000300800 */
[----:B------:R-:W-:-:S02]  /*37ed0*/  IMAD.MOV.U32 R16, RZ, RZ, R20 ;  /* 0x000000ffff107224 */ /* 0x000fc400078e0014 */
[----:B------:R-:W-:-:S05]  /*37ee0*/  IMAD.MOV.U32 R17, RZ, RZ, R15 ;  /* 0x000000ffff117224 */ /* 0x000fca00078e000f */
[----:B------:R-:W-:Y:S04]  /*37ef0*/  STL.64 [R1+0x2750], R16 ;  /* 0x0027501001007387 */ /* 0x000fe80000100a00 */
[----:B----4-:R-:W-:Y:S04]  /*37f00*/  STL.64 [R1+0x26d8], R26 ;  /* 0x0026d81a01007387 */ /* 0x010fe80000100a00 */
[----:B--2---:R0:W-:Y:S04]  /*37f10*/  STL.64 [R1+0x26d0], R24 ;  /* 0x0026d01801007387 */ /* 0x0041e80000100a00 */
[----:B0-----:R-:W2:Y:S04]  /*37f20*/  LDL.LU R24, [R1+0x3c0] ;  /* 0x0003c00001187983 */ /* 0x001ea80000300800 */
[----:B------:R-:W2:Y:S04]  /*37f30*/  LDL.LU R25, [R1+0x3c4] ;  /* 0x0003c40001197983 */ /* 0x000ea80000300800 */
[----:B------:R-:W4:Y:S04]  /*37f40*/  LDL.LU R26, [R1+0x3c8] ;  /* 0x0003c800011a7983 */ /* 0x000f280000300800 */
[----:B------:R-:W4:Y:S04]  /*37f50*/  LDL.LU R27, [R1+0x3cc] ;  /* 0x0003cc00011b7983 */ /* 0x000f280000300800 */
[----:B------:R-:W2:Y:S04]  /*37f60*/  LDL.LU R20, [R1+0xb10] ;  /* 0x000b100001147983 */ /* 0x000ea80000300800 */
[----:B------:R-:W3:Y:S04]  /*37f70*/  LDL.LU R21, [R1+0xb14] ;  /* 0x000b140001157983 */ /* 0x000ee80000300800 */
[----:B------:R-:W3:Y:S04]  /*37f80*/  LDL.LU R22, [R1+0xb18] ;  /* 0x000b180001167983 */ /* 0x000ee80000300800 */
[----:B------:R-:W3:Y:S04]  /*37f90*/  LDL.LU R23, [R1+0xb1c] ;  /* 0x000b1c0001177983 */ /* 0x000ee80000300800 */
[----:B------:R-:W3:Y:S04]  /*37fa0*/  LDL.LU R8, [R1+0xb80] ;  /* 0x000b800001087983 */ /* 0x000ee80000300800 */
[----:B------:R-:W3:Y:S01]  /*37fb0*/  LDL.LU R9, [R1+0xb84] ;  /* 0x000b840001097983 */ /* 0x000ee20000300800 */
[----:B------:R-:W-:-:S03]  /*37fc0*/  IMAD.MOV.U32 R17, RZ, RZ, R11 ;  /* 0x000000ffff117224 */ /* 0x000fc600078e000b */
[----:B------:R-:W3:Y:S04]  /*37fd0*/  LDL.LU R10, [R1+0xb88] ;  /* 0x000b8800010a7983 */ /* 0x000ee80000300800 */
[----:B------:R-:W3:Y:S04]  /*37fe0*/  LDL.LU R11, [R1+0xb8c] ;  /* 0x000b8c00010b7983 */ /* 0x000ee80000300800 */
[----:B----4-:R-:W-:Y:S04]  /*37ff0*/  STL.64 [R1+0x2700], R26 ;  /* 0x0027001a01007387 */ /* 0x010fe80000100a00 */
[----:B--2---:R0:W-:Y:S04]  /*38000*/  STL.64 [R1+0x26f8], R24 ;  /* 0x0026f81801007387 */ /* 0x0041e80000100a00 */
        /* <DEDUP_REMOVED lines=16> */
[C---:B---3--:R-:W-:Y:S03]  /*38110*/  HMMA.16816.F32 R8, R4.reuse, R12, R8 ;  /* 0x0000000c0408723c */ /* 0x048fe60000001808 */
[----:B----4-:R-:W-:Y:S04]  /*38120*/  STL.64 [R1+0x2748], R26 ;  /* 0x0027481a01007387 */ /* 0x010fe80000100a00 */
        /* <DEDUP_REMOVED lines=11> */
[----:B------:R-:W-:Y:S04]  /*381e0*/  STL.64 [R1+0x240], R8 ;  /* 0x0002400801007387 */ /* 0x000fe80000100a00 */
[----:B------:R0:W-:Y:S04]  /*381f0*/  STL.64 [R1+0x248], R10 ;  /* 0x0002480a01007387 */ /* 0x0001e80000100a00 */
[----:B0-----:R-:W3:Y:S04]  /*38200*/  LDL.LU R10, [R1+0x2780] ;  /* 0x00278000010a7983 */ /* 0x001ee80000300800 */
[----:B------:R-:W4:Y:S01]  /*38210*/  LDL.LU.64 R8, [R1+0x2778] ;  /* 0x0027780001087983 */ /* 0x000f220000300a00 */
[----:B------:R-:W-:Y:S01]  /*38220*/  IMAD.MOV.U32 R16, RZ, RZ, R14 ;  /* 0x000000ffff107224 */ /* 0x000fe200078e000e */
[----:B----4-:R-:W-:Y:S02]  /*38230*/  HMMA.16816.F32 R4, R4, R8, R20 ;  /* 0x000000080404723c */ /* 0x010fe40000001814 */
[----:B------:R-:W2:Y:S04]  /*38240*/  LDL.LU.64 R22, [R1+0x2770] ;  /* 0x0027700001167983 */ /* 0x000ea80000300a00 */
[----:B------:R-:W2:-:S13]  /*38250*/  LDL.LU.64 R20, [R1+0x2768] ;  /* 0x0027680001147983 */ /* 0x000e9a0000300a00 */
[----:B------:R-:W-:Y:S04]  /*38260*/  STL.64 [R1+0x1d0], R4 ;  /* 0x0001d00401007387 */ /* 0x000fe80000100a00 */
[----:B------:R-:W-:Y:S04]  /*38270*/  STL.64 [R1+0x1d8], R6 ;  /* 0x0001d80601007387 */ /* 0x000fe80000100a00 */
        /* <DEDUP_REMOVED lines=30> */
[----:B0-----:R-:W4:Y:S04]  /*38460*/  LDL.LU.64 R18, [R1+0x26f0] ;  /* 0x0026f00001127983 */ /* 0x001f280000300a00 */
[----:B------:R-:W4:Y:S01]  /*38470*/  LDL.LU.64 R16, [R1+0x26e8] ;  /* 0x0026e80001107983 */ /* 0x000f220000300a00 */
[----:B---3--:R-:W-:-:S02]  /*38480*/  IMAD.MOV.U32 R4, RZ, RZ, R10 ;  /* 0x000000ffff047224 */ /* 0x008fc400078e000a */
[----:B------:R-:W-:-:S07]  /*38490*/  IMAD.MOV.U32 R5, RZ, RZ, R3 ;  /* 0x000000ffff057224 */ /* 0x000fce00078e0003 */
[----:B----4-:R-:W-:Y:S01]  /*384a0*/  HMMA.16816.F32 R4, R20, R4, R16 ;  /* 0x000000041404723c */ /* 0x010fe20000001810 */
[----:B------:R-:W2:-:S15]  /*384b0*/  LDL.LU.64 R16, [R1+0x26e0] ;  /* 0x0026e00001107983 */ /* 0x000e9e0000300a00 */
[----:B------:R-:W-:-:S03]  /*384c0*/  NOP ;  /* 0x0000000000007918 */ /* 0x000fc60000000000 */
        /* <DEDUP_REMOVED lines=28> */
[----:B------:R-:W-:-:S02]  /*38690*/  IMAD.MOV.U32 R8, RZ, RZ, R2 ;  /* 0x000000ffff087224 */ /* 0x000fc400078e0002 */
[----:B------:R-:W-:-:S07]  /*386a0*/  IMAD.MOV.U32 R9, RZ, RZ, R0 ;  /* 0x000000ffff097224 */ /* 0x000fce00078e0000 */
[----:B----4-:R-:W-:Y:S01]  /*386b0*/  HMMA.16816.F32 R8, R20, R8, R16 ;  /* 0x000000081408723c */ /* 0x010fe20000001810 */
[----:B------:R-:W2:-:S15]  /*386c0*/  LDL.LU.64 R16, [R1+0x2688] ;  /* 0x0026880001107983 */ /* 0x000e9e0000300a00 */
[----:B------:R-:W-:-:S03]  /*386d0*/  NOP ;  /* 0x0000000000007918 */ /* 0x000fc60000000000 */
[----:B------:R0:W-:Y:S04]  /*386e0*/  STL.64 [R1+0x430], R8 ;  /* 0x0004300801007387 */ /* 0x0001e80000100a00 */
[----:B------:R1:W-:Y:S04]  /*386f0*/  STL.64 [R1+0x438], R10 ;  /* 0x0004380a01007387 */ /* 0x0003e80000100a00 */
[----:B0-----:R-:W4:Y:S04]  /*38700*/  LDL.LU R8, [R1+0x580] ;  /* 0x0005800001087983 */ /* 0x001f280000300800 */
[----:B------:R-:W4:Y:S04]  /*38710*/  LDL.LU R9, [R1+0x584] ;  /* 0x0005840001097983 */ /* 0x000f280000300800 */
[----:B-1----:R-:W4:Y:S04]  /*38720*/  LDL.LU R10, [R1+0x588] ;  /* 0x00058800010a7983 */ /* 0x002f280000300800 */
        /* <DEDUP_REMOVED lines=23> */
[----:B------:R0:W-:Y:S04]  /*388a0*/  STL.64 [R1+0x2590], R24 ;  /* 0x0025901801007387 */ /* 0x0001e80000100a00 */
[----:B0-----:R-:W3:-:S12]  /*388b0*/  LDL.LU.64 R24, [R1+0x60] ;  /* 0x0000600001187983 */ /* 0x001ed80000300a00 */
[----:B------:R-:W-:Y:S04]  /*388c0*/  STL.64 [R1+0x3f0], R4 ;  /* 0x0003f00401007387 */ /* 0x000fe80000100a00 */
[----:B------:R-:W-:Y:S04]  /*388d0*/  STL.64 [R1+0x3f8], R6 ;  /* 0x0003f80601007387 */ /* 0x000fe80000100a00 */
[----:B---3--:R0:W-:Y:S04]  /*388e0*/  STL.64 [R1+0x25e8], R24 ;  /* 0x0025e81801007387 */ /* 0x0081e80000100a00 */
        /* <DEDUP_REMOVED lines=10> */
[----:B0-----:R-:W2:Y:S04]  /*38990*/  LDL.LU.64 R24, [R1+0x80] ;  /* 0x0000800001187983 */ /* 0x001ea80000300a00 */
[----:B--2---:R0:W-:Y:S04]  /*389a0*/  STL.64 [R1+0x2608], R24 ;  /* 0x0026081801007387 */ /* 0x0041e80000100a00 */
[----:B0-----:R-:W2:Y:S04]  /*389b0*/  LDL.LU.64 R24, [R1+0x90] ;  /* 0x0000900001187983 */ /* 0x001ea80000300a00 */
[----:B--2---:R0:W-:Y:S04]  /*389c0*/  STL.64 [R1+0x2620], R24 ;  /* 0x0026201801007387 */ /* 0x0041e80000100a00 */
[----:B0-----:R-:W2:Y:S01]  /*389d0*/  LDL.LU.64 R24, [R1+0xa0] ;  /* 0x0000a00001187983 */ /* 0x001ea20000300a00 */
[C---:B----4-:R-:W-:Y:S03]  /*389e0*/  HMMA.16816.F32 R8, R20.reuse, R12, R8 ;  /* 0x0000000c1408723c */ /* 0x050fe60000001808 */
[----:B--2---:R0:W-:Y:S04]  /*389f0*/  STL.64 [R1+0x2628], R24 ;  /* 0x0026281801007387 */ /* 0x0041e80000100a00 */
[----:B0-----:R-:W2:Y:S04]  /*38a00*/  LDL.LU.64 R24, [R1+0xb0] ;  /* 0x0000b00001187983 */ /* 0x001ea80000300a00 */
[----:B--2---:R0:W-:Y:S04]  /*38a10*/  STL.64 [R1+0x2630], R24 ;  /* 0x0026301801007387 */ /* 0x0041e80000100a00 */
[----:B0-----:R-:W2:Y:S04]  /*38a20*/  LDL.LU.64 R24, [R1+0xc0] ;  /* 0x0000c00001187983 */ /* 0x001ea80000300a00 */
        /* <DEDUP_REMOVED lines=10> */
[----:B------:R-:W2:Y:S04]  /*38ad0*/  LDL.LU.64 R18, [R1+0x2640] ;  /* 0x0026400001127983 */ /* 0x000ea80000300a00 */
[----:B------:R-:W2:Y:S04]  /*38ae0*/  LDL.LU.64 R16, [R1+0x2638] ;  /* 0x0026380001107983 */ /* 0x000ea80000300a00 */
[----:B------:R0:W-:Y:S04]  /*38af0*/  STL.64 [R1+0x2600], R8 ;  /* 0x0026000801007387 */ /* 0x0001e80000100a00 */
[----:B0-----:R-:W3:Y:S04]  /*38b00*/  LDL.LU R8, [R1+0xc40] ;  /* 0x000c400001087983 */ /* 0x001ee80000300800 */
[----:B------:R-:W-:Y:S04]  /*38b10*/  STL.64 [R1+0x3d0], R20 ;  /* 0x0003d01401007387 */ /* 0x000fe80000100a00 */
[----:B------:R-:W-:Y:S04]  /*38b20*/  STL.64 [R1+0x3d8], R22 ;  /* 0x0003d81601007387 */ /* 0x000fe80000100a00 */
        /* <DEDUP_REMOVED lines=15> */
[----:B------:R-:W-:Y:S01]  /*38c20*/  STL.64 [R1+0x1b8], R6 ;  /* 0x0001b80601007387 */ /* 0x000fe20000100a00 */
[----:B0-----:R-:W-:-:S02]  /*38c30*/  IMAD.MOV.U32 R4, RZ, RZ, R25 ;  /* 0x000000ffff047224 */ /* 0x001fc400078e0019 */
[----:B------:R-:W-:Y:S02]  /*38c40*/  IMAD.MOV.U32 R5, RZ, RZ, R24 ;  /* 0x000000ffff057224 */ /* 0x000fe400078e0018 */
[----:B------:R-:W2:Y:S04]  /*38c50*/  LDL.LU.64 R24, [R1+0x2630] ;  /* 0x0026300001187983 */ /* 0x000ea80000300a00 */
[----:B------:R0:W-:Y:S04]  /*38c60*/  STL [R1+0x2554], R4 ;  /* 0x0025540401007387 */ /* 0x0001e80000100800 */
[----:B------:R1:W-:Y:S04]  /*38c70*/  STL [R1+0x2550], R5 ;  /* 0x0025500501007387 */ /* 0x0003e80000100800 */
[----:B0-----:R-:W2:Y:S04]  /*38c80*/  LDL.LU R4, [R1+0xc70] ;  /* 0x000c700001047983 */ /* 0x001ea80000300800 */
[----:B-1----:R-:W2:Y:S04]  /*38c90*/  LDL.LU R5, [R1+0xc74] ;  /* 0x000c740001057983 */ /* 0x002ea80000300800 */
[----:B------:R-:W2:Y:S04]  /*38ca0*/  LDL.LU R6, [R1+0xc78] ;  /* 0x000c780001067983 */ /* 0x000ea80000300800 */
[----:B------:R-:W2:Y:S02]  /*38cb0*/  LDL.LU R7, [R1+0xc7c] ;  /* 0x000c7c0001077983 */ /* 0x000ea40000300800 */
[----:B--2---:R-:W-:-:S15]  /*38cc0*/  HMMA.16816.F32 R4, R16, R24, R4 ;  /* 0x000000181004723c */ /* 0x004fde0000001804 */
[----:B------:R-:W-:-:S04]  /*38cd0*/  NOP ;  /* 0x0000000000007918 */ /* 0x000fc80000000000 */
[----:B------:R-:W-:Y:S04]  /*38ce0*/  STL.64 [R1+0x1a0], R4 ;  /* 0x0001a00401007387 */ /* 0x000fe80000100a00 */
[----:B------:R0:W-:Y:S02]  /*38cf0*/  STL.64 [R1+0x1a8], R6 ;  /* 0x0001a80601007387 */ /* 0x0001e40000100a00 */
[----:B0-----:R-:W-:Y:S02]  /*38d00*/  IMAD.MOV.U32 R7, RZ, RZ, R24 ;  /* 0x000000ffff077224 */ /* 0x001fe400078e0018 */
[----:B------:R-:W-:Y:S02]  /*38d10*/  IMAD.MOV.U32 R6, RZ, RZ, R25 ;  /* 0x000000ffff067224 */ /* 0x000fe400078e0019 */
[----:B------:R-:W4:Y:S04]  /*38d20*/  LDL.LU.64 R24, [R1+0x2628] ;  /* 0x0026280001187983 */ /* 0x000f280000300a00 */
[----:B------:R-:W-:Y:S04]  /*38d30*/  STL.64 [R1+0x25a8], R6 ;  /* 0x0025a80601007387 */ /* 0x000fe80000100a00 */
[----:B------:R-:W2:Y:S01]  /*38d40*/  LDL.LU.64 R4, [R1+0x70] ;  /* 0x0000700001047983 */ /* 0x000ea20000300a00 */
[----:B----4-:R-:W-:-:S15]  /*38d50*/  HMMA.16816.F32 R12, R16, R24, R12 ;  /* 0x00000018100c723c */ /* 0x010fde000000180c */
[----:B------:R-:W-:-:S04]  /*38d60*/  NOP ;  /* 0x0000000000007918 */ /* 0x000fc80000000000 */
[----:B------:R-:W-:Y:S04]  /*38d70*/  STL.64 [R1+0x190], R12 ;  /* 0x0001900c01007387 */ /* 0x000fe80000100a00 */
[----:B------:R0:W-:Y:S02]  /*38d80*/  STL.64 [R1+0x198], R14 ;  /* 0x0001980e01007387 */ /* 0x0001e40000100a00 */
[----:B0-----:R-:W-:Y:S02]  /*38d90*/  IMAD.MOV.U32 R15, RZ, RZ, R24 ;  /* 0x000000ffff0f7224 */ /* 0x001fe400078e0018 */
[----:B------:R-:W-:Y:S02]  /*38da0*/  IMAD.MOV.U32 R14, RZ, RZ, R25 ;  /* 0x000000ffff0e7224 */ /* 0x000fe400078e0019 */
[----:B------:R-:W4:Y:S02]  /*38db0*/  LDL.LU.64 R24, [R1+0x2620] ;  /* 0x0026200001187983 */ /* 0x000f240000300a00 */
        /* <DEDUP_REMOVED lines=16> */
[----:B------:R-:W2:Y:S04]  /*38ec0*/  LDL.LU.64 R26, [R1+0x25f8] ;  /* 0x0025f800011a7983 */ /* 0x000ea80000300a00 */
[----:B------:R-:W2:Y:S02]  /*38ed0*/  LDL.LU.64 R24, [R1+0x25f0] ;  /* 0x0025f00001187983 */ /* 0x000ea40000300a00 */
[----:B--2---:R-:W-:-:S15]  /*38ee0*/  HMMA.16816.F32 R24, R16, R4, R24 ;  /* 0x000000041018723c */ /* 0x004fde0000001818 */
[----:B------:R-:W-:-:S04]  /*38ef0*/  NOP ;  /* 0x0000000000007918 */ /* 0x000fc80000000000 */
[----:B------:R0:W-:Y:S04]  /*38f00*/  STL.64 [R1+0x160], R24 ;  /* 0x0001601801007387 */ /* 0x0001e80000100a00 */
[----:B------:R-:W-:Y:S04]  /*38f10*/  STL.64 [R1+0x168], R26 ;  /* 0x0001681a01007387 */ /* 0x000fe80000100a00 */
[----:B0-----:R-:W3:Y:S01]  /*38f20*/  LDL.LU.64 R24, [R1+0x25e8] ;  /* 0x0025e80001187983 */ /* 0x001ee20000300a00 */
[----:B------:R-:W-:Y:S02]  /*38f30*/  IMAD.MOV.U32 R12, RZ, RZ, R4 ;  /* 0x000000ffff0c7224 */ /* 0x000fe400078e0004 */
[----:B------:R-:W-:Y:S01]  /*38f40*/  IMAD.MOV.U32 R13, RZ, RZ, R5 ;  /* 0x000000ffff0d7224 */ /* 0x000fe200078e0005 */
[----:B------:R-:W-:Y:S04]  /*38f50*/  STL.64 [R1+0x2560], R14 ;  /* 0x0025600e01007387 */ /* 0x000fe80000100a00 */
[----:B------:R0:W-:Y:S01]  /*38f60*/  STL.64 [R1+0x2558], R12 ;  /* 0x0025580c01007387 */ /* 0x0001e20000100a00 */
[----:B---3--:R-:W-:Y:S01]  /*38f70*/  HMMA.16816.F32 R4, R16, R24, R20 ;  /* 0x000000181004723c */ /* 0x008fe20000001814 */
[----:B------:R-:W-:-:S02]  /*38f80*/  IMAD.MOV.U32 R11, RZ, RZ, R24 ;  /* 0x000000ffff0b7224 */ /* 0x000fc400078e0018 */
[----:B------:R-:W-:Y:S01]  /*38f90*/  IMAD.MOV.U32 R10, RZ, RZ, R25 ;  /* 0x000000ffff0a7224 */ /* 0x000fe200078e0019 */
[----:B------:R-:W1:-:S15]  /*38fa0*/  LDSM.16.MT88.4 R20, [R29+UR5+0x6000] ;  /* 0x006000051d14783b */ /* 0x000e5e0008004200 */
[----:B------:R2:W-:Y:S04]  /*38fb0*/  STL.64 [R1+0x150], R4 ;  /* 0x0001500401007387 */ /* 0x0005e80000100a00 */
[----:B------:R3:W-:Y:S04]  /*38fc0*/  STL.64 [R1+0x158], R6 ;  /* 0x0001580601007387 */ /* 0x0007e80000100a00 */
        /* <DEDUP_REMOVED lines=8> */
[----:B--2---:R-:W2:Y:S04]  /*39050*/  LDL.LU R4, [R1+0xcd0] ;  /* 0x000cd00001047983 */ /* 0x004ea80000300800 */
[----:B------:R-:W2:Y:S04]  /*39060*/  LDL.LU R5, [R1+0xcd4] ;  /* 0x000cd40001057983 */ /* 0x000ea80000300800 */
[----:B---3--:R-:W3:Y:S04]  /*39070*/  LDL.LU R6, [R1+0xcd8] ;  /* 0x000cd80001067983 */ /* 0x008ee80000300800 */
[----:B------:R-:W3:Y:S04]  /*39080*/  LDL.LU R7, [R1+0xcdc] ;  /* 0x000cdc0001077983 */ /* 0x000ee80000300800 */
[----:B---3--:R-:W-:Y:S04]  /*39090*/  STL.64 [R1+0x25b8], R6 ;  /* 0x0025b80601007387 */ /* 0x008fe80000100a00 */
[----:B--2---:R0:W-:Y:S04]  /*390a0*/  STL.64 [R1+0x25b0], R4 ;  /* 0x0025b00401007387 */ /* 0x0041e80000100a00 */
[----:B0-----:R-:W2:Y:S04]  /*390b0*/  LDL.LU.64 R4, [R1+0x30] ;  /* 0x0000300001047983 */ /* 0x001ea80000300a00 */
[----:B--2---:R0:W-:Y:S04]  /*390c0*/  STL.64 [R1+0x25c8], R4 ;  /* 0x0025c80401007387 */ /* 0x0041e80000100a00 */
[----:B0-----:R-:W2:Y:S04]  /*390d0*/  LDL.LU.64 R4, [R1+0x40] ;  /* 0x0000400001047983 */ /* 0x001ea80000300a00 */
[----:B--2---:R0:W-:Y:S04]  /*390e0*/  STL.64 [R1+0x25e0], R4 ;  /* 0x0025e00401007387 */ /* 0x0041e80000100a00 */
[----:B0-----:R-:W2:Y:S04]  /*390f0*/  LDL.LU.64 R4, [R1+0x50] ;  /* 0x0000500001047983 */ /* 0x001ea80000300a00 */
[----:B----4-:R-:W-:Y:S04]  /*39100*/  STL.64 [R1+0x25a0], R26 ;  /* 0x0025a01a01007387 */ /* 0x010fe80000100a00 */
[----:B------:R0:W-:Y:S04]  /*39110*/  STL.64 [R1+0x2598], R24 ;  /* 0x0025981801007387 */ /* 0x0001e80000100a00 */
[----:B0-----:R-:W3:Y:S04]  /*39120*/  LDL.LU.64 R24, [R1+0x20] ;  /* 0x0000200001187983 */ /* 0x001ee80000300a00 */
        /* <DEDUP_REMOVED lines=11> */
[----:B------:R-:W-:Y:S04]  /*391e0*/  STL.64 [R1+0x2578], R14 ;  /* 0x0025780e01007387 */ /* 0x000fe80000100a00 */
[----:B------:R0:W-:Y:S04]  /*391f0*/  STL.64 [R1+0x2570], R12 ;  /* 0x0025700c01007387 */ /* 0x0001e80000100a00 */
[----:B0-----:R-:W4:Y:S04]  /*39200*/  LDL.LU R12, [R1+0xcb0] ;  /* 0x000cb000010c7983 */ /* 0x001f280000300800 */
[----:B------:R-:W4:Y:S04]  /*39210*/  LDL.LU R13, [R1+0xcb4] ;  /* 0x000cb400010d7983 */ /* 0x000f280000300800 */
[----:B------:R-:W2:Y:S04]  /*39220*/  LDL.LU R14, [R1+0xcb8] ;  /* 0x000cb800010e7983 */ /* 0x000ea80000300800 */
[----:B------:R-:W2:Y:S04]  /*39230*/  LDL.LU R15, [R1+0xcbc] ;  /* 0x000cbc00010f7983 */ /* 0x000ea80000300800 */
[----:B--2---:R-:W-:Y:S04]  /*39240*/  STL.64 [R1+0x2588], R14 ;  /* 0x0025880e01007387 */ /* 0x004fe80000100a00 */
[----:B----4-:R0:W-:Y:S04]  /*39250*/  STL.64 [R1+0x2580], R12 ;  /* 0x0025800c01007387 */ /* 0x0101e80000100a00 */
[----:B0-----:R-:W2:Y:S04]  /*39260*/  LDL.LU.64 R12, [R1+0x10] ;  /* 0x00001000010c7983 */ /* 0x001ea80000300a00 */
[----:B------:R-:W-:Y:S04]  /*39270*/  STL.64 [R1+0x2528], R10 ;  /* 0x0025280a01007387 */ /* 0x000fe80000100a00 */
[----:B------:R0:W-:Y:S04]  /*39280*/  STL.64 [R1+0x2520], R8 ;  /* 0x0025200801007387 */ /* 0x0001e80000100a00 */
[----:B0-----:R-:W4:Y:S04]  /*39290*/  LDL.LU R8, [R1+0xd00] ;  /* 0x000d000001087983 */ /* 0x001f280000300800 */
[----:B------:R-:W4:Y:S04]  /*392a0*/  LDL.LU R9, [R1+0xd04] ;  /* 0x000d040001097983 */ /* 0x000f280000300800 */
[----:B------:R-:W4:Y:S04]  /*392b0*/  LDL.LU R10, [R1+0xd08] ;  /* 0x000d0800010a7983 */ /* 0x000f280000300800 */
[----:B------:R-:W4:Y:S04]  /*392c0*/  LDL.LU R11, [R1+0xd0c] ;  /* 0x000d0c00010b7983 */ /* 0x000f280000300800 */
[----:B-1----:R-:W-:Y:S04]  /*392d0*/  STL.64 [R1+0x23b8], R22 ;  /* 0x0023b81601007387 */ /* 0x002fe80000100a00 */
[----:B------:R0:W-:Y:S04]  /*392e0*/  STL.64 [R1+0x23b0], R20 ;  /* 0x0023b01401007387 */ /* 0x0001e80000100a00 */
[----:B0-----:R-:W2:Y:S04]  /*392f0*/  LDL.LU R20, [R1+0x890] ;  /* 0x0008900001147983 */ /* 0x001ea80000300800 */
[----:B------:R-:W2:Y:S04]  /*39300*/  LDL.LU R21, [R1+0x894] ;  /* 0x0008940001157983 */ /* 0x000ea80000300800 */
[----:B------:R-:W2:Y:S04]  /*39310*/  LDL.LU R22, [R1+0x898] ;  /* 0x0008980001167983 */ /* 0x000ea80000300800 */
[----:B------:R-:W2:Y:S01]  /*39320*/  LDL.LU R23, [R1+0x89c] ;  /* 0x00089c0001177983 */ /* 0x000ea20000300800 */
[----:B----4-:R-:W-:Y:S03]  /*39330*/  HMMA.16816.F32 R8, R16, R4, R8 ;  /* 0x000000041008723c */ /* 0x010fe60000001808 */
[----:B--2---:R-:W-:Y:S04]  /*39340*/  STL.64 [R1+0x23e0], R22 ;  /* 0x0023e01601007387 */ /* 0x004fe80000100a00 */
[----:B------:R0:W-:Y:S04]  /*39350*/  STL.64 [R1+0x23d8], R20 ;  /* 0x0023d81401007387 */ /* 0x0001e80000100a00 */
[----:B0-----:R-:W2:Y:S04]  /*39360*/  LDL.LU R20, [R1] ;  /* 0x0000000001147983 */ /* 0x001ea80000300800 */
        /* <DEDUP_REMOVED lines=19> */
[----:B------:R0:W-:Y:S04]  /*394a0*/  STL.64 [R1+0x120], R24 ;  /* 0x0001201801007387 */ /* 0x0001e80000100a00 */
[----:B------:R-:W-:Y:S04]  /*394b0*/  STL.64 [R1+0x128], R26 ;  /* 0x0001281a01007387 */ /* 0x000fe80000100a00 */
[----:B0-----:R-:W3:Y:S04]  /*394c0*/  LDL.LU.64 R24, [R1+0x25c0] ;  /* 0x0025c00001187983 */ /* 0x001ee80000300a00 */
[----:B------:R-:W3:Y:S04]  /*394d0*/  LDL.LU.64 R6, [R1+0x25b8] ;  /* 0x0025b80001067983 */ /* 0x000ee80000300a00 */
[----:B------:R-:W3:Y:S02]  /*394e0*/  LDL.LU.64 R4, [R1+0x25b0] ;  /* 0x0025b00001047983 */ /* 0x000ee40000300a00 */
        /* <DEDUP_REMOVED lines=22> */
[----:B0-----:R-:W4:Y:S04]  /*39650*/  LDL.LU.64 R14, [R1+0x2578] ;  /* 0x00257800010e7983 */ /* 0x001f280000300a00 */
[----:B------:R-:W4:Y:S04]  /*39660*/  LDL.LU.64 R12, [R1+0x2570] ;  /* 0x00257000010c7983 */ /* 0x000f280000300a00 */
[----:B------:R0:W-:Y:S02]  /*39670*/  STL.64 [R1+0x23f8], R20 ;  /* 0x0023f81401007387 */ /* 0x0001e40000100a00 */
[----:B0-----:R-:W-:-:S02]  /*39680*/  IMAD.MOV.U32 R20, RZ, RZ, R27 ;  /* 0x000000ffff147224 */ /* 0x001fc400078e001b */
[----:B------:R-:W-:Y:S01]  /*39690*/  IMAD.MOV.U32 R21, RZ, RZ, R26 ;  /* 0x000000ffff157224 */ /* 0x000fe200078e001a */
[----:B------:R-:W2:Y:S04]  /*396a0*/  LDL.LU R27, [R1+0x256c] ;  /* 0x00256c00011b7983 */ /* 0x000ea80000300800 */
[----:B------:R-:W2:Y:S04]  /*396b0*/  LDL.LU R26, [R1+0x2568] ;  /* 0x00256800011a7983 */ /* 0x000ea80000300800 */
[----:B------:R0:W-:Y:S02]  /*396c0*/  STL.64 [R1+0x2410], R20 ;  /* 0x0024101401007387 */ /* 0x0001e40000100a00 */
[----:B0-----:R-:W-:-:S02]  /*396d0*/  IMAD.MOV.U32 R20, RZ, RZ, R4 ;  /* 0x000000ffff147224 */ /* 0x001fc400078e0004 */
[----:B------:R-:W-:Y:S01]  /*396e0*/  IMAD.MOV.U32 R21, RZ, RZ, R5 ;  /* 0x000000ffff157224 */ /* 0x000fe200078e0005 */
[----:B----4-:R-:W-:-:S15]  /*396f0*/  HMMA.16816.F32 R12, R16, R24, R12 ;  /* 0x00000018100c723c */ /* 0x010fde000000180c */
[----:B------:R-:W-:-:S04]  /*39700*/  NOP ;  /* 0x0000000000007918 */ /* 0x000fc80000000000 */
[----:B------:R-:W-:Y:S04]  /*39710*/  STL.64 [R1+0xe0], R12 ;  /* 0x0000e00c01007387 */ /* 0x000fe80000100a00 */
[----:B------:R0:W-:Y:S04]  /*39720*/  STL.64 [R1+0xe8], R14 ;  /* 0x0000e80e01007387 */ /* 0x0001e80000100a00 */
[----:B0-----:R-:W4:Y:S04]  /*39730*/  LDL.LU.64 R14, [R1+0x2560] ;  /* 0x00256000010e7983 */ /* 0x001f280000300a00 */
[----:B------:R-:W3:Y:S04]  /*39740*/  LDL.LU.64 R12, [R1+0x2558] ;  /* 0x00255800010c7983 */ /* 0x000ee80000300a00 */
[----:B------:R-:W3:Y:S04]  /*39750*/  LDL.LU R4, [R1+0x2554] ;  /* 0x0025540001047983 */ /* 0x000ee80000300800 */
[----:B------:R-:W3:Y:S04]  /*39760*/  LDL.LU R5, [R1+0x2550] ;  /* 0x0025500001057983 */ /* 0x000ee80000300800 */
        /* <DEDUP_REMOVED lines=31> */
[----:B------:R-:W2:Y:S04]  /*39960*/  LDL.LU R13, [R1+0x2548] ;  /* 0x00254800010d7983 */ /* 0x000ea80000300800 */
[----:B------:R-:W-:Y:S04]  /*39970*/  STL.64 [R1+0x2498], R20 ;  /* 0x0024981401007387 */ /* 0x000fe80000100a00 */
[----:B------:R-:W-:Y:S04]  /*39980*/  STL.64 [R1+0x2420], R26 ;  /* 0x0024201a01007387 */ /* 0x000fe80000100a00 */
[----:B------:R0:W-:Y:S04]  /*39990*/  STL.64 [R1+0x2418], R24 ;  /* 0x0024181801007387 */ /* 0x0001e80000100a00 */
[----:B0-----:R-:W3:Y:S04]  /*399a0*/  LDL.LU R24, [R1+0x8c0] ;  /* 0x0008c00001187983 */ /* 0x001ee80000300800 */
[----:B------:R-:W3:Y:S04]  /*399b0*/  LDL.LU R25, [R1+0x8c4] ;  /* 0x0008c40001197983 */ /* 0x000ee80000300800 */
[----:B------:R-:W2:Y:S04]  /*399c0*/  LDL.LU R26, [R1+0x8c8] ;  /* 0x0008c800011a7983 */ /* 0x000ea80000300800 */
[----:B------:R-:W2:Y:S01]  /*399d0*/  LDL.LU R27, [R1+0x8cc] ;  /* 0x0008cc00011b7983 */ /* 0x000ea20000300800 */
[----:B------:R-:W-:-:S02]  /*399e0*/  IMAD.MOV.U32 R20, RZ, RZ, R3 ;  /* 0x000000ffff147224 */ /* 0x000fc400078e0003 */
[----:B------:R-:W-:Y:S01]  /*399f0*/  IMAD.MOV.U32 R21, RZ, RZ, R2 ;  /* 0x000000ffff157224 */ /* 0x000fe200078e0002 */
[----:B------:R-:W3:Y:S04]  /*39a00*/  LDL.LU R3, [R1+0x2544] ;  /* 0x0025440001037983 */ /* 0x000ee80000300800 */
[----:B------:R-:W4:Y:S04]  /*39a10*/  LDL.LU R2, [R1+0x2540] ;  /* 0x0025400001027983 */ /* 0x000f280000300800 */
[----:B------:R-:W-:Y:S04]  /*39a20*/  STL.64 [R1+0x24b0], R20 ;  /* 0x0024b01401007387 */ /* 0x000fe80000100a00 */
[----:B--2---:R-:W-:Y:S04]  /*39a30*/  STL.64 [R1+0x2438], R26 ;  /* 0x0024381a01007387 */ /* 0x004fe80000100a00 */
[----:B---3--:R0:W-:Y:S04]  /*39a40*/  STL.64 [R1+0x2430], R24 ;  /* 0x0024301801007387 */ /* 0x0081e80000100a00 */
        /* <DEDUP_REMOVED lines=19> */
[----:B------:R0:W-:Y:S02]  /*39b80*/  STL.64 [R1+0x24e0], R20 ;  /* 0x0024e01401007387 */ /* 0x0001e40000100a00 */
[----:B0-----:R-:W-:-:S02]  /*39b90*/  IMAD.MOV.U32 R20, RZ, RZ, R7 ;  /* 0x000000ffff147224 */ /* 0x001fc400078e0007 */
[----:B------:R-:W-:-:S05]  /*39ba0*/  IMAD.MOV.U32 R21, RZ, RZ, R6 ;  /* 0x000000ffff157224 */ /* 0x000fca00078e0006 */
        /* <DEDUP_REMOVED lines=9> */
[----:B---3--:R-:W-:Y:S04]  /*39c40*/  STL.64 [R1+0x2490], R26 ;  /* 0x0024901a01007387 */ /* 0x008fe80000100a00 */
[----:B--2---:R0:W-:Y:S04]  /*39c50*/  STL.64 [R1+0x2488], R24 ;  /* 0x0024881801007387 */ /* 0x0041e80000100a00 */
[----:B0-----:R-:W2:Y:S04]  /*39c60*/  LDL.LU R24, [R1+0x900] ;  /* 0x0009000001187983 */ /* 0x001ea80000300800 */
[----:B------:R-:W2:Y:S04]  /*39c70*/  LDL.LU R25, [R1+0x904] ;  /* 0x0009040001197983 */ /* 0x000ea80000300800 */
[----:B------:R-:W3:Y:S04]  /*39c80*/  LDL.LU R26, [R1+0x908] ;  /* 0x00090800011a7983 */ /* 0x000ee80000300800 */
[----:B------:R-:W3:Y:S04]  /*39c90*/  LDL.LU R27, [R1+0x90c] ;  /* 0x00090c00011b7983 */ /* 0x000ee80000300800 */
[----:B------:R-:W2:Y:S04]  /*39ca0*/  LDL.LU R4, [R1+0xc10] ;  /* 0x000c100001047983 */ /* 0x000ea80000300800 */
[----:B------:R-:W4:Y:S04]  /*39cb0*/  LDL.LU R5, [R1+0xc14] ;  /* 0x000c140001057983 */ /* 0x000f280000300800 */
[----:B------:R-:W4:Y:S04]  /*39cc0*/  LDL.LU R6, [R1+0xc18] ;  /* 0x000c180001067983 */ /* 0x000f280000300800 */
[----:B------:R-:W4:Y:S04]  /*39cd0*/  LDL.LU R7, [R1+0xc1c] ;  /* 0x000c1c0001077983 */ /* 0x000f280000300800 */
        /* <DEDUP_REMOVED lines=22> */
[C---:B----4-:R-:W-:Y:S03]  /*39e40*/  HMMA.16816.F32 R8, R16.reuse, R12, R8 ;  /* 0x0000000c1008723c */ /* 0x050fe60000001808 */
        /* <DEDUP_REMOVED lines=14> */
[----:B0-----:R-:W3:Y:S04]  /*39f30*/  LDL.LU.64 R10, [R1+0x2528] ;  /* 0x00252800010a7983 */ /* 0x001ee80000300a00 */
[----:B------:R-:W4:Y:S02]  /*39f40*/  LDL.LU.64 R8, [R1+0x2520] ;  /* 0x0025200001087983 */ /* 0x000f240000300a00 */
[----:B----4-:R-:W-:Y:S02]  /*39f50*/  HMMA.16816.F32 R16, R16, R8, R4 ;  /* 0x000000081010723c */ /* 0x010fe40000001804 */
[----:B------:R-:W2:Y:S04]  /*39f60*/  LDL.LU.64 R6, [R1+0x2518] ;  /* 0x0025180001067983 */ /* 0x000ea80000300a00 */
[----:B------:R-:W2:-:S13]  /*39f70*/  LDL.LU.64 R4, [R1+0x2510] ;  /* 0x0025100001047983 */ /* 0x000e9a0000300a00 */
        /* <DEDUP_REMOVED lines=85> */
[----:B------:R-:W4:-:S13]  /*3a4d0*/  LDL.LU.64 R24, [R1+0x23e8] ;  /* 0x0023e80001187983 */ /* 0x000f1a0000300a00 */
[----:B------:R-:W-:Y:S04]  /*3a4e0*/  STL.64 [R1+0x300], R20 ;  /* 0x0003001401007387 */ /* 0x000fe80000100a00 */
[----:B------:R0:W-:Y:S04]  /*3a4f0*/  STL.64 [R1+0x308], R22 ;  /* 0x0003081601007387 */ /* 0x0001e80000100a00 */
[----:B0-----:R-:W4:Y:S04]  /*3a500*/  LDL.LU.64 R22, [R1+0x23e0] ;  /* 0x0023e00001167983 */ /* 0x001f280000300a00 */
[----:B------:R-:W4:Y:S01]  /*3a510*/  LDL.LU.64 R20, [R1+0x23d8] ;  /* 0x0023d80001147983 */ /* 0x000f220000300a00 */
[C---:B---3--:R-:W-:Y:S08]  /*3a520*/  HMMA.16816.F32 R16, R4.reuse, R12, R16 ;  /* 0x0000000c0410723c */ /* 0x048ff00000001810 */
[----:B----4-:R-:W-:-:S15]  /*3a530*/  HMMA.16816.F32 R20, R4, R24, R20 ;  /* 0x000000180414723c */ /* 0x010fde0000001814 */
[----:B------:R-:W-:-:S04]  /*3a540*/  NOP ;  /* 0x0000000000007918 */ /* 0x000fc80000000000 */
[----:B------:R0:W-:Y:S04]  /*3a550*/  STL.64 [R1+0x2f0], R20 ;  /* 0x0002f01401007387 */ /* 0x0001e80000100a00 */
[----:B------:R1:W-:Y:S04]  /*3a560*/  STL.64 [R1+0x2f8], R22 ;  /* 0x0002f81601007387 */ /* 0x0003e80000100a00 */
[----:B0-----:R-:W3:Y:S01]  /*3a570*/  LDL.LU R20, [R1+0x7e0] ;  /* 0x0007e00001147983 */ /* 0x001ee20000300800 */
[----:B------:R-:W-:-:S03]  /*3a580*/  IMAD.MOV.U32 R21, RZ, RZ, R14 ;  /* 0x000000ffff157224 */ /* 0x000fc600078e000e */
[----:B------:R-:W4:Y:S01]  /*3a590*/  LDL.LU R14, [R1+0x23d0] ;  /* 0x0023d000010e7983 */ /* 0x000f220000300800 */
[----:B-1----:R-:W-:-:S03]  /*3a5a0*/  IMAD.MOV.U32 R22, RZ, RZ, R15 ;  /* 0x000000ffff167224 */ /* 0x002fc600078e000f */
[----:B------:R-:W4:Y:S04]  /*3a5b0*/  LDL.LU R15, [R1+0x23cc] ;  /* 0x0023cc00010f7983 */ /* 0x000f280000300800 */
[----:B--2---:R-:W-:Y:S04]  /*3a5c0*/  STL.64 [R1+0x2348], R26 ;  /* 0x0023481a01007387 */ /* 0x004fe80000100a00 */
[----:B------:R0:W-:Y:S04]  /*3a5d0*/  STL.64 [R1+0x2e0], R16 ;  /* 0x0002e01001007387 */ /* 0x0001e80000100a00 */
[----:B------:R1:W-:Y:S01]  /*3a5e0*/  STL [R1+0x2e8], R18 ;  /* 0x0002e81201007387 */ /* 0x0003e20000100800 */
[----:B------:R-:W-:-:S02]  /*3a5f0*/  IMAD.MOV.U32 R23, RZ, RZ, R28 ;  /* 0x000000ffff177224 */ /* 0x000fc400078e001c */
[----:B------:R-:W-:Y:S01]  /*3a600*/  IMAD.MOV.U32 R28, RZ, RZ, R19 ;  /* 0x000000ffff1c7224 */ /* 0x000fe200078e0013 */
[----:B0-----:R-:W2:Y:S04]  /*3a610*/  LDL.LU R16, [R1+0x870] ;  /* 0x0008700001107983 */ /* 0x001ea80000300800 */
[----:B------:R-:W2:Y:S04]  /*3a620*/  LDL.LU R17, [R1+0x874] ;  /* 0x0008740001117983 */ /* 0x000ea80000300800 */
[----:B-1----:R-:W2:Y:S04]  /*3a630*/  LDL.LU R18, [R1+0x878] ;  /* 0x0008780001127983 */ /* 0x002ea80000300800 */
[----:B------:R-:W2:Y:S04]  /*3a640*/  LDL.LU R19, [R1+0x87c] ;  /* 0x00087c0001137983 */ /* 0x000ea80000300800 */
[----:B----4-:R-:W-:Y:S04]  /*3a650*/  STL.64 [R1+0x2398], R14 ;  /* 0x0023980e01007387 */ /* 0x010fe80000100a00 */
[----:B------:R-:W4:Y:S01]  /*3a660*/  LDL.64 R26, [R1+0x78] ;  /* 0x00007800011a7983 */ /* 0x000f220000100a00 */
[----:B------:R-:W-:-:S03]  /*3a670*/  IMAD.MOV.U32 R25, RZ, RZ, R0 ;  /* 0x000000ffff197224 */ /* 0x000fc600078e0000 */
[----:B----4-:R0:W-:Y:S04]  /*3a680*/  STL.64 [R1+0x2378], R26 ;  /* 0x0023781a01007387 */ /* 0x0101e80000100a00 */
[----:B------:R-:W4:Y:S04]  /*3a690*/  LDL.LU R24, [R1+0x830] ;  /* 0x0008300001187983 */ /* 0x000f280000300800 */
[----:B------:R-:W2:Y:S01]  /*3a6a0*/  LDL.LU R0, [R1+0x23c8] ;  /* 0x0023c80001007983 */ /* 0x000ea20000300800 */
[----:B0-----:R-:W-:Y:S02]  /*3a6b0*/  IMAD.MOV.U32 R26, RZ, RZ, R2 ;  /* 0x000000ffff1a7224 */ /* 0x001fe400078e0002 */
[----:B------:R-:W-:Y:S01]  /*3a6c0*/  IMAD.MOV.U32 R27, RZ, RZ, R3 ;  /* 0x000000ffff1b7224 */ /* 0x000fe200078e0003 */
[----:B------:R-:W2:Y:S04]  /*3a6d0*/  LDL.LU R2, [R1+0x23c4] ;  /* 0x0023c40001027983 */ /* 0x000ea80000300800 */
[----:B------:R-:W2:Y:S04]  /*3a6e0*/  LDL.LU R3, [R1+0x23c0] ;  /* 0x0023c00001037983 */ /* 0x000ea80000300800 */
[----:B------:R-:W2:Y:S04]  /*3a6f0*/  LDL.LU R12, [R1+0x860] ;  /* 0x00086000010c7983 */ /* 0x000ea80000300800 */
[----:B------:R-:W2:Y:S04]  /*3a700*/  LDL.LU R13, [R1+0x864] ;  /* 0x00086400010d7983 */ /* 0x000ea80000300800 */
[----:B------:R-:W2:Y:S04]  /*3a710*/  LDL.LU R14, [R1+0x868] ;  /* 0x00086800010e7983 */ /* 0x000ea80000300800 */
[----:B------:R-:W2:Y:S04]  /*3a720*/  LDL.LU R15, [R1+0x86c] ;  /* 0x00086c00010f7983 */ /* 0x000ea80000300800 */
[----:B------:R0:W-:Y:S04]  /*3a730*/  STL.64 [R1+0x2388], R26 ;  /* 0x0023881a01007387 */ /* 0x0001e80000100a00 */
[----:B----4-:R1:W-:Y:S04]  /*3a740*/  STL.64 [R1+0x2380], R24 ;  /* 0x0023801801007387 */ /* 0x0103e80000100a00 */
[----:B0-----:R-:W4:Y:S01]  /*3a750*/  LDL.64 R26, [R1+0x98] ;  /* 0x00009800011a7983 */ /* 0x001f220000100a00 */
[----:B---3--:R-:W-:Y:S03]  /*3a760*/  HMMA.16816.F32 R4, R4, R8, R20 ;  /* 0x000000080404723c */ /* 0x008fe60000001814 */
[----:B----4-:R0:W-:Y:S04]  /*3a770*/  STL.64 [R1+0x2390], R26 ;  /* 0x0023901a01007387 */ /* 0x0101e80000100a00 */
[----:B-1----:R-:W3:Y:S01]  /*3a780*/  LDL.LU R24, [R1+0x850] ;  /* 0x0008500001187983 */ /* 0x002ee20000300800 */
[----:B--2---:R-:W-:-:S02]  /*3a790*/  IMAD.MOV.U32 R25, RZ, RZ, R3 ;  /* 0x000000ffff197224 */ /* 0x004fc400078e0003 */
[----:B0-----:R-:W-:Y:S02]  /*3a7a0*/  IMAD.MOV.U32 R26, RZ, RZ, R2 ;  /* 0x000000ffff1a7224 */ /* 0x001fe400078e0002 */
[----:B------:R-:W-:-:S05]  /*3a7b0*/  IMAD.MOV.U32 R27, RZ, RZ, R0 ;  /* 0x000000ffff1b7224 */ /* 0x000fca00078e0000 */
[----:B------:R0:W-:Y:S04]  /*3a7c0*/  STL.64 [R1+0x23a8], R26 ;  /* 0x0023a81a01007387 */ /* 0x0001e80000100a00 */
[----:B---3--:R-:W-:Y:S04]  /*3a7d0*/  STL.64 [R1+0x23a0], R24 ;  /* 0x0023a01801007387 */ /* 0x008fe80000100a00 */
[----:B0-----:R-:W2:Y:S04]  /*3a7e0*/  LDL.64 R26, [R1+0xb8] ;  /* 0x0000b800011a7983 */ /* 0x001ea80000100a00 */
[----:B------:R-:W-:Y:S04]  /*3a7f0*/  STL [R1+0x1b80], R28 ;  /* 0x001b801c01007387 */ /* 0x000fe80000100800 */
[----:B------:R-:W3:Y:S04]  /*3a800*/  LDL.LU.64 R22, [R1+0x23b8] ;  /* 0x0023b80001167983 */ /* 0x000ee80000300a00 */
[----:B------:R-:W3:Y:S04]  /*3a810*/  LDL.LU.64 R20, [R1+0x23b0] ;  /* 0x0023b00001147983 */ /* 0x000ee80000300a00 */
[----:B------:R0:W-:Y:S04]  /*3a820*/  STL [R1+0x2d4], R5 ;  /* 0x0002d40501007387 */ /* 0x0001e80000100800 */
[----:B------:R-:W3:Y:S01]  /*3a830*/  LDL.64 R10, [R1+0xc8] ;  /* 0x0000c800010a7983 */ /* 0x000ee20000100a00 */
[----:B------:R-:W-:-:S02]  /*3a840*/  IMAD.MOV.U32 R0, RZ, RZ, R4 ;  /* 0x000000ffff007224 */ /* 0x000fc400078e0004 */
[----:B------:R-:W-:Y:S02]  /*3a850*/  IMAD.MOV.U32 R2, RZ, RZ, R7 ;  /* 0x000000ffff027224 */ /* 0x000fe400078e0007 */
[----:B------:R-:W-:Y:S01]  /*3a860*/  IMAD.MOV.U32 R3, RZ, RZ, R6 ;  /* 0x000000ffff037224 */ /* 0x000fe200078e0006 */
[----:B------:R-:W4:Y:S04]  /*3a870*/  LDL.LU R4, [R1+0x820] ;  /* 0x0008200001047983 */ /* 0x000f280000300800 */
[----:B0-----:R-:W4:Y:S04]  /*3a880*/  LDL.LU R5, [R1+0x824] ;  /* 0x0008240001057983 */ /* 0x001f280000300800 */
[----:B------:R-:W4:Y:S04]  /*3a890*/  LDL.LU R6, [R1+0x828] ;  /* 0x0008280001067983 */ /* 0x000f280000300800 */
[----:B------:R-:W4:Y:S04]  /*3a8a0*/  LDL.LU R7, [R1+0x82c] ;  /* 0x00082c0001077983 */ /* 0x000f280000300800 */
[----:B------:R-:W-:Y:S04]  /*3a8b0*/  STL [R1+0x1b8c], R2 ;  /* 0x001b8c0201007387 */ /* 0x000fe80000100800 */
[----:B------:R-:W-:Y:S04]  /*3a8c0*/  STL [R1+0x1b88], R3 ;  /* 0x001b880301007387 */ /* 0x000fe80000100800 */
[----:B------:R-:W-:Y:S01]  /*3a8d0*/  STL [R1+0x1b84], R0 ;  /* 0x001b840001007387 */ /* 0x000fe20000100800 */
[C---:B---3--:R-:W-:Y:S08]  /*3a8e0*/  HMMA.16816.F32 R16, R20.reuse, R10, R16 ;  /* 0x0000000a1410723c */ /* 0x048ff00000001810 */
[----:B--2---:R-:W-:Y:S01]  /*3a8f0*/  HMMA.16816.F32 R12, R20, R26, R12 ;  /* 0x0000001a140c723c */ /* 0x004fe2000000180c */
[----:B------:R-:W-:-:S10]  /*3a900*/  IMAD.MOV.U32 R9, RZ, RZ, R11 ;  /* 0x000000ffff097224 */ /* 0x000fd400078e000b */
[----:B------:R0:W-:Y:S04]  /*3a910*/  STL.64 [R1+0xa10], R16 ;  /* 0x000a101001007387 */ /* 0x0001e80000100a00 */
[----:B------:R-:W-:Y:S04]  /*3a920*/  STL.64 [R1+0xa18], R18 ;  /* 0x000a181201007387 */ /* 0x000fe80000100a00 */
[----:B------:R1:W-:Y:S04]  /*3a930*/  STL [R1+0x22b4], R9 ;  /* 0x0022b40901007387 */ /* 0x0003e80000100800 */
[----:B------:R-:W2:Y:S01]  /*3a940*/  LDL.LU R8, [R1+0x840] ;  /* 0x0008400001087983 */ /* 0x000ea20000300800 */
[----:B0-----:R-:W-:-:S03]  /*3a950*/  IMAD.MOV.U32 R16, RZ, RZ, R10 ;  /* 0x000000ffff107224 */ /* 0x001fc600078e000a */
[----:B-1----:R-:W2:Y:S04]  /*3a960*/  LDL.LU R9, [R1+0x844] ;  /* 0x0008440001097983 */ /* 0x002ea80000300800 */
[----:B------:R-:W2:Y:S04]  /*3a970*/  LDL.LU R10, [R1+0x848] ;  /* 0x00084800010a7983 */ /* 0x000ea80000300800 */
[----:B------:R-:W2:Y:S01]  /*3a980*/  LDL.LU R11, [R1+0x84c] ;  /* 0x00084c00010b7983 */ /* 0x000ea20000300800 */
[----:B------:R-:W-:-:S03]  /*3a990*/  IMAD.MOV.U32 R18, RZ, RZ, R26 ;  /* 0x000000ffff127224 */ /* 0x000fc600078e001a */
[----:B------:R-:W-:Y:S01]  /*3a9a0*/  STL [R1+0x22b0], R16 ;  /* 0x0022b01001007387 */ /* 0x000fe20000100800 */
[----:B------:R-:W-:-:S03]  /*3a9b0*/  IMAD.MOV.U32 R17, RZ, RZ, R27 ;  /* 0x000000ffff117224 */ /* 0x000fc600078e001b */
[----:B------:R-:W3:Y:S04]  /*3a9c0*/  LDL.LU.64 R26, [R1+0x23a8] ;  /* 0x0023a800011a7983 */ /* 0x000ee80000300a00 */
[----:B------:R-:W3:Y:S04]  /*3a9d0*/  LDL.LU.64 R24, [R1+0x23a0] ;  /* 0x0023a00001187983 */ /* 0x000ee80000300a00 */
[----:B------:R0:W-:Y:S04]  /*3a9e0*/  STL.64 [R1+0xa00], R12 ;  /* 0x000a000c01007387 */ /* 0x0001e80000100a00 */
[----:B------:R1:W-:Y:S01]  /*3a9f0*/  STL.64 [R1+0xa08], R14 ;  /* 0x000a080e01007387 */ /* 0x0003e20000100a00 */
[----:B0-----:R-:W-:-:S03]  /*3aa00*/  IMAD.MOV.U32 R13, RZ, RZ, R15 ;  /* 0x000000ffff0d7224 */ /* 0x001fc600078e000f */
[----:B-1----:R-:W2:Y:S04]  /*3aa10*/  LDL.LU.64 R14, [R1+0x2398] ;  /* 0x00239800010e7983 */ /* 0x002ea80000300a00 */
[----:B------:R-:W-:Y:S04]  /*3aa20*/  STL [R1+0x22bc], R17 ;  /* 0x0022bc1101007387 */ /* 0x000fe80000100800 */
[----:B------:R0:W-:Y:S04]  /*3aa30*/  STL [R1+0x22b8], R18 ;  /* 0x0022b81201007387 */ /* 0x0001e80000100800 */
[----:B0-----:R-:W3:Y:S04]  /*3aa40*/  LDL.64 R18, [R1+0xa8] ;  /* 0x0000a80001127983 */ /* 0x001ee80000100a00 */
[----:B------:R-:W-:Y:S01]  /*3aa50*/  STL [R1+0x1950], R13 ;  /* 0x0019500d01007387 */ /* 0x000fe20000100800 */
[----:B---3--:R-:W-:Y:S03]  /*3aa60*/  HMMA.16816.F32 R24, R20, R18, R24 ;  /* 0x000000121418723c */ /* 0x008fe60000001818 */
[----:B--2---:R0:W-:Y:S04]  /*3aa70*/  STL.64 [R1+0x2330], R14 ;  /* 0x0023300e01007387 */ /* 0x0041e80000100a00 */
[----:B0-----:R-:W2:-:S12]  /*3aa80*/  LDL.64 R14, [R1+0x88] ;  /* 0x00008800010e7983 */ /* 0x001e980000100a00 */
[----:B------:R-:W-:Y:S04]  /*3aa90*/  STL.64 [R1+0x9f0], R24 ;  /* 0x0009f01801007387 */ /* 0x000fe80000100a00 */
[----:B------:R0:W-:Y:S04]  /*3aaa0*/  STL.64 [R1+0x9f8], R26 ;  /* 0x0009f81a01007387 */ /* 0x0001e80000100a00 */
[----:B0-----:R-:W3:Y:S01]  /*3aab0*/  LDL.LU.64 R26, [R1+0x2390] ;  /* 0x00239000011a7983 */ /* 0x001ee20000300a00 */
[----:B------:R-:W-:-:S05]  /*3aac0*/  IMAD.MOV.U32 R28, RZ, RZ, R18 ;  /* 0x000000ffff1c7224 */ /* 0x000fca00078e0012 */
[----:B------:R-:W-:Y:S01]  /*3aad0*/  STL [R1+0x22c0], R28 ;  /* 0x0022c01c01007387 */ /* 0x000fe20000100800 */
[----:B---3--:R-:W-:-:S15]  /*3aae0*/  HMMA.16816.F32 R8, R20, R26, R8 ;  /* 0x0000001a1408723c */ /* 0x008fde0000001808 */
[----:B------:R-:W-:-:S04]  /*3aaf0*/  NOP ;  /* 0x0000000000007918 */ /* 0x000fc80000000000 */
[----:B------:R-:W-:Y:S04]  /*3ab00*/  STL.64 [R1+0x9e0], R8 ;  /* 0x0009e00801007387 */ /* 0x000fe80000100a00 */
[----:B------:R0:W-:Y:S02]  /*3ab10*/  STL.64 [R1+0x9e8], R10 ;  /* 0x0009e80a01007387 */ /* 0x0001e40000100a00 */
[----:B0-----:R-:W-:Y:S02]  /*3ab20*/  IMAD.MOV.U32 R11, RZ, RZ, R26 ;  /* 0x000000ffff0b7224 */ /* 0x001fe400078e001a */
[----:B------:R-:W-:Y:S02]  /*3ab30*/  IMAD.MOV.U32 R10, RZ, RZ, R27 ;  /* 0x000000ffff0a7224 */ /* 0x000fe400078e001b */
[----:B------:R-:W2:Y:S04]  /*3ab40*/  LDL.LU.64 R26, [R1+0x2388] ;  /* 0x00238800011a7983 */ /* 0x000ea80000300a00 */
[----:B------:R-:W2:Y:S02]  /*3ab50*/  LDL.LU.64 R24, [R1+0x2380] ;  /* 0x0023800001187983 */ /* 0x000ea40000300a00 */
[----:B--2---:R-:W-:-:S15]  /*3ab60*/  HMMA.16816.F32 R24, R20, R14, R24 ;  /* 0x0000000e1418723c */ /* 0x004fde0000001818 */
[----:B------:R-:W-:-:S04]  /*3ab70*/  NOP ;  /* 0x0000000000007918 */ /* 0x000fc80000000000 */
[----:B------:R-:W-:Y:S04]  /*3ab80*/  STL.64 [R1+0x9d0], R24 ;  /* 0x0009d01801007387 */ /* 0x000fe80000100a00 */
[----:B------:R0:W-:Y:S04]  /*3ab90*/  STL.64 [R1+0x9d8], R26 ;  /* 0x0009d81a01007387 */ /* 0x0001e80000100a00 */
[----:B0-----:R-:W4:Y:S01]  /*3aba0*/  LDL.LU.64 R26, [R1+0x2378] ;  /* 0x00237800011a7983 */ /* 0x001f220000300a00 */
[----:B------:R-:W-:Y:S02]  /*3abb0*/  IMAD.MOV.U32 R16, RZ, RZ, R15 ;  /* 0x000000ffff107224 */ /* 0x000fe400078e000f */
[----:B------:R-:W-:Y:S01]  /*3abc0*/  IMAD.MOV.U32 R9, RZ, RZ, R14 ;  /* 0x000000ffff097224 */ /* 0x000fe200078e000e */
[----:B------:R-:W-:Y:S04]  /*3abd0*/  STL [R1+0x2374], R19 ;  /* 0x0023741301007387 */ /* 0x000fe80000100800 */
[----:B------:R-:W-:Y:S01]  /*3abe0*/  STL [R1+0x2370], R16 ;  /* 0x0023701001007387 */ /* 0x000fe20000100800 */
[----:B----4-:R-:W-:Y:S01]  /*3abf0*/  HMMA.16816.F32 R4, R20, R26, R4 ;  /* 0x0000001a1404723c */ /* 0x010fe20000001804 */
[----:B------:R-:W-:-:S15]  /*3ac00*/  IMAD.MOV.U32 R8, RZ, RZ, R26 ;  /* 0x000000ffff087224 */ /* 0x000fde00078e001a */
[----:B------:R-:W-:-:S03]  /*3ac10*/  NOP ;  /* 0x0000000000007918 */ /* 0x000fc60000000000 */
[----:B------:R-:W-:Y:S04]  /*3ac20*/  STL.64 [R1+0x9c0], R4 ;  /* 0x0009c00401007387 */ /* 0x000fe80000100a00 */
[----:B------:R-:W-:Y:S04]  /*3ac30*/  STL.64 [R1+0x9c8], R6 ;  /* 0x0009c80601007387 */ /* 0x000fe80000100a00 */
[----:B------:R-:W-:Y:S04]  /*3ac40*/  STL.64 [R1+0x22d0], R10 ;  /* 0x0022d00a01007387 */ /* 0x000fe80000100a00 */
[----:B------:R0:W-:Y:S01]  /*3ac50*/  STL.64 [R1+0x22c8], R8 ;  /* 0x0022c80801007387 */ /* 0x0001e20000100a00 */
[----:B------:R-:W-:-:S03]  /*3ac60*/  IMAD.MOV.U32 R3, RZ, RZ, R27 ;  /* 0x000000ffff037224 */ /* 0x000fc600078e001b */
[----:B------:R-:W1:Y:S04]  /*3ac70*/  LDSM.16.MT88.4 R4, [R29+UR5+0x6100] ;  /* 0x006100051d04783b */ /* 0x000e680008004200 */
        /* <DEDUP_REMOVED lines=14> */
[----:B------:R-:W3:Y:S04]  /*3ad60*/  LDL.LU R16, [R1+0x9a0] ;  /* 0x0009a00001107983 */ /* 0x000ee80000300800 */
[----:B------:R-:W3:Y:S04]  /*3ad70*/  LDL.LU R17, [R1+0x9a4] ;  /* 0x0009a40001117983 */ /* 0x000ee80000300800 */
[----:B------:R-:W3:Y:S04]  /*3ad80*/  LDL.LU R18, [R1+0x9a8] ;  /* 0x0009a80001127983 */ /* 0x000ee80000300800 */
[----:B------:R-:W3:Y:S04]  /*3ad90*/  LDL.LU R19, [R1+0x9ac] ;  /* 0x0009ac0001137983 */ /* 0x000ee80000300800 */
[----:B--2---:R0:W-:Y:S04]  /*3ada0*/  STL.64 [R1+0x2358], R26 ;  /* 0x0023581a01007387 */ /* 0x0041e80000100a00 */
[----:B----4-:R-:W-:Y:S04]  /*3adb0*/  STL.64 [R1+0x2350], R24 ;  /* 0x0023501801007387 */ /* 0x010fe80000100a00 */
[----:B0-----:R-:W2:Y:S04]  /*3adc0*/  LDL R26, [R1+0x58] ;  /* 0x00005800011a7983 */ /* 0x001ea80000100800 */
[----:B------:R-:W2:Y:S04]  /*3add0*/  LDL R27, [R1+0x5c] ;  /* 0x00005c00011b7983 */ /* 0x000ea80000100800 */
[----:B--2---:R0:W-:Y:S04]  /*3ade0*/  STL.64 [R1+0x2368], R26 ;  /* 0x0023681a01007387 */ /* 0x0041e80000100a00 */
[----:B0-----:R-:W2:Y:S04]  /*3adf0*/  LDL.64 R26, [R1+0x68] ;  /* 0x00006800011a7983 */ /* 0x001ea80000100a00 */
[----:B---3--:R0:W-:Y:S04]  /*3ae00*/  STL.64 [R1+0x22f0], R10 ;  /* 0x0022f00a01007387 */ /* 0x0081e80000100a00 */
[----:B------:R3:W-:Y:S04]  /*3ae10*/  STL.64 [R1+0x22e8], R8 ;  /* 0x0022e80801007387 */ /* 0x0007e80000100a00 */
[----:B0-----:R-:W4:Y:S04]  /*3ae20*/  LDL.64 R10, [R1+0x8] ;  /* 0x00000800010a7983 */ /* 0x001f280000100a00 */
[----:B----4-:R0:W-:Y:S04]  /*3ae30*/  STL.64 [R1+0x2308], R10 ;  /* 0x0023080a01007387 */ /* 0x0101e80000100a00 */
[----:B---3--:R-:W3:Y:S04]  /*3ae40*/  LDL.LU R8, [R1+0x950] ;  /* 0x0009500001087983 */ /* 0x008ee80000300800 */
[----:B------:R-:W3:Y:S04]  /*3ae50*/  LDL.LU R9, [R1+0x954] ;  /* 0x0009540001097983 */ /* 0x000ee80000300800 */
[----:B0-----:R-:W4:Y:S04]  /*3ae60*/  LDL.LU R10, [R1+0x958] ;  /* 0x00095800010a7983 */ /* 0x001f280000300800 */
[----:B------:R-:W4:Y:S04]  /*3ae70*/  LDL.LU R11, [R1+0x95c] ;  /* 0x00095c00010b7983 */ /* 0x000f280000300800 */
[----:B------:R-:W3:Y:S01]  /*3ae80*/  LDL.64 R14, [R1+0x38] ;  /* 0x00003800010e7983 */ /* 0x000ee20000100a00 */
[----:B--2---:R-:W-:Y:S03]  /*3ae90*/  HMMA.16816.F32 R16, R20, R26, R16 ;  /* 0x0000001a1410723c */ /* 0x004fe60000001810 */
[----:B---3--:R0:W-:Y:S04]  /*3aea0*/  STL.64 [R1+0x2360], R14 ;  /* 0x0023600e01007387 */ /* 0x0081e80000100a00 */
[----:B------:R-:W2:Y:S04]  /*3aeb0*/  LDL.LU R12, [R1+0x990] ;  /* 0x00099000010c7983 */ /* 0x000ea80000300800 */
[----:B------:R-:W2:Y:S04]  /*3aec0*/  LDL.LU R13, [R1+0x994] ;  /* 0x00099400010d7983 */ /* 0x000ea80000300800 */
[----:B0-----:R-:W2:Y:S04]  /*3aed0*/  LDL.LU R14, [R1+0x998] ;  /* 0x00099800010e7983 */ /* 0x001ea80000300800 */
[----:B------:R-:W2:Y:S04]  /*3aee0*/  LDL.LU R15, [R1+0x99c] ;  /* 0x00099c00010f7983 */ /* 0x000ea80000300800 */
[----:B----4-:R0:W-:Y:S04]  /*3aef0*/  STL.64 [R1+0x2318], R10 ;  /* 0x0023180a01007387 */ /* 0x0101e80000100a00 */
[----:B------:R3:W-:Y:S04]  /*3af00*/  STL.64 [R1+0x2310], R8 ;  /* 0x0023100801007387 */ /* 0x0007e80000100a00 */
[----:B0-----:R-:W4:Y:S04]  /*3af10*/  LDL.64 R10, [R1+0x28] ;  /* 0x00002800010a7983 */ /* 0x001f280000100a00 */
[----:B----4-:R0:W-:Y:S04]  /*3af20*/  STL.64 [R1+0x2338], R10 ;  /* 0x0023380a01007387 */ /* 0x0101e80000100a00 */
[----:B---3--:R-:W3:Y:S04]  /*3af30*/  LDL.LU R8, [R1+0x970] ;  /* 0x0009700001087983 */ /* 0x008ee80000300800 */
[----:B------:R-:W3:Y:S04]  /*3af40*/  LDL.LU R9, [R1+0x974] ;  /* 0x0009740001097983 */ /* 0x000ee80000300800 */
[----:B0-----:R-:W3:Y:S04]  /*3af50*/  LDL.LU R10, [R1+0x978] ;  /* 0x00097800010a7983 */ /* 0x001ee80000300800 */
[----:B------:R-:W3:Y:S04]  /*3af60*/  LDL.LU R11, [R1+0x97c] ;  /* 0x00097c00010b7983 */ /* 0x000ee80000300800 */
[----:B-1----:R0:W-:Y:S04]  /*3af70*/  STL.64 [R1+0x2168], R6 ;  /* 0x0021680601007387 */ /* 0x0021e80000100a00 */
[----:B------:R-:W-:Y:S04]  /*3af80*/  STL.64 [R1+0x2160], R4 ;  /* 0x0021600401007387 */ /* 0x000fe80000100a00 */
[----:B0-----:R-:W4:Y:S04]  /*3af90*/  LDL.64 R6, [R1+0x48] ;  /* 0x0000480001067983 */ /* 0x001f280000100a00 */
[----:B------:R-:W-:Y:S04]  /*3afa0*/  STL.64 [R1+0x9a0], R16 ;  /* 0x0009a01001007387 */ /* 0x000fe80000100a00 */
[----:B------:R0:W-:Y:S04]  /*3afb0*/  STL.64 [R1+0x9a8], R18 ;  /* 0x0009a81201007387 */ /* 0x0001e80000100a00 */
[----:B0-----:R-:W2:Y:S04]  /*3afc0*/  LDL.LU R19, [R1+0x2374] ;  /* 0x0023740001137983 */ /* 0x001ea80000300800 */
[----:B------:R-:W3:Y:S01]  /*3afd0*/  LDL.LU R16, [R1+0x2370] ;  /* 0x0023700001107983 */ /* 0x000ee20000300800 */
[----:B------:R-:W-:-:S02]  /*3afe0*/  IMAD.MOV.U32 R17, RZ, RZ, R26 ;  /* 0x000000ffff117224 */ /* 0x000fc400078e001a */
[----:B------:R-:W-:Y:S02]  /*3aff0*/  IMAD.MOV.U32 R18, RZ, RZ, R27 ;  /* 0x000000ffff127224 */ /* 0x000fe400078e001b */
[----:B------:R-:W4:Y:S04]  /*3b000*/  LDL.LU.64 R26, [R1+0x2368] ;  /* 0x00236800011a7983 */ /* 0x000f280000300a00 */
[----:B--2---:R-:W-:Y:S04]  /*3b010*/  STL.64 [R1+0x2300], R18 ;  /* 0x0023001201007387 */ /* 0x004fe80000100a00 */
[----:B---3--:R0:W-:Y:S04]  /*3b020*/  STL.64 [R1+0x22f8], R16 ;  /* 0x0022f81001007387 */ /* 0x0081e80000100a00 */
        /* <DEDUP_REMOVED lines=9> */
[----:B------:R-:W2:Y:S04]  /*3b0c0*/  LDL.LU R18, [R1+0x968] ;  /* 0x0009680001127983 */ /* 0x000ea80000300800 */
[----:B------:R-:W2:Y:S04]  /*3b0d0*/  LDL.LU R19, [R1+0x96c] ;  /* 0x00096c0001137983 */ /* 0x000ea80000300800 */
[----:B------:R-:W3:Y:S04]  /*3b0e0*/  LDL.LU.64 R14, [R1+0x2360] ;  /* 0x00236000010e7983 */ /* 0x000ee80000300a00 */
[----:B------:R-:W-:Y:S04]  /*3b0f0*/  STL.64 [R1+0x990], R24 ;  /* 0x0009901801007387 */ /* 0x000fe80000100a00 */
[----:B------:R0:W-:Y:S04]  /*3b100*/  STL.64 [R1+0x998], R26 ;  /* 0x0009981a01007387 */ /* 0x0001e80000100a00 */
[----:B0-----:R-:W4:Y:S04]  /*3b110*/  LDL.LU.64 R26, [R1+0x2358] ;  /* 0x00235800011a7983 */ /* 0x001f280000300a00 */
[----:B------:R-:W4:Y:S02]  /*3b120*/  LDL.LU.64 R24, [R1+0x2350] ;  /* 0x0023500001187983 */ /* 0x000f240000300a00 */
[----:B----4-:R-:W-:-:S15]  /*3b130*/  HMMA.16816.F32 R24, R20, R6, R24 ;  /* 0x000000061418723c */ /* 0x010fde0000001818 */
[----:B------:R-:W-:-:S04]  /*3b140*/  NOP ;  /* 0x0000000000007918 */ /* 0x000fc80000000000 */
[----:B------:R-:W-:Y:S04]  /*3b150*/  STL.64 [R1+0x900], R24 ;  /* 0x0009001801007387 */ /* 0x000fe80000100a00 */
[----:B------:R0:W-:Y:S04]  /*3b160*/  STL.64 [R1+0x908], R26 ;  /* 0x0009081a01007387 */ /* 0x0001e80000100a00 */
[----:B0-----:R-:W4:Y:S04]  /*3b170*/  LDL.LU.64 R26, [R1+0x2348] ;  /* 0x00234800011a7983 */ /* 0x001f280000300a00 */
[----:B------:R-:W2:Y:S04]  /*3b180*/  LDL.LU R4, [R1+0x630] ;  /* 0x0006300001047983 */ /* 0x000ea80000300800 */
[----:B------:R-:W2:Y:S01]  /*3b190*/  LDL.LU R5, [R1+0x634] ;  /* 0x0006340001057983 */ /* 0x000ea20000300800 */
[----:B---3--:R-:W-:Y:S01]  /*3b1a0*/  HMMA.16816.F32 R8, R20, R14, R8 ;  /* 0x0000000e1408723c */ /* 0x008fe20000001808 */
[----:B------:R-:W-:-:S02]  /*3b1b0*/  IMAD.MOV.U32 R25, RZ, RZ, R6 ;  /* 0x000000ffff197224 */ /* 0x000fc400078e0006 */
[----:B------:R-:W-:Y:S02]  /*3b1c0*/  IMAD.MOV.U32 R24, RZ, RZ, R7 ;  /* 0x000000ffff187224 */ /* 0x000fe400078e0007 */
[----:B----4-:R-:W-:Y:S02]  /*3b1d0*/  IMAD.MOV.U32 R6, RZ, RZ, R26 ;  /* 0x000000ffff067224 */ /* 0x010fe400078e001a */
[----:B------:R-:W-:Y:S01]  /*3b1e0*/  IMAD.MOV.U32 R7, RZ, RZ, R27 ;  /* 0x000000ffff077224 */ /* 0x000fe200078e001b */
[----:B------:R-:W3:Y:S04]  /*3b1f0*/  LDL.LU R26, [R1+0x2344] ;  /* 0x00234400011a7983 */ /* 0x000ee80000300800 */
[----:B------:R-:W3:Y:S04]  /*3b200*/  LDL.LU R27, [R1+0x2340] ;  /* 0x00234000011b7983 */ /* 0x000ee80000300800 */
[----:B------:R0:W-:Y:S04]  /*3b210*/  STL.64 [R1+0x2180], R6 ;  /* 0x0021800601007387 */ /* 0x0001e80000100a00 */
[----:B--2---:R-:W-:Y:S04]  /*3b220*/  STL.64 [R1+0x2178], R4 ;  /* 0x0021780401007387 */ /* 0x004fe80000100a00 */
[----:B0-----:R-:W2:Y:S04]  /*3b230*/  LDL.64 R6, [R1+0x18] ;  /* 0x0000180001067983 */ /* 0x001ea80000100a00 */
[----:B------:R-:W-:Y:S04]  /*3b240*/  STL.64 [R1+0x8f0], R8 ;  /* 0x0008f00801007387 */ /* 0x000fe80000100a00 */
[----:B------:R0:W-:Y:S04]  /*3b250*/  STL.64 [R1+0x8f8], R10 ;  /* 0x0008f80a01007387 */ /* 0x0001e80000100a00 */
[----:B0-----:R-:W4:Y:S01]  /*3b260*/  LDL.LU.64 R10, [R1+0x2338] ;  /* 0x00233800010a7983 */ /* 0x001f220000300a00 */
[----:B------:R-:W-:-:S02]  /*3b270*/  IMAD.MOV.U32 R5, RZ, RZ, R14 ;  /* 0x000000ffff057224 */ /* 0x000fc400078e000e */
[----:B------:R-:W-:Y:S02]  /*3b280*/  IMAD.MOV.U32 R4, RZ, RZ, R15 ;  /* 0x000000ffff047224 */ /* 0x000fe400078e000f */
[----:B------:R-:W2:Y:S04]  /*3b290*/  LDL.LU.64 R14, [R1+0x2330] ;  /* 0x00233000010e7983 */ /* 0x000ea80000300a00 */
[----:B------:R-:W2:Y:S01]  /*3b2a0*/  LDL R12, [R1+0x194c] ;  /* 0x00194c00010c7983 */ /* 0x000ea20000100800 */
        /* <DEDUP_REMOVED lines=8> */
[----:B------:R-:W2:Y:S04]  /*3b330*/  LDL.LU.64 R10, [R1+0x2318] ;  /* 0x00231800010a7983 */ /* 0x000ea80000300a00 */
[----:B------:R-:W2:Y:S02]  /*3b340*/  LDL.LU.64 R8, [R1+0x2310] ;  /* 0x0023100001087983 */ /* 0x000ea40000300a00 */
[----:B--2---:R-:W-:-:S15]  /*3b350*/  HMMA.16816.F32 R8, R20, R6, R8 ;  /* 0x000000061408723c */ /* 0x004fde0000001808 */
[----:B------:R-:W-:-:S04]  /*3b360*/  NOP ;  /* 0x0000000000007918 */ /* 0x000fc80000000000 */
[----:B------:R-:W-:Y:S04]  /*3b370*/  STL.64 [R1+0x820], R8 ;  /* 0x0008200801007387 */ /* 0x000fe80000100a00 */
[----:B------:R0:W-:Y:S04]  /*3b380*/  STL.64 [R1+0x828], R10 ;  /* 0x0008280a01007387 */ /* 0x0001e80000100a00 */
[----:B0-----:R-:W4:Y:S04]  /*3b390*/  LDL.LU.64 R10, [R1+0x2308] ;  /* 0x00230800010a7983 */ /* 0x001f280000300a00 */
[----:B------:R-:W-:Y:S01]  /*3b3a0*/  STL.64 [R1+0x2198], R6 ;  /* 0x0021980601007387 */ /* 0x000fe20000100a00 */
[----:B----4-:R-:W-:Y:S01]  /*3b3b0*/  HMMA.16816.F32 R16, R20, R10, R16 ;  /* 0x0000000a1410723c */ /* 0x010fe20000001810 */
[----:B------:R-:W-:-:S02]  /*3b3c0*/  IMAD.MOV.U32 R2, RZ, RZ, R10 ;  /* 0x000000ffff027224 */ /* 0x000fc400078e000a */
[----:B------:R-:W-:-:S15]  /*3b3d0*/  IMAD.MOV.U32 R0, RZ, RZ, R11 ;  /* 0x000000ffff007224 */ /* 0x000fde00078e000b */
[----:B------:R-:W-:Y:S01]  /*3b3e0*/  NOP ;  /* 0x0000000000007918 */ /* 0x000fe20000000000 */
[----:B------:R-:W-:Y:S04]  /*3b3f0*/  STL.64 [R1+0x7f0], R16 ;  /* 0x0007f01001007387 */ /* 0x000fe80000100a00 */
[----:B------:R0:W-:Y:S04]  /*3b400*/  STL.64 [R1+0x7f8], R18 ;  /* 0x0007f81201007387 */ /* 0x0001e80000100a00 */
[----:B0-----:R-:W2:Y:S04]  /*3b410*/  LDL.LU.64 R18, [R1+0x2300] ;  /* 0x0023000001127983 */ /* 0x001ea80000300a00 */
[----:B------:R-:W4:Y:S04]  /*3b420*/  LDL.LU.64 R16, [R1+0x22f8] ;  /* 0x0022f80001107983 */ /* 0x000f280000300a00 */
[----:B------:R-:W3:Y:S04]  /*3b430*/  LDL.LU.64 R10, [R1+0x22f0] ;  /* 0x0022f000010a7983 */ /* 0x000ee80000300a00 */
[----:B------:R-:W3:Y:S02]  /*3b440*/  LDL.LU.64 R8, [R1+0x22e8] ;  /* 0x0022e80001087983 */ /* 0x000ee40000300a00 */
[----:B---3--:R-:W-:-:S15]  /*3b450*/  HMMA.16816.F32 R8, R20, R26, R8 ;  /* 0x0000001a1408723c */ /* 0x008fde0000001808 */
[----:B------:R-:W-:-:S04]  /*3b460*/  NOP ;  /* 0x0000000000007918 */ /* 0x000fc80000000000 */
[----:B------:R-:W-:Y:S04]  /*3b470*/  STL.64 [R1+0x7e0], R8 ;  /* 0x0007e00801007387 */ /* 0x000fe80000100a00 */
[----:B------:R0:W-:Y:S04]  /*3b480*/  STL.64 [R1+0x7e8], R10 ;  /* 0x0007e80a01007387 */ /* 0x0001e80000100a00 */
[----:B0-----:R-:W3:Y:S04]  /*3b490*/  LDL.LU.64 R10, [R1+0x22e0] ;  /* 0x0022e000010a7983 */ /* 0x001ee80000300a00 */
[----:B------:R-:W3:Y:S04]  /*3b4a0*/  LDL.LU.64 R8, [R1+0x22d8] ;  /* 0x0022d80001087983 */ /* 0x000ee80000300a00 */
[----:B------:R-:W-:Y:S01]  /*3b4b0*/  STL.64 [R1+0x21e8], R26 ;  /* 0x0021e81a01007387 */ /* 0x000fe20000100a00 */
[----:B------:R-:W-:-:S02]  /*3b4c0*/  IMAD.MOV.U32 R6, RZ, RZ, R28 ;  /* 0x000000ffff067224 */ /* 0x000fc400078e001c */
[----:B------:R-:W-:Y:S01]  /*3b4d0*/  IMAD.MOV.U32 R7, RZ, RZ, R13 ;  /* 0x000000ffff077224 */ /* 0x000fe200078e000d */
[----:B---3--:R-:W-:-:S15]  /*3b4e0*/  HMMA.16816.F32 R8, R20, R14, R8 ;  /* 0x0000000e1408723c */ /* 0x008fde0000001808 */
[----:B------:R-:W-:-:S04]  /*3b4f0*/  NOP ;  /* 0x0000000000007918 */ /* 0x000fc80000000000 */
[----:B------:R-:W-:Y:S04]  /*3b500*/  STL.64 [R1+0x580], R8 ;  /* 0x0005800801007387 */ /* 0x000fe80000100a00 */
[----:B------:R0:W-:Y:S04]  /*3b510*/  STL.64 [R1+0x588], R10 ;  /* 0x0005880a01007387 */ /* 0x0001e80000100a00 */
[----:B0-----:R-:W3:Y:S04]  /*3b520*/  LDL.LU.64 R10, [R1+0x22d0] ;  /* 0x0022d000010a7983 */ /* 0x001ee80000300a00 */
[----:B------:R-:W2:Y:S04]  /*3b530*/  LDL.LU.64 R8, [R1+0x22c8] ;  /* 0x0022c80001087983 */ /* 0x000ea80000300a00 */
[----:B------:R-:W2:Y:S04]  /*3b540*/  LDL.LU R28, [R1+0x22c0] ;  /* 0x0022c000011c7983 */ /* 0x000ea80000300800 */
[----:B------:R0:W-:Y:S02]  /*3b550*/  STL.64 [R1+0x21b0], R6 ;  /* 0x0021b00601007387 */ /* 0x0001e40000100a00 */
[----:B0-----:R-:W-:-:S02]  /*3b560*/  IMAD.MOV.U32 R6, RZ, RZ, R5 ;  /* 0x000000ffff067224 */ /* 0x001fc400078e0005 */
[----:B------:R-:W-:-:S05]  /*3b570*/  IMAD.MOV.U32 R7, RZ, RZ, R4 ;  /* 0x000000ffff077224 */ /* 0x000fca00078e0004 */
[----:B------:R-:W-:Y:S04]  /*3b580*/  STL.64 [R1+0x21c8], R6 ;  /* 0x0021c80601007387 */ /* 0x000fe80000100a00 */
[----:B------:R-:W-:Y:S04]  /*3b590*/  STL.64 [R1+0x2190], R14 ;  /* 0x0021900e01007387 */ /* 0x000fe80000100a00 */
[----:B------:R0:W-:Y:S04]  /*3b5a0*/  STL [R1+0x2188], R12 ;  /* 0x0021880c01007387 */ /* 0x0001e80000100800 */
[----:B0-----:R-:W2:Y:S04]  /*3b5b0*/  LDL.LU R12, [R1+0x650] ;  /* 0x00065000010c7983 */ /* 0x001ea80000300800 */
[----:B------:R-:W2:Y:S04]  /*3b5c0*/  LDL.LU R13, [R1+0x654] ;  /* 0x00065400010d7983 */ /* 0x000ea80000300800 */
[----:B------:R-:W2:Y:S04]  /*3b5d0*/  LDL.LU R14, [R1+0x658] ;  /* 0x00065800010e7983 */ /* 0x000ea80000300800 */
        /* <DEDUP_REMOVED lines=15> */
[----:B------:R0:W-:Y:S01]  /*3b6d0*/  STL.64 [R1+0x21f0], R24 ;  /* 0x0021f01801007387 */ /* 0x0001e20000100a00 */
[----:B----4-:R-:W-:-:S02]  /*3b6e0*/  IMAD.MOV.U32 R26, RZ, RZ, R17 ;  /* 0x000000ffff1a7224 */ /* 0x010fc400078e0011 */
[----:B------:R-:W-:Y:S01]  /*3b6f0*/  IMAD.MOV.U32 R27, RZ, RZ, R18 ;  /* 0x000000ffff1b7224 */ /* 0x000fe200078e0012 */
[----:B------:R-:W2:Y:S04]  /*3b700*/  LDL.LU R17, [R1+0x22bc] ;  /* 0x0022bc0001117983 */ /* 0x000ea80000300800 */
[----:B------:R-:W4:Y:S04]  /*3b710*/  LDL.LU R18, [R1+0x22b8] ;  /* 0x0022b80001127983 */ /* 0x000f280000300800 */
[----:B------:R1:W-:Y:S04]  /*3b720*/  STL.64 [R1+0x2208], R26 ;  /* 0x0022081a01007387 */ /* 0x0003e80000100a00 */
[----:B0-----:R-:W2:Y:S04]  /*3b730*/  LDL.LU R24, [R1+0x5b0] ;  /* 0x0005b00001187983 */ /* 0x001ea80000300800 */
[----:B------:R-:W2:Y:S04]  /*3b740*/  LDL.LU R25, [R1+0x5b4] ;  /* 0x0005b40001197983 */ /* 0x000ea80000300800 */
[----:B-1----:R-:W2:Y:S04]  /*3b750*/  LDL.LU R26, [R1+0x5b8] ;  /* 0x0005b800011a7983 */ /* 0x002ea80000300800 */
[----:B------:R-:W2:Y:S04]  /*3b760*/  LDL.LU R27, [R1+0x5bc] ;  /* 0x0005bc00011b7983 */ /* 0x000ea80000300800 */
[----:B--2---:R0:W-:Y:S04]  /*3b770*/  STL.64 [R1+0x2218], R26 ;  /* 0x0022181a01007387 */ /* 0x0041e80000100a00 */
[----:B------:R-:W-:Y:S01]  /*3b780*/  STL.64 [R1+0x2210], R24 ;  /* 0x0022101801007387 */ /* 0x000fe20000100a00 */
[----:B0-----:R-:W-:-:S02]  /*3b790*/  IMAD.MOV.U32 R26, RZ, RZ, R9 ;  /* 0x000000ffff1a7224 */ /* 0x001fc400078e0009 */
[----:B------:R-:W-:Y:S01]  /*3b7a0*/  IMAD.MOV.U32 R27, RZ, RZ, R16 ;  /* 0x000000ffff1b7224 */ /* 0x000fe200078e0010 */
[----:B------:R-:W2:Y:S04]  /*3b7b0*/  LDL.LU R9, [R1+0x22b4] ;  /* 0x0022b40001097983 */ /* 0x000ea80000300800 */
[----:B------:R-:W2:Y:S04]  /*3b7c0*/  LDL.LU R16, [R1+0x22b0] ;  /* 0x0022b00001107983 */ /* 0x000ea80000300800 */
[----:B------:R3:W-:Y:S02]  /*3b7d0*/  STL.64 [R1+0x2230], R26 ;  /* 0x0022301a01007387 */ /* 0x0007e40000100a00 */
[----:B---3--:R-:W-:-:S02]  /*3b7e0*/  IMAD.MOV.U32 R26, RZ, RZ, R11 ;  /* 0x000000ffff1a7224 */ /* 0x008fc400078e000b */
[----:B------:R-:W-:Y:S01]  /*3b7f0*/  IMAD.MOV.U32 R27, RZ, RZ, R10 ;  /* 0x000000ffff1b7224 */ /* 0x000fe200078e000a */
[----:B------:R-:W3:Y:S04]  /*3b800*/  LDL.LU R11, [R1+0x22ac] ;  /* 0x0022ac00010b7983 */ /* 0x000ee80000300800 */
[----:B------:R-:W2:Y:S04]  /*3b810*/  LDL.LU R10, [R1+0x22a8] ;  /* 0x0022a800010a7983 */ /* 0x000ea80000300800 */
[----:B------:R-:W-:Y:S04]  /*3b820*/  STL.64 [R1+0x2248], R26 ;  /* 0x0022481a01007387 */ /* 0x000fe80000100a00 */
[----:B------:R-:W2:Y:S04]  /*3b830*/  LDL.64 R6, [R1+0x58] ;  /* 0x0000580001067983 */ /* 0x000ea80000100a00 */
[----:B--2---:R0:W-:Y:S04]  /*3b840*/  STL.64 [R1+0x2200], R6 ;  /* 0x0022000601007387 */ /* 0x0041e80000100a00 */
        /* <DEDUP_REMOVED lines=13> */
[----:B----4-:R-:W-:-:S02]  /*3b920*/  IMAD.MOV.U32 R26, RZ, RZ, R18 ;  /* 0x000000ffff1a7224 */ /* 0x010fc400078e0012 */
[----:B------:R-:W-:-:S05]  /*3b930*/  IMAD.MOV.U32 R27, RZ, RZ, R17 ;  /* 0x000000ffff1b7224 */ /* 0x000fca00078e0011 */
[----:B------:R-:W-:Y:S04]  /*3b940*/  STL.64 [R1+0x2278], R26 ;  /* 0x0022781a01007387 */ /* 0x000fe80000100a00 */
[----:B--2---:R-:W-:Y:S04]  /*3b950*/  STL.64 [R1+0x2240], R6 ;  /* 0x0022400601007387 */ /* 0x004fe80000100a00 */
[----:B------:R0:W-:Y:S04]  /*3b960*/  STL.64 [R1+0x2238], R4 ;  /* 0x0022380401007387 */ /* 0x0001e80000100a00 */
[----:B0-----:R-:W2:Y:S04]  /*3b970*/  LDL.LU R4, [R1+0x5d0] ;  /* 0x0005d00001047983 */ /* 0x001ea80000300800 */
[----:B------:R-:W2:Y:S04]  /*3b980*/  LDL.LU R5, [R1+0x5d4] ;  /* 0x0005d40001057983 */ /* 0x000ea80000300800 */
[----:B------:R-:W4:Y:S04]  /*3b990*/  LDL.LU R6, [R1+0x5d8] ;  /* 0x0005d80001067983 */ /* 0x000f280000300800 */
[----:B------:R-:W4:Y:S01]  /*3b9a0*/  LDL.LU R7, [R1+0x5dc] ;  /* 0x0005dc0001077983 */ /* 0x000f220000300800 */
[----:B------:R-:W-:-:S03]  /*3b9b0*/  IMAD.MOV.U32 R26, RZ, RZ, R16 ;  /* 0x000000ffff1a7224 */ /* 0x000fc600078e0010 */
[----:B------:R-:W2:Y:S04]  /*3b9c0*/  LDL.LU R16, [R1+0x810] ;  /* 0x0008100001107983 */ /* 0x000ea80000300800 */
[----:B------:R-:W3:Y:S04]  /*3b9d0*/  LDL.LU R17, [R1+0x814] ;  /* 0x0008140001117983 */ /* 0x000ee80000300800 */
        /* <DEDUP_REMOVED lines=20> */
[----:B------:R-:W-:Y:S04]  /*3bb20*/  STL.64 [R1+0x21c0], R14 ;  /* 0x0021c00e01007387 */ /* 0x000fe80000100a00 */
[----:B------:R0:W-:Y:S04]  /*3bb30*/  STL.64 [R1+0x21b8], R12 ;  /* 0x0021b80c01007387 */ /* 0x0001e80000100a00 */
[----:B0-----:R-:W4:Y:S04]  /*3bb40*/  LDL.LU R12, [R1+0x670] ;  /* 0x00067000010c7983 */ /* 0x001f280000300800 */
[----:B------:R-:W4:Y:S01]  /*3bb50*/  LDL.LU R13, [R1+0x674] ;  /* 0x00067400010d7983 */ /* 0x000f220000300800 */
[----:B------:R-:W-:-:S02]  /*3bb60*/  IMAD.MOV.U32 R14, RZ, RZ, R10 ;  /* 0x000000ffff0e7224 */ /* 0x000fc400078e000a */
[----:B---3--:R-:W-:Y:S01]  /*3bb70*/  IMAD.MOV.U32 R15, RZ, RZ, R11 ;  /* 0x000000ffff0f7224 */ /* 0x008fe200078e000b */
[----:B------:R-:W3:Y:S04]  /*3bb80*/  LDL.LU R10, [R1+0x22a4] ;  /* 0x0022a400010a7983 */ /* 0x000ee80000300800 */
[----:B------:R-:W3:Y:S04]  /*3bb90*/  LDL.LU R11, [R1+0x22a0] ;  /* 0x0022a000010b7983 */ /* 0x000ee80000300800 */
[----:B------:R-:W-:Y:S04]  /*3bba0*/  STL.64 [R1+0x21d8], R14 ;  /* 0x0021d80e01007387 */ /* 0x000fe80000100a00 */
[----:B----4-:R0:W-:Y:S01]  /*3bbb0*/  STL.64 [R1+0x21d0], R12 ;  /* 0x0021d00c01007387 */ /* 0x0101e20000100a00 */
[----:B---3--:R-:W-:Y:S03]  /*3bbc0*/  HMMA.16816.F32 R20, R20, R10, R16 ;  /* 0x0000000a1414723c */ /* 0x008fe60000001810 */
[----:B0-----:R-:W3:Y:S04]  /*3bbd0*/  LDL.LU R12, [R1+0x680] ;  /* 0x00068000010c7983 */ /* 0x001ee80000300800 */
[----:B------:R-:W3:Y:S04]  /*3bbe0*/  LDL.LU R13, [R1+0x684] ;  /* 0x00068400010d7983 */ /* 0x000ee80000300800 */
[----:B------:R-:W3:Y:S04]  /*3bbf0*/  LDL.LU R14, [R1+0x688] ;  /* 0x00068800010e7983 */ /* 0x000ee80000300800 */
[----:B------:R-:W3:Y:S04]  /*3bc00*/  LDL.LU R15, [R1+0x68c] ;  /* 0x00068c00010f7983 */ /* 0x000ee80000300800 */
[----:B------:R-:W2:Y:S04]  /*3bc10*/  LDL.LU.64 R18, [R1+0x2298] ;  /* 0x0022980001127983 */ /* 0x000ea80000300a00 */
[----:B------:R-:W2:Y:S01]  /*3bc20*/  LDL.LU.64 R16, [R1+0x2290] ;  /* 0x0022900001107983 */ /* 0x000ea20000300a00 */
[----:B------:R-:W-:-:S03]  /*3bc30*/  IMAD.MOV.U32 R27, RZ, RZ, R9 ;  /* 0x000000ffff1b7224 */ /* 0x000fc600078e0009 */
[----:B------:R-:W-:Y:S04]  /*3bc40*/  STL.64 [R1+0x570], R20 ;  /* 0x0005701401007387 */ /* 0x000fe80000100a00 */
[----:B------:R-:W-:Y:S04]  /*3bc50*/  STL.64 [R1+0x578], R22 ;  /* 0x0005781601007387 */ /* 0x000fe80000100a00 */
[----:B------:R-:W-:Y:S01]  /*3bc60*/  STL.64 [R1+0x2170], R10 ;  /* 0x0021700a01007387 */ /* 0x000fe20000100a00 */
        /* <DEDUP_REMOVED lines=41> */
[----:B0-----:R-:W4:Y:S04]  /*3bf00*/  LDL.LU R20, [R1+0x640] ;  /* 0x0006400001147983 */ /* 0x001f280000300800 */
[----:B------:R-:W4:Y:S04]  /*3bf10*/  LDL.LU R21, [R1+0x644] ;  /* 0x0006440001157983 */ /* 0x000f280000300800 */
[----:B------:R-:W4:Y:S04]  /*3bf20*/  LDL.LU R22, [R1+0x648] ;  /* 0x0006480001167983 */ /* 0x000f280000300800 */
[----:B------:R-:W4:Y:S04]  /*3bf30*/  LDL.LU R23, [R1+0x64c] ;  /* 0x00064c0001177983 */ /* 0x000f280000300800 */
[----:B------:R-:W-:Y:S01]  /*3bf40*/  STL [R1+0x1954], R29 ;  /* 0x0019541d01007387 */ /* 0x000fe20000100800 */
[----:B--2---:R-:W-:Y:S03]  /*3bf50*/  HMMA.16816.F32 R24, R16, R26, R4 ;  /* 0x0000001a1018723c */ /* 0x004fe60000001804 */
[----:B------:R-:W2:-:S15]  /*3bf60*/  LDL.LU.64 R6, [R1+0x2200] ;  /* 0x0022000001067983 */ /* 0x000e9e0000300a00 */
[----:B------:R-:W-:Y:S01]  /*3bf70*/  NOP ;  /* 0x0000000000007918 */ /* 0x000fe20000000000 */
[----:B------:R-:W-:Y:S04]  /*3bf80*/  STL.64 [R1+0x970], R24 ;  /* 0x0009701801007387 */ /* 0x000fe80000100a00 */
[----:B------:R0:W-:Y:S04]  /*3bf90*/  STL.64 [R1+0x978], R26 ;  /* 0x0009781a01007387 */ /* 0x0001e80000100a00 */
[----:B0-----:R-:W2:Y:S04]  /*3bfa0*/  LDL.LU.64 R26, [R1+0x21f8] ;  /* 0x0021f800011a7983 */ /* 0x001ea80000300a00 */
[----:B------:R-:W2:Y:S02]  /*3bfb0*/  LDL.LU.64 R24, [R1+0x21f0] ;  /* 0x0021f00001187983 */ /* 0x000ea40000300a00 */
[----:B--2---:R-:W-:-:S15]  /*3bfc0*/  HMMA.16816.F32 R24, R16, R6, R24 ;  /* 0x000000061018723c */ /* 0x004fde0000001818 */
[----:B------:R-:W-:-:S04]  /*3bfd0*/  NOP ;  /* 0x0000000000007918 */ /* 0x000fc80000000000 */
[----:B------:R0:W-:Y:S04]  /*3bfe0*/  STL.64 [R1+0x950], R24 ;  /* 0x0009501801007387 */ /* 0x0001e80000100a00 */
[----:B------:R1:W-:Y:S01]  /*3bff0*/  STL.64 [R1+0x958], R26 ;  /* 0x0009581a01007387 */ /* 0x0003e20000100a00 */
[----:B0-----:R-:W-:-:S03]  /*3c000*/  IMAD.MOV.U32 R25, RZ, RZ, R6 ;  /* 0x000000ffff197224 */ /* 0x001fc600078e0006 */
[----:B-1----:R-:W2:Y:S01]  /*3c010*/  LDL.LU.64 R26, [R1+0x21e8] ;  /* 0x0021e800011a7983 */ /* 0x002ea20000300a00 */
[----:B------:R-:W-:-:S03]  /*3c020*/  IMAD.MOV.U32 R24, RZ, RZ, R7 ;  /* 0x000000ffff187224 */ /* 0x000fc600078e0007 */
[----:B------:R-:W3:Y:S02]  /*3c030*/  LDL.LU.64 R6, [R1+0x21e0] ;  /* 0x0021e00001067983 */ /* 0x000ee40000300a00 */
[----:B---3--:R-:W-:Y:S02]  /*3c040*/  HMMA.16816.F32 R4, R16, R6, R12 ;  /* 0x000000061004723c */ /* 0x008fe4000000180c */
[----:B------:R-:W3:Y:S04]  /*3c050*/  LDL.LU.64 R14, [R1+0x21d8] ;  /* 0x0021d800010e7983 */ /* 0x000ee80000300a00 */
[----:B------:R-:W3:-:S13]  /*3c060*/  LDL.LU.64 R12, [R1+0x21d0] ;  /* 0x0021d000010c7983 */ /* 0x000eda0000300a00 */
        /* <DEDUP_REMOVED lines=14> */
[----:B0-----:R-:W3:Y:S01]  /*3c150*/  LDL.LU.64 R6, [R1+0x2198] ;  /* 0x0021980001067983 */ /* 0x001ee20000300a00 */
[----:B------:R-:W-:Y:S02]  /*3c160*/  IMAD.MOV.U32 R10, RZ, RZ, R2 ;  /* 0x000000ffff0a7224 */ /* 0x000fe400078e0002 */
[----:B------:R-:W-:Y:S01]  /*3c170*/  IMAD.MOV.U32 R11, RZ, RZ, R0 ;  /* 0x000000ffff0b7224 */ /* 0x000fe200078e0000 */
[----:B---3--:R-:W-:Y:S01]  /*3c180*/  HMMA.16816.F32 R12, R16, R6, R12 ;  /* 0x00000006100c723c */ /* 0x008fe2000000180c */
[----:B------:R-:W-:-:S02]  /*3c190*/  IMAD.MOV.U32 R2, RZ, RZ, R6 ;  /* 0x000000ffff027224 */ /* 0x000fc400078e0006 */
[----:B------:R-:W-:-:S15]  /*3c1a0*/  IMAD.MOV.U32 R0, RZ, RZ, R7 ;  /* 0x000000ffff007224 */ /* 0x000fde00078e0007 */
[----:B------:R-:W-:Y:S01]  /*3c1b0*/  NOP ;  /* 0x0000000000007918 */ /* 0x000fe20000000000 */
[----:B------:R-:W-:Y:S04]  /*3c1c0*/  STL.64 [R1+0x6a0], R12 ;  /* 0x0006a00c01007387 */ /* 0x000fe80000100a00 */
[----:B------:R0:W-:Y:S04]  /*3c1d0*/  STL.64 [R1+0x6a8], R14 ;  /* 0x0006a80e01007387 */ /* 0x0001e80000100a00 */
[----:B0-----:R-:W3:Y:S04]  /*3c1e0*/  LDL.LU.64 R14, [R1+0x2190] ;  /* 0x00219000010e7983 */ /* 0x001ee80000300a00 */
[----:B------:R-:W2:Y:S04]  /*3c1f0*/  LDL.LU R12, [R1+0x2188] ;  /* 0x00218800010c7983 */ /* 0x000ea80000300800 */
[----:B------:R-:W2:Y:S04]  /*3c200*/  LDL.LU.64 R6, [R1+0x2180] ;  /* 0x0021800001067983 */ /* 0x000ea80000300a00 */
[----:B------:R-:W2:Y:S01]  /*3c210*/  LDL.LU.64 R4, [R1+0x2178] ;  /* 0x0021780001047983 */ /* 0x000ea20000300a00 */
[----:B----4-:R-:W-:Y:S03]  /*3c220*/  HMMA.16816.F32 R20, R16, R10, R20 ;  /* 0x0000000a1014723c */ /* 0x010fe60000001814 */
[----:B------:R-:W3:-:S15]  /*3c230*/  LDL.LU R8, [R1+0x620] ;  /* 0x0006200001087983 */ /* 0x000ede0000300800 */
[----:B------:R-:W-:Y:S01]  /*3c240*/  NOP ;  /* 0x0000000000007918 */ /* 0x000fe20000000000 */
[----:B------:R-:W-:Y:S04]  /*3c250*/  STL.64 [R1+0x690], R20 ;  /* 0x0006901401007387 */ /* 0x000fe80000100a00 */
[----:B------:R-:W-:Y:S01]  /*3c260*/  STL.64 [R1+0x698], R22 ;  /* 0x0006981601007387 */ /* 0x000fe20000100a00 */
[----:B--2---:R-:W-:-:S15]  /*3c270*/  HMMA.16816.F32 R4, R16, R26, R4 ;  /* 0x0000001a1004723c */ /* 0x004fde0000001804 */
[----:B------:R-:W-:-:S04]  /*3c280*/  NOP ;  /* 0x0000000000007918 */ /* 0x000fc80000000000 */
[----:B------:R0:W-:Y:S04]  /*3c290*/  STL.64 [R1+0x680], R4 ;  /* 0x0006800401007387 */ /* 0x0001e80000100a00 */
[----:B------:R1:W-:Y:S04]  /*3c2a0*/  STL.64 [R1+0x688], R6 ;  /* 0x0006880601007387 */ /* 0x0003e80000100a00 */
[----:B------:R-:W3:Y:S04]  /*3c2b0*/  LDL.LU R9, [R1+0x624] ;  /* 0x0006240001097983 */ /* 0x000ee80000300800 */
[----:B------:R-:W3:Y:S04]  /*3c2c0*/  LDL.LU R10, [R1+0x628] ;  /* 0x00062800010a7983 */ /* 0x000ee80000300800 */
[----:B------:R-:W3:Y:S04]  /*3c2d0*/  LDL.LU R11, [R1+0x62c] ;  /* 0x00062c00010b7983 */ /* 0x000ee80000300800 */
[----:B0-----:R-:W2:Y:S04]  /*3c2e0*/  LDL.LU R4, [R1+0x5a0] ;  /* 0x0005a00001047983 */ /* 0x001ea80000300800 */
[----:B------:R-:W2:Y:S04]  /*3c2f0*/  LDL.LU R5, [R1+0x5a4] ;  /* 0x0005a40001057983 */ /* 0x000ea80000300800 */
[----:B-1----:R-:W2:Y:S04]  /*3c300*/  LDL.LU R6, [R1+0x5a8] ;  /* 0x0005a80001067983 */ /* 0x002ea80000300800 */
[----:B------:R-:W2:Y:S04]  /*3c310*/  LDL.LU R7, [R1+0x5ac] ;  /* 0x0005ac0001077983 */ /* 0x000ea80000300800 */
[----:B------:R-:W4:Y:S04]  /*3c320*/  LDL.LU R20, [R1+0x200] ;  /* 0x0002000001147983 */ /* 0x000f280000300800 */
[----:B------:R-:W4:Y:S04]  /*3c330*/  LDL.LU R21, [R1+0x204] ;  /* 0x0002040001157983 */ /* 0x000f280000300800 */
[----:B------:R-:W2:Y:S04]  /*3c340*/  LDL.LU R22, [R1+0x208] ;  /* 0x0002080001167983 */ /* 0x000ea80000300800 */
[----:B------:R-:W2:Y:S04]  /*3c350*/  LDL.LU R23, [R1+0x20c] ;  /* 0x00020c0001177983 */ /* 0x000ea80000300800 */
[----:B--2---:R0:W-:Y:S04]  /*3c360*/  STL.64 [R1+0x2130], R22 ;  /* 0x0021301601007387 */ /* 0x0041e80000100a00 */
[----:B----4-:R-:W-:Y:S04]  /*3c370*/  STL.64 [R1+0x2128], R20 ;  /* 0x0021281401007387 */ /* 0x010fe80000100a00 */
[----:B0-----:R-:W2:Y:S04]  /*3c380*/  LDL.64 R22, [R1+0xa8] ;  /* 0x0000a80001167983 */ /* 0x001ea80000100a00 */
[----:B--2---:R0:W-:Y:S04]  /*3c390*/  STL.64 [R1+0x2140], R22 ;  /* 0x0021401601007387 */ /* 0x0041e80000100a00 */
[----:B0-----:R-:W2:Y:S04]  /*3c3a0*/  LDL.64 R22, [R1+0xb8] ;  /* 0x0000b80001167983 */ /* 0x001ea80000100a00 */
[----:B--2---:R0:W-:Y:S04]  /*3c3b0*/  STL.64 [R1+0x2158], R22 ;  /* 0x0021581601007387 */ /* 0x0041e80000100a00 */
[----:B0-----:R-:W2:Y:S04]  /*3c3c0*/  LDL.64 R22, [R1+0xc8] ;  /* 0x0000c80001167983 */ /* 0x001ea80000100a00 */
[----:B------:R0:W-:Y:S04]  /*3c3d0*/  STL.64 [R1+0x2108], R26 ;  /* 0x0021081a01007387 */ /* 0x0001e80000100a00 */
[----:B------:R-:W-:Y:S04]  /*3c3e0*/  STL.64 [R1+0x2110], R24 ;  /* 0x0021101801007387 */ /* 0x000fe80000100a00 */
[----:B0-----:R-:W4:Y:S04]  /*3c3f0*/  LDL.64 R26, [R1+0x88] ;  /* 0x00008800011a7983 */ /* 0x001f280000100a00 */
[----:B----4-:R0:W-:Y:S04]  /*3c400*/  STL.64 [R1+0x2120], R26 ;  /* 0x0021201a01007387 */ /* 0x0101e80000100a00 */
[----:B0-----:R-:W4:Y:S01]  /*3c410*/  LDL.64 R26, [R1+0x98] ;  /* 0x00009800011a7983 */ /* 0x001f220000100a00 */
[C---:B---3--:R-:W-:Y:S03]  /*3c420*/  HMMA.16816.F32 R8, R16.reuse, R14, R8 ;  /* 0x0000000e1008723c */ /* 0x048fe60000001808 */
[----:B----4-:R0:W-:Y:S04]  /*3c430*/  STL.64 [R1+0x2138], R26 ;  /* 0x0021381a01007387 */ /* 0x0101e80000100a00 */
[----:B------:R-:W3:Y:S04]  /*3c440*/  LDL.LU R24, [R1+0x210] ;  /* 0x0002100001187983 */ /* 0x000ee80000300800 */
[----:B------:R-:W3:Y:S04]  /*3c450*/  LDL.LU R25, [R1+0x214] ;  /* 0x0002140001197983 */ /* 0x000ee80000300800 */
[----:B0-----:R-:W4:Y:S04]  /*3c460*/  LDL.LU R26, [R1+0x218] ;  /* 0x00021800011a7983 */ /* 0x001f280000300800 */
        /* <DEDUP_REMOVED lines=9> */
[----:B0-----:R-:W4:Y:S04]  /*3c500*/  LDL.LU.64 R10, [R1+0x2170] ;  /* 0x00217000010a7983 */ /* 0x001f280000300a00 */
[----:B------:R-:W-:Y:S04]  /*3c510*/  STL [R1+0x205c], R14 ;  /* 0x00205c0e01007387 */ /* 0x000fe80000100800 */
[----:B------:R-:W-:Y:S01]  /*3c520*/  STL [R1+0x2058], R15 ;  /* 0x0020580f01007387 */ /* 0x000fe20000100800 */
[----:B----4-:R-:W-:Y:S03]  /*3c530*/  HMMA.16816.F32 R16, R16, R10, R4 ;  /* 0x0000000a1010723c */ /* 0x010fe60000001804 */
[----:B------:R-:W4:Y:S04]  /*3c540*/  LDL.LU.64 R6, [R1+0x2168] ;  /* 0x0021680001067983 */ /* 0x000f280000300a00 */
[----:B------:R-:W4:-:S12]  /*3c550*/  LDL.LU.64 R4, [R1+0x2160] ;  /* 0x0021600001047983 */ /* 0x000f180000300a00 */
[----:B------:R-:W-:Y:S04]  /*3c560*/  STL.64 [R1+0x660], R16 ;  /* 0x0006601001007387 */ /* 0x000fe80000100a00 */
        /* <DEDUP_REMOVED lines=8> */
[----:B------:R-:W4:Y:S04]  /*3c5f0*/  LDL.LU R8, [R1+0x230] ;  /* 0x0002300001087983 */ /* 0x000f280000300800 */
[----:B------:R-:W4:Y:S04]  /*3c600*/  LDL.LU R9, [R1+0x234] ;  /* 0x0002340001097983 */ /* 0x000f280000300800 */
[----:B0-----:R-:W4:Y:S04]  /*3c610*/  LDL.LU R10, [R1+0x238] ;  /* 0x00023800010a7983 */ /* 0x001f280000300800 */
[----:B------:R-:W4:Y:S01]  /*3c620*/  LDL.LU R11, [R1+0x23c] ;  /* 0x00023c00010b7983 */ /* 0x000f220000300800 */
[----:B------:R-:W-:Y:S01]  /*3c630*/  IMAD.MOV.U32 R3, RZ, RZ, R23 ;  /* 0x000000ffff037224 */ /* 0x000fe200078e0017 */
[----:B----4-:R-:W-:-:S15]  /*3c640*/  HMMA.16816.F32 R8, R4, R22, R8 ;  /* 0x000000160408723c */ /* 0x010fde0000001808 */
[----:B------:R-:W-:-:S04]  /*3c650*/  NOP ;  /* 0x0000000000007918 */ /* 0x000fc80000000000 */
[----:B------:R0:W-:Y:S04]  /*3c660*/  STL.64 [R1+0xc10], R8 ;  /* 0x000c100801007387 */ /* 0x0001e80000100a00 */
[----:B------:R1:W-:Y:S01]  /*3c670*/  STL.64 [R1+0xc18], R10 ;  /* 0x000c180a01007387 */ /* 0x0003e20000100a00 */
[----:B0-----:R-:W-:-:S03]  /*3c680*/  IMAD.MOV.U32 R8, RZ, RZ, R22 ;  /* 0x000000ffff087224 */ /* 0x001fc600078e0016 */
        /* <DEDUP_REMOVED lines=23> */
[----:B------:R-:W4:Y:S04]  /*3c800*/  LDL.LU R10, [R1+0x1e8] ;  /* 0x0001e800010a7983 */ /* 0x000f280000300800 */
[----:B------:R-:W4:Y:S01]  /*3c810*/  LDL.LU R11, [R1+0x1ec] ;  /* 0x0001ec00010b7983 */ /* 0x000f220000300800 */
[----:B---3--:R-:W-:-:S15]  /*3c820*/  HMMA.16816.F32 R20, R4, R26, R20 ;  /* 0x0000001a0414723c */ /* 0x008fde0000001814 */
[----:B------:R-:W-:-:S04]  /*3c830*/  NOP ;  /* 0x0000000000007918 */ /* 0x000fc80000000000 */
[----:B------:R0:W-:Y:S04]  /*3c840*/  STL.64 [R1+0xb30], R20 ;  /* 0x000b301401007387 */ /* 0x0001e80000100a00 */
[----:B------:R-:W-:Y:S01]  /*3c850*/  STL.64 [R1+0xb38], R22 ;  /* 0x000b381601007387 */ /* 0x000fe20000100a00 */
[----:B0-----:R-:W-:Y:S02]  /*3c860*/  IMAD.MOV.U32 R21, RZ, RZ, R26 ;  /* 0x000000ffff157224 */ /* 0x001fe400078e001a */
[----:B------:R-:W-:Y:S02]  /*3c870*/  IMAD.MOV.U32 R20, RZ, RZ, R27 ;  /* 0x000000ffff147224 */ /* 0x000fe400078e001b */
        /* <DEDUP_REMOVED lines=8> */
[----:B------:R-:W2:Y:S04]  /*3c900*/  LDL.LU.64 R24, [R1+0x2110] ;  /* 0x0021100001187983 */ /* 0x000ea80000300a00 */
[----:B------:R-:W-:Y:S04]  /*3c910*/  STL.64 [R1+0x2078], R22 ;  /* 0x0020781601007387 */ /* 0x000fe80000100a00 */
[----:B------:R-:W-:Y:S01]  /*3c920*/  STL.64 [R1+0x2070], R20 ;  /* 0x0020701401007387 */ /* 0x000fe20000100a00 */
[----:B----4-:R-:W-:-:S15]  /*3c930*/  HMMA.16816.F32 R8, R4, R18, R8 ;  /* 0x000000120408723c */ /* 0x010fde0000001808 */
[----:B------:R-:W-:-:S04]  /*3c940*/  NOP ;  /* 0x0000000000007918 */ /* 0x000fc80000000000 */
[----:B------:R0:W-:Y:S04]  /*3c950*/  STL.64 [R1+0xaf0], R8 ;  /* 0x000af00801007387 */ /* 0x0001e80000100a00 */
[----:B------:R1:W-:Y:S04]  /*3c960*/  STL.64 [R1+0xaf8], R10 ;  /* 0x000af80a01007387 */ /* 0x0003e80000100a00 */
[----:B0-----:R-:W3:Y:S04]  /*3c970*/  LDL.LU R8, [R1+0x250] ;  /* 0x0002500001087983 */ /* 0x001ee80000300800 */
[----:B------:R-:W3:Y:S04]  /*3c980*/  LDL.LU R9, [R1+0x254] ;  /* 0x0002540001097983 */ /* 0x000ee80000300800 */
[----:B-1----:R-:W4:Y:S04]  /*3c990*/  LDL.LU R10, [R1+0x258] ;  /* 0x00025800010a7983 */ /* 0x002f280000300800 */
        /* <DEDUP_REMOVED lines=13> */
[----:B----4-:R0:W-:Y:S04]  /*3ca70*/  STL.64 [R1+0x20a8], R10 ;  /* 0x0020a80a01007387 */ /* 0x0101e80000100a00 */
[----:B---3--:R-:W-:Y:S04]  /*3ca80*/  STL.64 [R1+0x20a0], R8 ;  /* 0x0020a00801007387 */ /* 0x008fe80000100a00 */
[----:B0-----:R-:W3:Y:S04]  /*3ca90*/  LDL.64 R10, [R1+0x28] ;  /* 0x00002800010a7983 */ /* 0x001ee80000100a00 */
[----:B---3--:R0:W-:Y:S04]  /*3caa0*/  STL.64 [R1+0x20b8], R10 ;  /* 0x0020b80a01007387 */ /* 0x0081e80000100a00 */
[----:B0-----:R-:W3:Y:S04]  /*3cab0*/  LDL.64 R10, [R1+0x38] ;  /* 0x00003800010a7983 */ /* 0x001ee80000100a00 */
[----:B---3--:R0:W-:Y:S04]  /*3cac0*/  STL.64 [R1+0x20d0], R10 ;  /* 0x0020d00a01007387 */ /* 0x0081e80000100a00 */
[----:B0-----:R-:W3:Y:S04]  /*3cad0*/  LDL.64 R10, [R1+0x48] ;  /* 0x00004800010a7983 */ /* 0x001ee80000100a00 */
[----:B---3--:R-:W-:Y:S04]  /*3cae0*/  STL.64 [R1+0x20e8], R10 ;  /* 0x0020e80a01007387 */ /* 0x008fe80000100a00 */
[----:B------:R-:W3:Y:S04]  /*3caf0*/  LDL.64 R22, [R1+0x8] ;  /* 0x0000080001167983 */ /* 0x000ee80000100a00 */
[----:B---3--:R0:W-:Y:S04]  /*3cb00*/  STL.64 [R1+0x20b0], R22 ;  /* 0x0020b01601007387 */ /* 0x0081e80000100a00 */
[----:B------:R-:W3:Y:S04]  /*3cb10*/  LDL.LU R20, [R1+0x280] ;  /* 0x0002800001147983 */ /* 0x000ee80000300800 */
[----:B------:R-:W3:Y:S04]  /*3cb20*/  LDL.LU R21, [R1+0x284] ;  /* 0x0002840001157983 */ /* 0x000ee80000300800 */
[----:B0-----:R-:W4:Y:S04]  /*3cb30*/  LDL.LU R22, [R1+0x288] ;  /* 0x0002880001167983 */ /* 0x001f280000300800 */
[----:B------:R-:W4:Y:S01]  /*3cb40*/  LDL.LU R23, [R1+0x28c] ;  /* 0x00028c0001177983 */ /* 0x000f220000300800 */
[----:B--2---:R-:W-:-:S02]  /*3cb50*/  IMAD.MOV.U32 R10, RZ, RZ, R25 ;  /* 0x000000ffff0a7224 */ /* 0x004fc400078e0019 */
[----:B------:R-:W-:Y:S01]  /*3cb60*/  IMAD.MOV.U32 R11, RZ, RZ, R24 ;  /* 0x000000ffff0b7224 */ /* 0x000fe200078e0018 */
[----:B------:R-:W2:Y:S04]  /*3cb70*/  LDL.64 R26, [R1+0x68] ;  /* 0x00006800011a7983 */ /* 0x000ea80000100a00 */
[----:B------:R0:W-:Y:S04]  /*3cb80*/  STL.64 [R1+0x2100], R10 ;  /* 0x0021000a01007387 */ /* 0x0001e80000100a00 */
[----:B------:R-:W2:Y:S04]  /*3cb90*/  LDL.LU R8, [R1+0x2c0] ;  /* 0x0002c00001087983 */ /* 0x000ea80000300800 */
[----:B------:R-:W2:Y:S04]  /*3cba0*/  LDL.LU R9, [R1+0x2c4] ;  /* 0x0002c40001097983 */ /* 0x000ea80000300800 */
[----:B0-----:R-:W2:Y:S04]  /*3cbb0*/  LDL.LU R10, [R1+0x2c8] ;  /* 0x0002c800010a7983 */ /* 0x001ea80000300800 */
[----:B------:R-:W2:Y:S04]  /*3cbc0*/  LDL.LU R11, [R1+0x2cc] ;  /* 0x0002cc00010b7983 */ /* 0x000ea80000300800 */
[----:B----4-:R-:W-:Y:S04]  /*3cbd0*/  STL.64 [R1+0x20c8], R22 ;  /* 0x0020c81601007387 */ /* 0x010fe80000100a00 */
[----:B---3--:R0:W-:Y:S04]  /*3cbe0*/  STL.64 [R1+0x20c0], R20 ;  /* 0x0020c01401007387 */ /* 0x0081e80000100a00 */
[----:B0-----:R-:W3:Y:S04]  /*3cbf0*/  LDL.LU R20, [R1+0x290] ;  /* 0x0002900001147983 */ /* 0x001ee80000300800 */
[----:B------:R-:W3:Y:S04]  /*3cc00*/  LDL.LU R21, [R1+0x294] ;  /* 0x0002940001157983 */ /* 0x000ee80000300800 */
[----:B------:R-:W4:Y:S04]  /*3cc10*/  LDL.LU R22, [R1+0x298] ;  /* 0x0002980001167983 */ /* 0x000f280000300800 */
[----:B------:R-:W4:Y:S01]  /*3cc20*/  LDL.LU R23, [R1+0x29c] ;  /* 0x00029c0001177983 */ /* 0x000f220000300800 */
[----:B------:R-:W-:-:S02]  /*3cc30*/  IMAD.MOV.U32 R29, RZ, RZ, R18 ;  /* 0x000000ffff1d7224 */ /* 0x000fc400078e0012 */
[----:B------:R-:W-:Y:S02]  /*3cc40*/  IMAD.MOV.U32 R28, RZ, RZ, R19 ;  /* 0x000000ffff1c7224 */ /* 0x000fe400078e0013 */
[----:B------:R-:W0:Y:S04]  /*3cc50*/  LDSM.16.MT88.4 R16, [R12+UR5+0x6000] ;  /* 0x006000050c10783b */ /* 0x000e280008004200 */
[----:B----4-:R-:W-:Y:S04]  /*3cc60*/  STL.64 [R1+0x20e0], R22 ;  /* 0x0020e01601007387 */ /* 0x010fe80000100a00 */
[----:B---3--:R1:W-:Y:S04]  /*3cc70*/  STL.64 [R1+0x20d8], R20 ;  /* 0x0020d81401007387 */ /* 0x0083e80000100a00 */
[----:B-1----:R-:W3:Y:S04]  /*3cc80*/  LDL.LU R20, [R1+0x2a0] ;  /* 0x0002a00001147983 */ /* 0x002ee80000300800 */
[----:B------:R-:W3:Y:S04]  /*3cc90*/  LDL.LU R21, [R1+0x2a4] ;  /* 0x0002a40001157983 */ /* 0x000ee80000300800 */
[----:B------:R-:W4:Y:S04]  /*3cca0*/  LDL.LU R22, [R1+0x2a8] ;  /* 0x0002a80001167983 */ /* 0x000f280000300800 */
[----:B------:R-:W4:Y:S01]  /*3ccb0*/  LDL.LU R23, [R1+0x2ac] ;  /* 0x0002ac0001177983 */ /* 0x000f220000300800 */
[----:B--2---:R-:W-:Y:S03]  /*3ccc0*/  HMMA.16816.F32 R8, R4, R26, R8 ;  /* 0x0000001a0408723c */ /* 0x004fe60000001808 */
[----:B----4-:R-:W-:Y:S04]  /*3ccd0*/  STL.64 [R1+0x20f8], R22 ;  /* 0x0020f81601007387 */ /* 0x010fe80000100a00 */
[----:B---3--:R1:W-:Y:S04]  /*3cce0*/  STL.64 [R1+0x20f0], R20 ;  /* 0x0020f01401007387 */ /* 0x0083e80000100a00 */
[----:B-1----:R-:W2:Y:S04]  /*3ccf0*/  LDL.LU R20, [R1+0x2b0] ;  /* 0x0002b00001147983 */ /* 0x002ea80000300800 */
[----:B------:R-:W2:Y:S04]  /*3cd00*/  LDL.LU R21, [R1+0x2b4] ;  /* 0x0002b40001157983 */ /* 0x000ea80000300800 */
[----:B------:R-:W2:Y:S04]  /*3cd10*/  LDL.LU R22, [R1+0x2b8] ;  /* 0x0002b80001167983 */ /* 0x000ea80000300800 */
[----:B------:R-:W2:Y:S04]  /*3cd20*/  LDL.LU R23, [R1+0x2bc] ;  /* 0x0002bc0001177983 */ /* 0x000ea80000300800 */
[----:B0-----:R-:W-:Y:S04]  /*3cd30*/  STL.64 [R1+0x1f10], R18 ;  /* 0x001f101201007387 */ /* 0x001fe80000100a00 */
[----:B------:R0:W-:Y:S04]  /*3cd40*/  STL.64 [R1+0x1f08], R16 ;  /* 0x001f081001007387 */ /* 0x0001e80000100a00 */
[----:B0-----:R-:W3:Y:S04]  /*3cd50*/  LDL.LU R16, [R1+0xe0] ;  /* 0x0000e00001107983 */ /* 0x001ee80000300800 */
[----:B------:R-:W3:Y:S04]  /*3cd60*/  LDL.LU R17, [R1+0xe4] ;  /* 0x0000e40001117983 */ /* 0x000ee80000300800 */
[----:B------:R-:W4:Y:S04]  /*3cd70*/  LDL.LU R18, [R1+0xe8] ;  /* 0x0000e80001127983 */ /* 0x000f280000300800 */
[----:B------:R-:W4:Y:S01]  /*3cd80*/  LDL.LU R19, [R1+0xec] ;  /* 0x0000ec0001137983 */ /* 0x000f220000300800 */
[----:B------:R-:W-:-:S03]  /*3cd90*/  IMAD.MOV.U32 R25, RZ, RZ, R11 ;  /* 0x000000ffff197224 */ /* 0x000fc600078e000b */
[----:B----4-:R-:W-:Y:S04]  /*3cda0*/  STL.64 [R1+0x1f28], R18 ;  /* 0x001f281201007387 */ /* 0x010fe80000100a00 */
[----:B---3--:R0:W-:Y:S02]  /*3cdb0*/  STL.64 [R1+0x1f20], R16 ;  /* 0x001f201001007387 */ /* 0x0081e40000100a00 */
[----:B0-----:R-:W-:Y:S02]  /*3cdc0*/  IMAD.MOV.U32 R17, RZ, RZ, R26 ;  /* 0x000000ffff117224 */ /* 0x001fe400078e001a */
[----:B------:R-:W-:Y:S02]  /*3cdd0*/  IMAD.MOV.U32 R16, RZ, RZ, R27 ;  /* 0x000000ffff107224 */ /* 0x000fe400078e001b */
[----:B------:R-:W3:Y:S04]  /*3cde0*/  LDL.LU.64 R26, [R1+0x2108] ;  /* 0x00210800011a7983 */ /* 0x000ee80000300a00 */
[----:B------:R-:W-:Y:S04]  /*3cdf0*/  STL.64 [R1+0xae0], R8 ;  /* 0x000ae00801007387 */ /* 0x000fe80000100a00 */
[----:B------:R0:W-:Y:S04]  /*3ce00*/  STL.64 [R1+0xae8], R10 ;  /* 0x000ae80a01007387 */ /* 0x0001e80000100a00 */
[----:B0-----:R-:W2:Y:S01]  /*3ce10*/  LDL.LU.64 R10, [R1+0x2100] ;  /* 0x00210000010a7983 */ /* 0x001ea20000300a00 */
[----:B------:R-:W-:-:S05]  /*3ce20*/  IMAD.MOV.U32 R24, RZ, RZ, R9 ;  /* 0x000000ffff187224 */ /* 0x000fca00078e0009 */
[----:B------:R-:W-:Y:S04]  /*3ce30*/  STL [R1+0x195c], R24 ;  /* 0x00195c1801007387 */ /* 0x000fe80000100800 */
[----:B------:R-:W-:Y:S01]  /*3ce40*/  STL [R1+0x1958], R25 ;  /* 0x0019581901007387 */ /* 0x000fe20000100800 */
[----:B--2---:R-:W-:Y:S03]  /*3ce50*/  HMMA.16816.F32 R8, R4, R10, R20 ;  /* 0x0000000a0408723c */ /* 0x004fe60000001814 */
[----:B------:R-:W2:Y:S04]  /*3ce60*/  LDL.LU.64 R22, [R1+0x20f8] ;  /* 0x0020f80001167983 */ /* 0x000ea80000300a00 */
[----:B------:R-:W2:-:S12]  /*3ce70*/  LDL.LU.64 R20, [R1+0x20f0] ;  /* 0x0020f00001147983 */ /* 0x000e980000300a00 */
[----:B------:R-:W-:Y:S04]  /*3ce80*/  STL.64 [R1+0xac0], R8 ;  /* 0x000ac00801007387 */ /* 0x000fe80000100a00 */
[----:B------:R0:W-:Y:S04]  /*3ce90*/  STL.64 [R1+0xac8], R10 ;  /* 0x000ac80a01007387 */ /* 0x0001e80000100a00 */
        /* <DEDUP_REMOVED lines=19> */
[----:B------:R-:W-:-:S02]  /*3cfd0*/  IMAD.MOV.U32 R18, RZ, RZ, R2 ;  /* 0x000000ffff127224 */ /* 0x000fc400078e0002 */
[----:B------:R-:W-:Y:S01]  /*3cfe0*/  IMAD.MOV.U32 R19, RZ, RZ, R0 ;  /* 0x000000ffff137224 */ /* 0x000fe200078e0000 */
[----:B--2---:R-:W-:Y:S01]  /*3cff0*/  HMMA.16816.F32 R20, R4, R10, R20 ;  /* 0x0000000a0414723c */ /* 0x004fe20000001814 */
[----:B------:R-:W-:Y:S02]  /*3d000*/  IMAD.MOV.U32 R2, RZ, RZ, R10 ;  /* 0x000000ffff027224 */ /* 0x000fe400078e000a */
[----:B------:R-:W-:-:S15]  /*3d010*/  IMAD.MOV.U32 R0, RZ, RZ, R11 ;  /* 0x000000ffff007224 */ /* 0x000fde00078e000b */
[----:B------:R-:W-:Y:S01]  /*3d020*/  NOP ;  /* 0x0000000000007918 */ /* 0x000fe20000000000 */
[----:B------:R-:W-:Y:S04]  /*3d030*/  STL.64 [R1+0xa90], R20 ;  /* 0x000a901401007387 */ /* 0x000fe80000100a00 */
[----:B------:R0:W-:Y:S04]  /*3d040*/  STL.64 [R1+0xa98], R22 ;  /* 0x000a981601007387 */ /* 0x0001e80000100a00 */
[----:B0-----:R-:W2:Y:S04]  /*3d050*/  LDL.LU.64 R22, [R1+0x20b0] ;  /* 0x0020b00001167983 */ /* 0x001ea80000300a00 */
[----:B------:R-:W4:Y:S04]  /*3d060*/  LDL.LU.64 R10, [R1+0x20a8] ;  /* 0x0020a800010a7983 */ /* 0x000f280000300a00 */
[----:B------:R-:W4:Y:S02]  /*3d070*/  LDL.LU.64 R8, [R1+0x20a0] ;  /* 0x0020a00001087983 */ /* 0x000f240000300a00 */
[----:B----4-:R-:W-:-:S15]  /*3d080*/  HMMA.16816.F32 R8, R4, R18, R8 ;  /* 0x000000120408723c */ /* 0x010fde0000001808 */
[----:B------:R-:W-:-:S04]  /*3d090*/  NOP ;  /* 0x0000000000007918 */ /* 0x000fc80000000000 */
[----:B------:R-:W-:Y:S04]  /*3d0a0*/  STL.64 [R1+0xa80], R8 ;  /* 0x000a800801007387 */ /* 0x000fe80000100a00 */
[----:B------:R0:W-:Y:S04]  /*3d0b0*/  STL.64 [R1+0xa88], R10 ;  /* 0x000a880a01007387 */ /* 0x0001e80000100a00 */
[----:B0-----:R-:W2:Y:S04]  /*3d0c0*/  LDL.LU.64 R10, [R1+0x2098] ;  /* 0x00209800010a7983 */ /* 0x001ea80000300a00 */
[----:B------:R-:W2:Y:S04]  /*3d0d0*/  LDL.LU.64 R8, [R1+0x2090] ;  /* 0x0020900001087983 */ /* 0x000ea80000300a00 */
[----:B------:R0:W-:Y:S02]  /*3d0e0*/  STL.64 [R1+0x1f38], R18 ;  /* 0x001f381201007387 */ /* 0x0001e40000100a00 */
[----:B0-----:R-:W-:-:S02]  /*3d0f0*/  IMAD.MOV.U32 R18, RZ, RZ, R2 ;  /* 0x000000ffff127224 */ /* 0x001fc400078e0002 */
[----:B------:R-:W-:-:S05]  /*3d100*/  IMAD.MOV.U32 R19, RZ, RZ, R0 ;  /* 0x000000ffff137224 */ /* 0x000fca00078e0000 */
[----:B------:R-:W-:Y:S01]  /*3d110*/  STL.64 [R1+0x1f50], R18 ;  /* 0x001f501201007387 */ /* 0x000fe20000100a00 */
[----:B--2---:R-:W-:-:S15]  /*3d120*/  HMMA.16816.F32 R8, R4, R22, R8 ;  /* 0x000000160408723c */ /* 0x004fde0000001808 */
[----:B------:R-:W-:-:S04]  /*3d130*/  NOP ;  /* 0x0000000000007918 */ /* 0x000fc80000000000 */
[----:B------:R-:W-:Y:S04]  /*3d140*/  STL.64 [R1+0xa70], R8 ;  /* 0x000a700801007387 */ /* 0x000fe80000100a00 */
[----:B------:R0:W-:Y:S04]  /*3d150*/  STL.64 [R1+0xa78], R10 ;  /* 0x000a780a01007387 */ /* 0x0001e80000100a00 */
[----:B0-----:R-:W3:Y:S04]  /*3d160*/  LDL.LU.64 R10, [R1+0x2088] ;  /* 0x00208800010a7983 */ /* 0x001ee80000300a00 */
[----:B------:R-:W3:Y:S01]  /*3d170*/  LDL.LU.64 R8, [R1+0x2080] ;  /* 0x0020800001087983 */ /* 0x000ee20000300a00 */
[----:B------:R-:W-:-:S02]  /*3d180*/  IMAD.MOV.U32 R2, RZ, RZ, R22 ;  /* 0x000000ffff027224 */ /* 0x000fc400078e0016 */
[----:B------:R-:W-:Y:S02]  /*3d190*/  IMAD.MOV.U32 R0, RZ, RZ, R23 ;  /* 0x000000ffff007224 */ /* 0x000fe400078e0017 */
[----:B------:R-:W-:Y:S01]  /*3d1a0*/  IMAD.MOV.U32 R18, RZ, RZ, R25 ;  /* 0x000000ffff127224 */ /* 0x000fe200078e0019 */
[----:B------:R-:W2:Y:S04]  /*3d1b0*/  LDL.LU.64 R22, [R1+0x2078] ;  /* 0x0020780001167983 */ /* 0x000ea80000300a00 */
[----:B------:R-:W4:Y:S01]  /*3d1c0*/  LDL.LU.64 R20, [R1+0x2070] ;  /* 0x0020700001147983 */ /* 0x000f220000300a00 */
[----:B------:R-:W-:Y:S01]  /*3d1d0*/  IMAD.MOV.U32 R19, RZ, RZ, R24 ;  /* 0x000000ffff137224 */ /* 0x000fe200078e0018 */
[----:B---3--:R-:W-:-:S15]  /*3d1e0*/  HMMA.16816.F32 R8, R4, R26, R8 ;  /* 0x0000001a0408723c */ /* 0x008fde0000001808 */
[----:B------:R-:W-:-:S04]  /*3d1f0*/  NOP ;  /* 0x0000000000007918 */ /* 0x000fc80000000000 */
[----:B------:R-:W-:Y:S04]  /*3d200*/  STL.64 [R1+0xa60], R8 ;  /* 0x000a600801007387 */ /* 0x000fe80000100a00 */
[----:B------:R0:W-:Y:S04]  /*3d210*/  STL.64 [R1+0xa68], R10 ;  /* 0x000a680a01007387 */ /* 0x0001e80000100a00 */
[----:B0-----:R-:W3:Y:S04]  /*3d220*/  LDL.LU.64 R10, [R1+0x2068] ;  /* 0x00206800010a7983 */ /* 0x001ee80000300a00 */
[----:B------:R-:W2:Y:S04]  /*3d230*/  LDL.LU.64 R8, [R1+0x2060] ;  /* 0x0020600001087983 */ /* 0x000ea80000300a00 */
[----:B------:R0:W-:Y:S04]  /*3d240*/  STL.64 [R1+0x1f68], R18 ;  /* 0x001f681201007387 */ /* 0x0001e80000100a00 */
[----:B------:R1:W-:Y:S04]  /*3d250*/  STL.64 [R1+0x1f30], R26 ;  /* 0x001f301a01007387 */ /* 0x0003e80000100a00 */
[----:B------:R-:W2:Y:S04]  /*3d260*/  LDL.LU R24, [R1+0x100] ;  /* 0x0001000001187983 */ /* 0x000ea80000300800 */
[----:B------:R-:W2:Y:S01]  /*3d270*/  LDL.LU R25, [R1+0x104] ;  /* 0x0001040001197983 */ /* 0x000ea20000300800 */
[----:B0-----:R-:W-:-:S02]  /*3d280*/  IMAD.MOV.U32 R18, RZ, RZ, R14 ;  /* 0x000000ffff127224 */ /* 0x001fc400078e000e */
[----:B------:R-:W-:Y:S01]  /*3d290*/  IMAD.MOV.U32 R19, RZ, RZ, R15 ;  /* 0x000000ffff137224 */ /* 0x000fe200078e000f */
[----:B-1----:R-:W2:Y:S04]  /*3d2a0*/  LDL.LU R26, [R1+0x108] ;  /* 0x00010800011a7983 */ /* 0x002ea80000300800 */
[----:B------:R-:W2:Y:S04]  /*3d2b0*/  LDL.LU R27, [R1+0x10c] ;  /* 0x00010c00011b7983 */ /* 0x000ea80000300800 */
[----:B------:R-:W2:Y:S04]  /*3d2c0*/  LDL.LU R14, [R1+0x205c] ;  /* 0x00205c00010e7983 */ /* 0x000ea80000300800 */
[----:B------:R-:W2:Y:S04]  /*3d2d0*/  LDL.LU R15, [R1+0x2058] ;  /* 0x00205800010f7983 */ /* 0x000ea80000300800 */
[----:B------:R0:W-:Y:S04]  /*3d2e0*/  STL.64 [R1+0x1f80], R18 ;  /* 0x001f801201007387 */ /* 0x0001e80000100a00 */
[----:B0-----:R-:W2:Y:S04]  /*3d2f0*/  LDL.64 R18, [R1+0x58] ;  /* 0x0000580001127983 */ /* 0x001ea80000100a00 */
[----:B--2---:R-:W-:Y:S04]  /*3d300*/  STL.64 [R1+0x1f98], R18 ;  /* 0x001f981201007387 */ /* 0x004fe80000100a00 */
[----:B------:R-:W-:Y:S04]  /*3d310*/  STL.64 [R1+0x1f48], R26 ;  /* 0x001f481a01007387 */ /* 0x000fe80000100a00 */
[----:B------:R0:W-:Y:S04]  /*3d320*/  STL.64 [R1+0x1f40], R24 ;  /* 0x001f401801007387 */ /* 0x0001e80000100a00 */
        /* <DEDUP_REMOVED lines=33> */
[----:B------:R0:W-:Y:S02]  /*3d540*/  STL.64 [R1+0x1ff8], R18 ;  /* 0x001ff81201007387 */ /* 0x0001e40000100a00 */
[----:B0-----:R-:W-:Y:S02]  /*3d550*/  IMAD.MOV.U32 R18, RZ, RZ, R13 ;  /* 0x000000ffff127224 */ /* 0x001fe400078e000d */
[----:B---3--:R-:W-:-:S05]  /*3d560*/  IMAD.MOV.U32 R19, RZ, RZ, R11 ;  /* 0x000000ffff137224 */ /* 0x008fca00078e000b */
[----:B------:R-:W-:Y:S04]  /*3d570*/  STL.64 [R1+0x2010], R18 ;  /* 0x0020101201007387 */ /* 0x000fe80000100a00 */
[----:B--2---:R-:W-:Y:S04]  /*3d580*/  STL.64 [R1+0x1fa8], R26 ;  /* 0x001fa81a01007387 */ /* 0x004fe80000100a00 */
[----:B------:R0:W-:Y:S04]  /*3d590*/  STL.64 [R1+0x1fa0], R24 ;  /* 0x001fa01801007387 */ /* 0x0001e80000100a00 */
[----:B0-----:R-:W2:Y:S04]  /*3d5a0*/  LDL.LU R24, [R1+0x150] ;  /* 0x0001500001187983 */ /* 0x001ea80000300800 */
[----:B------:R-:W2:Y:S04]  /*3d5b0*/  LDL.LU R25, [R1+0x154] ;  /* 0x0001540001197983 */ /* 0x000ea80000300800 */
[----:B------:R-:W3:Y:S04]  /*3d5c0*/  LDL.LU R26, [R1+0x158] ;  /* 0x00015800011a7983 */ /* 0x000ee80000300800 */
[----:B------:R-:W3:Y:S01]  /*3d5d0*/  LDL.LU R27, [R1+0x15c] ;  /* 0x00015c00011b7983 */ /* 0x000ee20000300800 */
[----:B------:R-:W-:-:S02]  /*3d5e0*/  IMAD.MOV.U32 R18, RZ, RZ, R10 ;  /* 0x000000ffff127224 */ /* 0x000fc400078e000a */
[----:B------:R-:W-:-:S05]  /*3d5f0*/  IMAD.MOV.U32 R19, RZ, RZ, R9 ;  /* 0x000000ffff137224 */ /* 0x000fca00078e0009 */
[----:B------:R-:W-:Y:S04]  /*3d600*/  STL.64 [R1+0x2028], R18 ;  /* 0x0020281201007387 */ /* 0x000fe80000100a00 */
        /* <DEDUP_REMOVED lines=8> */
[----:B------:R-:W4:Y:S01]  /*3d690*/  LDL.LU R22, [R1+0x1d8] ;  /* 0x0001d80001167983 */ /* 0x000f220000300800 */
[----:B------:R-:W-:-:S03]  /*3d6a0*/  IMAD.MOV.U32 R18, RZ, RZ, R8 ;  /* 0x000000ffff127224 */ /* 0x000fc600078e0008 */
        /* <DEDUP_REMOVED lines=38> */
[----:B0-----:R-:W3:Y:S01]  /*3d910*/  LDL.LU.64 R10, [R1+0x2050] ;  /* 0x00205000010a7983 */ /* 0x001ee20000300a00 */
[----:B------:R-:W-:Y:S01]  /*3d920*/  IMAD.MOV.U32 R19, RZ, RZ, R3 ;  /* 0x000000ffff137224 */ /* 0x000fe200078e0003 */
[----:B---3--:R-:W-:Y:S02]  /*3d930*/  HMMA.16816.F32 R4, R4, R10, R20 ;  /* 0x0000000a0404723c */ /* 0x008fe40000001814 */
[----:B------:R-:W2:Y:S04]  /*3d940*/  LDL.LU.64 R22, [R1+0x2048] ;  /* 0x0020480001167983 */ /* 0x000ea80000300a00 */
[----:B------:R-:W2:-:S13]  /*3d950*/  LDL.LU.64 R20, [R1+0x2040] ;  /* 0x0020400001147983 */ /* 0x000e9a0000300a00 */
[----:B------:R-:W-:Y:S04]  /*3d960*/  STL.64 [R1+0xa40], R4 ;  /* 0x000a400401007387 */ /* 0x000fe80000100a00 */
[----:B------:R-:W-:Y:S04]  /*3d970*/  STL.64 [R1+0xa48], R6 ;  /* 0x000a480601007387 */ /* 0x000fe80000100a00 */
[----:B------:R0:W-:Y:S04]  /*3d980*/  STL.64 [R1+0x1f18], R10 ;  /* 0x001f180a01007387 */ /* 0x0001e80000100a00 */
[----:B------:R-:W3:Y:S04]  /*3d990*/  LDL.LU R8, [R1+0xf0] ;  /* 0x0000f00001087983 */ /* 0x000ee80000300800 */
[----:B------:R-:W3:Y:S04]  /*3d9a0*/  LDL.LU R9, [R1+0xf4] ;  /* 0x0000f40001097983 */ /* 0x000ee80000300800 */
[----:B0-----:R-:W3:Y:S04]  /*3d9b0*/  LDL.LU R10, [R1+0xf8] ;  /* 0x0000f800010a7983 */ /* 0x001ee80000300800 */
[----:B------:R-:W3:Y:S01]  /*3d9c0*/  LDL.LU R11, [R1+0xfc] ;  /* 0x0000fc00010b7983 */ /* 0x000ee20000300800 */
        /* <DEDUP_REMOVED lines=70> */
[----:B------:R-:W2:-:S15]  /*3de30*/  LDL.LU.64 R26, [R1+0x1f30] ;  /* 0x001f3000011a7983 */ /* 0x000e9e0000300a00 */
[----:B------:R-:W-:Y:S02]  /*3de40*/  NOP ;  /* 0x0000000000007918 */ /* 0x000fe40000000000 */
[----:B------:R-:W-:Y:S04]  /*3de50*/  STL.64 [R1+0xb80], R16 ;  /* 0x000b801001007387 */ /* 0x000fe80000100a00 */
[----:B------:R0:W-:Y:S04]  /*3de60*/  STL.64 [R1+0xb88], R18 ;  /* 0x000b881201007387 */ /* 0x0001e80000100a00 */
[----:B0-----:R-:W2:Y:S04]  /*3de70*/  LDL.LU.64 R18, [R1+0x1f28] ;  /* 0x001f280001127983 */ /* 0x001ea80000300a00 */
[----:B------:R-:W2:Y:S01]  /*3de80*/  LDL.LU.64 R16, [R1+0x1f20] ;  /* 0x001f200001107983 */ /* 0x000ea20000300a00 */
[----:B------:R-:W-:-:S02]  /*3de90*/  IMAD.MOV.U32 R6, RZ, RZ, R2 ;  /* 0x000000ffff067224 */ /* 0x000fc400078e0002 */
[----:B------:R-:W-:-:S07]  /*3dea0*/  IMAD.MOV.U32 R7, RZ, RZ, R0 ;  /* 0x000000ffff077224 */ /* 0x000fce00078e0000 */
[----:B---3--:R-:W-:-:S15]  /*3deb0*/  HMMA.16816.F32 R8, R20, R6, R8 ;  /* 0x000000061408723c */ /* 0x008fde0000001808 */
[----:B------:R-:W-:-:S04]  /*3dec0*/  NOP ;  /* 0x0000000000007918 */ /* 0x000fc80000000000 */
[----:B------:R0:W-:Y:S04]  /*3ded0*/  STL.64 [R1+0xb70], R8 ;  /* 0x000b700801007387 */ /* 0x0001e80000100a00 */
[----:B------:R1:W-:Y:S04]  /*3dee0*/  STL.64 [R1+0xb78], R10 ;  /* 0x000b780a01007387 */ /* 0x0003e80000100a00 */
[----:B0-----:R-:W3:Y:S01]  /*3def0*/  LDL.LU R8, [R1+0x1c0] ;  /* 0x0001c00001087983 */ /* 0x001ee20000300800 */
[----:B--2---:R-:W-:-:S15]  /*3df00*/  HMMA.16816.F32 R4, R20, R26, R16 ;  /* 0x0000001a1404723c */ /* 0x004fde0000001810 */
[----:B------:R-:W-:-:S04]  /*3df10*/  NOP ;  /* 0x0000000000007918 */ /* 0x000fc80000000000 */
[----:B------:R-:W-:Y:S04]  /*3df20*/  STL.64 [R1+0xb60], R4 ;  /* 0x000b600401007387 */ /* 0x000fe80000100a00 */
[----:B------:R-:W-:Y:S04]  /*3df30*/  STL.64 [R1+0xb68], R6 ;  /* 0x000b680601007387 */ /* 0x000fe80000100a00 */
[----:B------:R-:W3:Y:S04]  /*3df40*/  LDL.LU R9, [R1+0x1c4] ;  /* 0x0001c40001097983 */ /* 0x000ee80000300800 */
[----:B-1----:R-:W3:Y:S04]  /*3df50*/  LDL.LU R10, [R1+0x1c8] ;  /* 0x0001c800010a7983 */ /* 0x002ee80000300800 */
[----:B------:R-:W3:Y:S04]  /*3df60*/  LDL.LU R11, [R1+0x1cc] ;  /* 0x0001cc00010b7983 */ /* 0x000ee80000300800 */
[----:B------:R0:W-:Y:S04]  /*3df70*/  STL.64 [R1+0x1e68], R26 ;  /* 0x001e681a01007387 */ /* 0x0001e80000100a00 */
[----:B------:R-:W1:Y:S04]  /*3df80*/  LDSM.16.MT88.4 R4, [R12+UR5+0x6080] ;  /* 0x006080050c04783b */ /* 0x000e680008004200 */
[----:B0-----:R-:W2:Y:S04]  /*3df90*/  LDL.64 R26, [R1+0x78] ;  /* 0x00007800011a7983 */ /* 0x001ea80000100a00 */
[----:B--2---:R0:W-:Y:S04]  /*3dfa0*/  STL.64 [R1+0x1ec0], R26 ;  /* 0x001ec01a01007387 */ /* 0x0041e80000100a00 */
[----:B------:R-:W2:Y:S04]  /*3dfb0*/  LDL.LU R24, [R1+0x7c0] ;  /* 0x0007c00001187983 */ /* 0x000ea80000300800 */
[----:B------:R-:W2:Y:S04]  /*3dfc0*/  LDL.LU R25, [R1+0x7c4] ;  /* 0x0007c40001197983 */ /* 0x000ea80000300800 */
[----:B0-----:R-:W4:Y:S04]  /*3dfd0*/  LDL.LU R26, [R1+0x7c8] ;  /* 0x0007c800011a7983 */ /* 0x001f280000300800 */
[----:B------:R-:W4:Y:S04]  /*3dfe0*/  LDL.LU R27, [R1+0x7cc] ;  /* 0x0007cc00011b7983 */ /* 0x000f280000300800 */
[----:B------:R-:W2:Y:S04]  /*3dff0*/  LDL.LU R16, [R1+0xd0] ;  /* 0x0000d00001107983 */ /* 0x000ea80000300800 */
[----:B------:R-:W3:Y:S04]  /*3e000*/  LDL.LU R17, [R1+0xd4] ;  /* 0x0000d40001117983 */ /* 0x000ee80000300800 */
[----:B------:R-:W3:Y:S04]  /*3e010*/  LDL.LU R18, [R1+0xd8] ;  /* 0x0000d80001127983 */ /* 0x000ee80000300800 */
[----:B------:R-:W3:Y:S04]  /*3e020*/  LDL.LU R19, [R1+0xdc] ;  /* 0x0000dc0001137983 */ /* 0x000ee80000300800 */
[----:B----4-:R0:W-:Y:S04]  /*3e030*/  STL.64 [R1+0x1ed0], R26 ;  /* 0x001ed01a01007387 */ /* 0x0101e80000100a00 */
[----:B--2---:R-:W-:Y:S04]  /*3e040*/  STL.64 [R1+0x1ec8], R24 ;  /* 0x001ec81801007387 */ /* 0x004fe80000100a00 */
[----:B0-----:R-:W2:Y:S04]  /*3e050*/  LDL.64 R26, [R1+0x98] ;  /* 0x00009800011a7983 */ /* 0x001ea80000100a00 */
[----:B--2---:R0:W-:Y:S04]  /*3e060*/  STL.64 [R1+0x1ed8], R26 ;  /* 0x001ed81a01007387 */ /* 0x0041e80000100a00 */
[----:B0-----:R-:W2:Y:S04]  /*3e070*/  LDL.64 R26, [R1+0xa8] ;  /* 0x0000a800011a7983 */ /* 0x001ea80000100a00 */
[----:B--2---:R0:W-:Y:S04]  /*3e080*/  STL.64 [R1+0x1ee8], R26 ;  /* 0x001ee81a01007387 */ /* 0x0041e80000100a00 */
[----:B0-----:R-:W2:Y:S01]  /*3e090*/  LDL.64 R26, [R1+0xb8] ;  /* 0x0000b800011a7983 */ /* 0x001ea20000100a00 */
[C---:B---3--:R-:W-:Y:S03]  /*3e0a0*/  HMMA.16816.F32 R8, R20.reuse, R14, R8 ;  /* 0x0000000e1408723c */ /* 0x048fe60000001808 */
[----:B--2---:R0:W-:Y:S04]  /*3e0b0*/  STL.64 [R1+0x1ef0], R26 ;  /* 0x001ef01a01007387 */ /* 0x0041e80000100a00 */
[----:B0-----:R-:W2:Y:S04]  /*3e0c0*/  LDL.64 R26, [R1+0xc8] ;  /* 0x0000c800011a7983 */ /* 0x001ea80000100a00 */
[----:B-1----:R-:W-:Y:S04]  /*3e0d0*/  STL.64 [R1+0x1e00], R6 ;  /* 0x001e000601007387 */ /* 0x002fe80000100a00 */
        /* <DEDUP_REMOVED lines=15> */
[----:B------:R-:W-:Y:S04]  /*3e1d0*/  STL [R1+0x1e10], R15 ;  /* 0x001e100f01007387 */ /* 0x000fe80000100800 */
[----:B------:R0:W-:Y:S04]  /*3e1e0*/  STL [R1+0x1ee0], R12 ;  /* 0x001ee00c01007387 */ /* 0x0001e80000100800 */
[----:B0-----:R-:W3:Y:S04]  /*3e1f0*/  LDL.LU R12, [R1+0x800] ;  /* 0x00080000010c7983 */ /* 0x001ee80000300800 */
[----:B------:R-:W3:Y:S04]  /*3e200*/  LDL.LU R13, [R1+0x804] ;  /* 0x00080400010d7983 */ /* 0x000ee80000300800 */
[----:B------:R-:W3:Y:S04]  /*3e210*/  LDL.LU R14, [R1+0x808] ;  /* 0x00080800010e7983 */ /* 0x000ee80000300800 */
[----:B------:R-:W3:Y:S01]  /*3e220*/  LDL.LU R15, [R1+0x80c] ;  /* 0x00080c00010f7983 */ /* 0x000ee20000300800 */
[----:B----4-:R-:W-:Y:S03]  /*3e230*/  HMMA.16816.F32 R20, R20, R10, R16 ;  /* 0x0000000a1414723c */ /* 0x010fe60000001810 */
[----:B------:R-:W3:Y:S04]  /*3e240*/  LDL.LU.64 R18, [R1+0x1f10] ;  /* 0x001f100001127983 */ /* 0x000ee80000300a00 */
[----:B------:R-:W3:Y:S01]  /*3e250*/  LDL.LU.64 R16, [R1+0x1f08] ;  /* 0x001f080001107983 */ /* 0x000ee20000300a00 */
[----:B--2---:R-:W-:-:S02]  /*3e260*/  IMAD.MOV.U32 R2, RZ, RZ, R26 ;  /* 0x000000ffff027224 */ /* 0x004fc400078e001a */
[----:B------:R-:W-:-:S09]  /*3e270*/  IMAD.MOV.U32 R0, RZ, RZ, R27 ;  /* 0x000000ffff007224 */ /* 0x000fd200078e001b */
[----:B------:R0:W-:Y:S04]  /*3e280*/  STL.64 [R1+0xb40], R20 ;  /* 0x000b401401007387 */ /* 0x0001e80000100a00 */
[----:B------:R1:W-:Y:S04]  /*3e290*/  STL.64 [R1+0xb48], R22 ;  /* 0x000b481601007387 */ /* 0x0003e80000100a00 */
[----:B0-----:R-:W2:Y:S04]  /*3e2a0*/  LDL.LU R20, [R1+0x7b0] ;  /* 0x0007b00001147983 */ /* 0x001ea80000300800 */
[----:B------:R-:W2:Y:S04]  /*3e2b0*/  LDL.LU R21, [R1+0x7b4] ;  /* 0x0007b40001157983 */ /* 0x000ea80000300800 */
[----:B-1----:R-:W2:Y:S04]  /*3e2c0*/  LDL.LU R22, [R1+0x7b8] ;  /* 0x0007b80001167983 */ /* 0x002ea80000300800 */
[----:B------:R-:W2:Y:S04]  /*3e2d0*/  LDL.LU R23, [R1+0x7bc] ;  /* 0x0007bc0001177983 */ /* 0x000ea80000300800 */
[----:B------:R0:W-:Y:S04]  /*3e2e0*/  STL.64 [R1+0x1e08], R10 ;  /* 0x001e080a01007387 */ /* 0x0001e80000100a00 */
[----:B------:R-:W4:Y:S04]  /*3e2f0*/  LDL.LU R8, [R1+0x7d0] ;  /* 0x0007d00001087983 */ /* 0x000f280000300800 */
[----:B------:R-:W4:Y:S04]  /*3e300*/  LDL.LU R9, [R1+0x7d4] ;  /* 0x0007d40001097983 */ /* 0x000f280000300800 */
[----:B0-----:R-:W4:Y:S04]  /*3e310*/  LDL.LU R10, [R1+0x7d8] ;  /* 0x0007d800010a7983 */ /* 0x001f280000300800 */
[----:B------:R-:W4:Y:S01]  /*3e320*/  LDL.LU R11, [R1+0x7dc] ;  /* 0x0007dc00010b7983 */ /* 0x000f220000300800 */
[----:B---3--:R-:W-:-:S15]  /*3e330*/  HMMA.16816.F32 R4, R16, R26, R4 ;  /* 0x0000001a1004723c */ /* 0x008fde0000001804 */
[----:B------:R-:W-:-:S04]  /*3e340*/  NOP ;  /* 0x0000000000007918 */ /* 0x000fc80000000000 */
        /* <DEDUP_REMOVED lines=18> */
[----:B------:R0:W-:Y:S04]  /*3e470*/  STL.64 [R1+0x2c0], R12 ;  /* 0x0002c00c01007387 */ /* 0x0001e80000100a00 */
[----:B------:R-:W-:Y:S04]  /*3e480*/  STL.64 [R1+0x2c8], R14 ;  /* 0x0002c80e01007387 */ /* 0x000fe80000100a00 */
[----:B0-----:R-:W3:Y:S04]  /*3e490*/  LDL.LU R12, [R1+0x1ee0] ;  /* 0x001ee000010c7983 */ /* 0x001ee80000300800 */
[----:B------:R-:W4:Y:S02]  /*3e4a0*/  LDL.LU.64 R26, [R1+0x1ed8] ;  /* 0x001ed800011a7983 */ /* 0x000f240000300a00 */
[----:B----4-:R-:W-:Y:S01]  /*3e4b0*/  HMMA.16816.F32 R8, R16, R26, R8 ;  /* 0x0000001a1008723c */ /* 0x010fe20000001808 */
[----:B------:R-:W-:-:S15]  /*3e4c0*/  IMAD.MOV.U32 R7, RZ, RZ, R27 ;  /* 0x000000ffff077224 */ /* 0x000fde00078e001b */
[----:B------:R-:W-:-:S03]  /*3e4d0*/  NOP ;  /* 0x0000000000007918 */ /* 0x000fc60000000000 */
[----:B------:R0:W-:Y:S04]  /*3e4e0*/  STL.64 [R1+0x220], R8 ;  /* 0x0002200801007387 */ /* 0x0001e80000100a00 */
[----:B------:R-:W-:Y:S01]  /*3e4f0*/  STL.64 [R1+0x228], R10 ;  /* 0x0002280a01007387 */ /* 0x000fe20000100a00 */
[----:B0-----:R-:W-:-:S03]  /*3e500*/  IMAD.MOV.U32 R8, RZ, RZ, R26 ;  /* 0x000000ffff087224 */ /* 0x001fc600078e001a */
[----:B------:R-:W4:Y:S04]  /*3e510*/  LDL.LU.64 R26, [R1+0x1ed0] ;  /* 0x001ed000011a7983 */ /* 0x000f280000300a00 */
[----:B------:R-:W4:Y:S04]  /*3e520*/  LDL.LU.64 R24, [R1+0x1ec8] ;  /* 0x001ec80001187983 */ /* 0x000f280000300a00 */
[----:B------:R0:W-:Y:S04]  /*3e530*/  STL.64 [R1+0x1e20], R6 ;  /* 0x001e200601007387 */ /* 0x0001e80000100a00 */
[----:B------:R-:W-:Y:S04]  /*3e540*/  STL.64 [R1+0x1e18], R4 ;  /* 0x001e180401007387 */ /* 0x000fe80000100a00 */
[----:B0-----:R-:W4:Y:S02]  /*3e550*/  LDL.64 R6, [R1+0x88] ;  /* 0x0000880001067983 */ /* 0x001f240000100a00 */
[----:B----4-:R-:W-:-:S15]  /*3e560*/  HMMA.16816.F32 R24, R16, R6, R24 ;  /* 0x000000061018723c */ /* 0x010fde0000001818 */
[----:B------:R-:W-:-:S04]  /*3e570*/  NOP ;  /* 0x0000000000007918 */ /* 0x000fc80000000000 */
[----:B------:R-:W-:Y:S04]  /*3e580*/  STL.64 [R1+0x210], R24 ;  /* 0x0002101801007387 */ /* 0x000fe80000100a00 */
[----:B------:R0:W-:Y:S04]  /*3e590*/  STL.64 [R1+0x218], R26 ;  /* 0x0002181a01007387 */ /* 0x0001e80000100a00 */
[----:B0-----:R-:W2:Y:S01]  /*3e5a0*/  LDL.LU.64 R26, [R1+0x1ec0] ;  /* 0x001ec000011a7983 */ /* 0x001ea20000300a00 */
[----:B------:R-:W-:Y:S02]  /*3e5b0*/  IMAD.MOV.U32 R10, RZ, RZ, R6 ;  /* 0x000000ffff0a7224 */ /* 0x000fe400078e0006 */
[----:B------:R-:W-:-:S02]  /*3e5c0*/  IMAD.MOV.U32 R9, RZ, RZ, R7 ;  /* 0x000000ffff097224 */ /* 0x000fc400078e0007 */
[----:B--2---:R-:W-:Y:S01]  /*3e5d0*/  HMMA.16816.F32 R4, R16, R26, R20 ;  /* 0x0000001a1004723c */ /* 0x004fe20000001814 */
[----:B------:R-:W-:Y:S02]  /*3e5e0*/  IMAD.MOV.U32 R13, RZ, RZ, R26 ;  /* 0x000000ffff0d7224 */ /* 0x000fe400078e001a */
[----:B------:R-:W-:-:S15]  /*3e5f0*/  IMAD.MOV.U32 R11, RZ, RZ, R27 ;  /* 0x000000ffff0b7224 */ /* 0x000fde00078e001b */
[----:B------:R-:W-:Y:S01]  /*3e600*/  NOP ;  /* 0x0000000000007918 */ /* 0x000fe20000000000 */
[----:B------:R-:W-:Y:S04]  /*3e610*/  STL.64 [R1+0x200], R4 ;  /* 0x0002000401007387 */ /* 0x000fe80000100a00 */
[----:B------:R-:W-:Y:S04]  /*3e620*/  STL.64 [R1+0x208], R6 ;  /* 0x0002080601007387 */ /* 0x000fe80000100a00 */
[----:B---3--:R-:W-:Y:S04]  /*3e630*/  STL.64 [R1+0x1eb8], R12 ;  /* 0x001eb80c01007387 */ /* 0x008fe80000100a00 */
[----:B------:R-:W-:Y:S04]  /*3e640*/  STL.64 [R1+0x1e38], R10 ;  /* 0x001e380a01007387 */ /* 0x000fe80000100a00 */
[----:B------:R0:W-:Y:S04]  /*3e650*/  STL.64 [R1+0x1e30], R8 ;  /* 0x001e300801007387 */ /* 0x0001e80000100a00 */
        /* <DEDUP_REMOVED lines=12> */
[----:B------:R-:W3:Y:S04]  /*3e720*/  LDL.64 R22, [R1+0x68] ;  /* 0x0000680001167983 */ /* 0x000ee80000100a00 */
[----:B--2---:R0:W-:Y:S04]  /*3e730*/  STL.64 [R1+0x1e78], R26 ;  /* 0x001e781a01007387 */ /* 0x0041e80000100a00 */
[----:B----4-:R-:W-:Y:S04]  /*3e740*/  STL.64 [R1+0x1e70], R24 ;  /* 0x001e701801007387 */ /* 0x010fe80000100a00 */
[----:B0-----:R-:W2:Y:S04]  /*3e750*/  LDL.64 R26, [R1+0x38] ;  /* 0x00003800011a7983 */ /* 0x001ea80000100a00 */
[----:B--2---:R0:W-:Y:S04]  /*3e760*/  STL.64 [R1+0x1e88], R26 ;  /* 0x001e881a01007387 */ /* 0x0041e80000100a00 */
[----:B0-----:R-:W2:Y:S04]  /*3e770*/  LDL.64 R26, [R1+0x48] ;  /* 0x00004800011a7983 */ /* 0x001ea80000100a00 */
[----:B--2---:R-:W-:Y:S04]  /*3e780*/  STL.64 [R1+0x1ea0], R26 ;  /* 0x001ea01a01007387 */ /* 0x004fe80000100a00 */
[----:B---3--:R0:W-:Y:S04]  /*3e790*/  STL.64 [R1+0x1e48], R10 ;  /* 0x001e480a01007387 */ /* 0x0081e80000100a00 */
[----:B------:R-:W-:Y:S04]  /*3e7a0*/  STL.64 [R1+0x1e40], R8 ;  /* 0x001e400801007387 */ /* 0x000fe80000100a00 */
[----:B0-----:R-:W2:Y:S04]  /*3e7b0*/  LDL.64 R10, [R1+0x18] ;  /* 0x00001800010a7983 */ /* 0x001ea80000100a00 */
[----:B--2---:R0:W-:Y:S04]  /*3e7c0*/  STL.64 [R1+0x1e60], R10 ;  /* 0x001e600a01007387 */ /* 0x0041e80000100a00 */
[----:B0-----:R-:W2:Y:S04]  /*3e7d0*/  LDL.64 R10, [R1+0x28] ;  /* 0x00002800010a7983 */ /* 0x001ea80000100a00 */
[----:B--2---:R0:W-:Y:S04]  /*3e7e0*/  STL.64 [R1+0x1e80], R10 ;  /* 0x001e800a01007387 */ /* 0x0041e80000100a00 */
        /* <DEDUP_REMOVED lines=8> */
[----:B------:R-:W3:Y:S04]  /*3e870*/  LDL.LU R10, [R1+0x788] ;  /* 0x00078800010a7983 */ /* 0x000ee80000300800 */
[----:B------:R-:W3:Y:S01]  /*3e880*/  LDL.LU R11, [R1+0x78c] ;  /* 0x00078c00010b7983 */ /* 0x000ee20000300800 */
[----:B------:R-:W-:Y:S03]  /*3e890*/  HMMA.16816.F32 R12, R16, R22, R12 ;  /* 0x00000016100c723c */ /* 0x000fe6000000180c */
[----:B---3--:R-:W-:Y:S04]  /*3e8a0*/  STL.64 [R1+0x1eb0], R10 ;  /* 0x001eb00a01007387 */ /* 0x008fe80000100a00 */
[----:B--2---:R0:W-:Y:S04]  /*3e8b0*/  STL.64 [R1+0x1ea8], R8 ;  /* 0x001ea80801007387 */ /* 0x0041e80000100a00 */
        /* <DEDUP_REMOVED lines=16> */
[----:B0-----:R-:W4:Y:S01]  /*3e9c0*/  LDL.LU.64 R12, [R1+0x1eb8] ;  /* 0x001eb800010c7983 */ /* 0x001f220000300a00 */
[----:B------:R-:W-:-:S02]  /*3e9d0*/  IMAD.MOV.U32 R26, RZ, RZ, R29 ;  /* 0x000000ffff1a7224 */ /* 0x000fc400078e001d */
[----:B------:R-:W-:Y:S02]  /*3e9e0*/  IMAD.MOV.U32 R27, RZ, RZ, R28 ;  /* 0x000000ffff1b7224 */ /* 0x000fe400078e001c */
[----:B------:R-:W-:Y:S02]  /*3e9f0*/  IMAD.MOV.U32 R29, RZ, RZ, R22 ;  /* 0x000000ffff1d7224 */ /* 0x000fe400078e0016 */
[----:B------:R-:W-:Y:S02]  /*3ea00*/  IMAD.MOV.U32 R28, RZ, RZ, R23 ;  /* 0x000000ffff1c7224 */ /* 0x000fe400078e0017 */
[----:B----4-:R-:W0:Y:S04]  /*3ea10*/  LDSM.16.MT88.4 R20, [R12+UR5+0x6100] ;  /* 0x006100050c14783b */ /* 0x010e280008004200 */
[----:B0-----:R-:W-:Y:S04]  /*3ea20*/  STL.64 [R1+0x1cb8], R22 ;  /* 0x001cb81601007387 */ /* 0x001fe80000100a00 */
[----:B------:R0:W-:Y:S04]  /*3ea30*/  STL.64 [R1+0x1cb0], R20 ;  /* 0x001cb01401007387 */ /* 0x0001e80000100a00 */
[----:B0-----:R-:W4:Y:S04]  /*3ea40*/  LDL.LU R20, [R1+0x4e0] ;  /* 0x0004e00001147983 */ /* 0x001f280000300800 */
[----:B------:R-:W4:Y:S04]  /*3ea50*/  LDL.LU R21, [R1+0x4e4] ;  /* 0x0004e40001157983 */ /* 0x000f280000300800 */
[----:B------:R-:W3:Y:S04]  /*3ea60*/  LDL.LU R22, [R1+0x4e8] ;  /* 0x0004e80001167983 */ /* 0x000ee80000300800 */
[----:B------:R-:W3:Y:S01]  /*3ea70*/  LDL.LU R23, [R1+0x4ec] ;  /* 0x0004ec0001177983 */ /* 0x000ee20000300800 */
[C---:B--2---:R-:W-:Y:S03]  /*3ea80*/  HMMA.16816.F32 R24, R16.reuse, R26, R8 ;  /* 0x0000001a1018723c */ /* 0x044fe60000001808 */
[----:B---3--:R0:W-:Y:S04]  /*3ea90*/  STL.64 [R1+0x1cc8], R22 ;  /* 0x001cc81601007387 */ /* 0x0081e80000100a00 */
[----:B----4-:R-:W-:Y:S04]  /*3eaa0*/  STL.64 [R1+0x1cc0], R20 ;  /* 0x001cc01401007387 */ /* 0x010fe80000100a00 */
[----:B0-----:R-:W2:Y:S04]  /*3eab0*/  LDL R22, [R1+0x8] ;  /* 0x0000080001167983 */ /* 0x001ea80000100800 */
[----:B------:R-:W2:Y:S04]  /*3eac0*/  LDL R23, [R1+0xc] ;  /* 0x00000c0001177983 */ /* 0x000ea80000100800 */
[----:B------:R-:W3:Y:S04]  /*3ead0*/  LDL.LU.64 R10, [R1+0x1eb0] ;  /* 0x001eb000010a7983 */ /* 0x000ee80000300a00 */
[----:B------:R-:W3:Y:S04]  /*3eae0*/  LDL.LU.64 R8, [R1+0x1ea8] ;  /* 0x001ea80001087983 */ /* 0x000ee80000300a00 */
        /* <DEDUP_REMOVED lines=28> */
[----:B------:R-:W4:Y:S02]  /*3ecb0*/  LDL.LU.64 R10, [R1+0x1e60] ;  /* 0x001e6000010a7983 */ /* 0x000f240000300a00 */
[----:B----4-:R-:W-:Y:S01]  /*3ecc0*/  HMMA.16816.F32 R4, R16, R10, R4 ;  /* 0x0000000a1004723c */ /* 0x010fe20000001804 */
[----:B------:R-:W-:Y:S02]  /*3ecd0*/  IMAD.MOV.U32 R0, RZ, RZ, R10 ;  /* 0x000000ffff007224 */ /* 0x000fe400078e000a */
[----:B------:R-:W-:-:S15]  /*3ece0*/  IMAD.MOV.U32 R2, RZ, RZ, R11 ;  /* 0x000000ffff027224 */ /* 0x000fde00078e000b */
[----:B------:R-:W-:Y:S01]  /*3ecf0*/  NOP ;  /* 0x0000000000007918 */ /* 0x000fe20000000000 */
[----:B------:R-:W-:Y:S04]  /*3ed00*/  STL.64 [R1+0x1a0], R4 ;  /* 0x0001a00401007387 */ /* 0x000fe80000100a00 */
[----:B------:R0:W-:Y:S04]  /*3ed10*/  STL.64 [R1+0x1a8], R6 ;  /* 0x0001a80601007387 */ /* 0x0001e80000100a00 */
[----:B0-----:R-:W3:Y:S04]  /*3ed20*/  LDL.LU.64 R6, [R1+0x1e58] ;  /* 0x001e580001067983 */ /* 0x001ee80000300a00 */
[----:B------:R-:W3:Y:S04]  /*3ed30*/  LDL.LU.64 R4, [R1+0x1e50] ;  /* 0x001e500001047983 */ /* 0x000ee80000300a00 */
[----:B------:R-:W2:Y:S04]  /*3ed40*/  LDL.LU.64 R10, [R1+0x1e48] ;  /* 0x001e4800010a7983 */ /* 0x000ea80000300a00 */
[----:B------:R-:W2:Y:S02]  /*3ed50*/  LDL.LU.64 R8, [R1+0x1e40] ;  /* 0x001e400001087983 */ /* 0x000ea40000300a00 */
[C---:B--2---:R-:W-:Y:S08]  /*3ed60*/  HMMA.16816.F32 R8, R16.reuse, R22, R8 ;  /* 0x000000161008723c */ /* 0x044ff00000001808 */
[----:B---3--:R-:W-:Y:S11]  /*3ed70*/  HMMA.16816.F32 R4, R16, R26, R4 ;  /* 0x0000001a1004723c */ /* 0x008ff60000001804 */
[----:B------:R-:W-:Y:S04]  /*3ed80*/  STL.64 [R1+0x190], R8 ;  /* 0x0001900801007387 */ /* 0x000fe80000100a00 */
[----:B------:R0:W-:Y:S04]  /*3ed90*/  STL.64 [R1+0x198], R10 ;  /* 0x0001980a01007387 */ /* 0x0001e80000100a00 */
[----:B0-----:R-:W2:Y:S04]  /*3eda0*/  LDL.LU.64 R10, [R1+0x1e38] ;  /* 0x001e3800010a7983 */ /* 0x001ea80000300a00 */
[----:B------:R-:W3:Y:S04]  /*3edb0*/  LDL.LU.64 R8, [R1+0x1e30] ;  /* 0x001e300001087983 */ /* 0x000ee80000300a00 */
[----:B------:R0:W-:Y:S02]  /*3edc0*/  STL.64 [R1+0x1cd8], R22 ;  /* 0x001cd81601007387 */ /* 0x0001e40000100a00 */
[----:B0-----:R-:W-:-:S02]  /*3edd0*/  IMAD.MOV.U32 R22, RZ, RZ, R0 ;  /* 0x000000ffff167224 */ /* 0x001fc400078e0000 */
[----:B------:R-:W-:Y:S01]  /*3ede0*/  IMAD.MOV.U32 R23, RZ, RZ, R2 ;  /* 0x000000ffff177224 */ /* 0x000fe200078e0002 */
[----:B------:R-:W4:Y:S04]  /*3edf0*/  LDL.LU R0, [R1+0x1e2c] ;  /* 0x001e2c0001007983 */ /* 0x000f280000300800 */
[----:B------:R-:W2:Y:S04]  /*3ee00*/  LDL.LU R2, [R1+0x1e28] ;  /* 0x001e280001027983 */ /* 0x000ea80000300800 */
[----:B------:R0:W-:Y:S04]  /*3ee10*/  STL.64 [R1+0x1cf0], R22 ;  /* 0x001cf01601007387 */ /* 0x0001e80000100a00 */
[----:B------:R-:W-:Y:S04]  /*3ee20*/  STL.64 [R1+0x180], R4 ;  /* 0x0001800401007387 */ /* 0x000fe80000100a00 */
[----:B------:R1:W-:Y:S01]  /*3ee30*/  STL.64 [R1+0x188], R6 ;  /* 0x0001880601007387 */ /* 0x0003e20000100a00 */
[----:B0-----:R-:W-:-:S02]  /*3ee40*/  IMAD.MOV.U32 R22, RZ, RZ, R25 ;  /* 0x000000ffff167224 */ /* 0x001fc400078e0019 */
[----:B------:R-:W-:Y:S01]  /*3ee50*/  IMAD.MOV.U32 R23, RZ, RZ, R24 ;  /* 0x000000ffff177224 */ /* 0x000fe200078e0018 */
[----:B-1----:R-:W2:Y:S04]  /*3ee60*/  LDL.LU.64 R6, [R1+0x1e20] ;  /* 0x001e200001067983 */ /* 0x002ea80000300a00 */
[----:B------:R-:W2:Y:S04]  /*3ee70*/  LDL.LU.64 R4, [R1+0x1e18] ;  /* 0x001e180001047983 */ /* 0x000ea80000300a00 */
[----:B------:R-:W-:Y:S04]  /*3ee80*/  STL.64 [R1+0x1d08], R22 ;  /* 0x001d081601007387 */ /* 0x000fe80000100a00 */
[----:B------:R0:W-:Y:S04]  /*3ee90*/  STL.64 [R1+0x1cd0], R26 ;  /* 0x001cd01a01007387 */ /* 0x0001e80000100a00 */
[----:B------:R-:W2:Y:S04]  /*3eea0*/  LDL.LU R24, [R1+0x500] ;  /* 0x0005000001187983 */ /* 0x000ea80000300800 */
[----:B------:R-:W2:Y:S04]  /*3eeb0*/  LDL.LU R25, [R1+0x504] ;  /* 0x0005040001197983 */ /* 0x000ea80000300800 */
[----:B0-----:R-:W2:Y:S04]  /*3eec0*/  LDL.LU R26, [R1+0x508] ;  /* 0x00050800011a7983 */ /* 0x001ea80000300800 */
[----:B------:R-:W2:Y:S01]  /*3eed0*/  LDL.LU R27, [R1+0x50c] ;  /* 0x00050c00011b7983 */ /* 0x000ea20000300800 */
[----:B------:R-:W-:-:S02]  /*3eee0*/  IMAD.MOV.U32 R22, RZ, RZ, R14 ;  /* 0x000000ffff167224 */ /* 0x000fc400078e000e */
[----:B------:R-:W-:Y:S01]  /*3eef0*/  IMAD.MOV.U32 R23, RZ, RZ, R15 ;  /* 0x000000ffff177224 */ /* 0x000fe200078e000f */
[----:B------:R-:W3:Y:S04]  /*3ef00*/  LDL.LU R14, [R1+0x1e14] ;  /* 0x001e1400010e7983 */ /* 0x000ee80000300800 */
[----:B------:R-:W3:Y:S04]  /*3ef10*/  LDL.LU R15, [R1+0x1e10] ;  /* 0x001e1000010f7983 */ /* 0x000ee80000300800 */
[----:B------:R0:W-:Y:S02]  /*3ef20*/  STL.64 [R1+0x1d20], R22 ;  /* 0x001d201601007387 */ /* 0x0001e40000100a00 */
[----:B0-----:R-:W-:-:S02]  /*3ef30*/  IMAD.MOV.U32 R22, RZ, RZ, R21 ;  /* 0x000000ffff167224 */ /* 0x001fc400078e0015 */
        /* <DEDUP_REMOVED lines=8> */
[----:B0-----:R-:W2:Y:S04]  /*3efc0*/  LDL.LU.64 R22, [R1+0x58] ;  /* 0x0000580001167983 */ /* 0x001ea80000300a00 */
        /* <DEDUP_REMOVED lines=36> */
[----:B------:R0:W-:Y:S02]  /*3f210*/  STL.64 [R1+0x1db0], R22 ;  /* 0x001db01601007387 */ /* 0x0001e40000100a00 */
[----:B0-----:R-:W-:Y:S02]  /*3f220*/  IMAD.MOV.U32 R22, RZ, RZ, R6 ;  /* 0x000000ffff167224 */ /* 0x001fe400078e0006 */
        /* <DEDUP_REMOVED lines=59> */
[----:B------:R-:W-:-:S02]  /*3f5e0*/  IMAD.MOV.U32 R22, RZ, RZ, R2 ;  /* 0x000000ffff167224 */ /* 0x000fc400078e0002 */
[----:B------:R-:W-:Y:S01]  /*3f5f0*/  IMAD.MOV.U32 R23, RZ, RZ, R0 ;  /* 0x000000ffff177224 */ /* 0x000fe200078e0000 */
[----:B---3--:R-:W-:Y:S01]  /*3f600*/  HMMA.16816.F32 R16, R16, R10, R4 ;  /* 0x0000000a1010723c */ /* 0x008fe20000001804 */
[----:B------:R-:W2:Y:S04]  /*3f610*/  LDL.LU.64 R6, [R1+0x1e00] ;  /* 0x001e000001067983 */ /* 0x000ea80000300a00 */
[----:B------:R-:W2:-:S14]  /*3f620*/  LDL.LU.64 R4, [R1+0x1df8] ;  /* 0x001df80001047983 */ /* 0x000e9c0000300a00 */
        /* <DEDUP_REMOVED lines=87> */
[----:B------:R-:W-:Y:S04]  /*3fba0*/  STL.64 [R1+0x260], R20 ;  /* 0x0002601401007387 */ /* 0x000fe80000100a00 */
[----:B------:R0:W-:Y:S04]  /*3fbb0*/  STL.64 [R1+0x268], R22 ;  /* 0x0002681601007387 */ /* 0x0001e80000100a00 */
[----:B0-----:R-:W2:Y:S04]  /*3fbc0*/  LDL.LU.64 R22, [R1+0x1cc8] ;  /* 0x001cc80001167983 */ /* 0x001ea80000300a00 */
[----:B------:R-:W2:Y:S01]  /*3fbd0*/  LDL.LU.64 R20, [R1+0x1cc0] ;  /* 0x001cc00001147983 */ /* 0x000ea20000300a00 */
[----:B---3--:R-:W-:Y:S03]  /*3fbe0*/  HMMA.16816.F32 R16, R4, R26, R16 ;  /* 0x0000001a0410723c */ /* 0x008fe60000001810 */
[----:B------:R0:W-:-:S15]  /*3fbf0*/  STL.64 [R1+0x1c28], R26 ;  /* 0x001c281a01007387 */ /* 0x0001de0000100a00 */
[----:B------:R-:W-:Y:S01]  /*3fc00*/  NOP ;  /* 0x0000000000007918 */ /* 0x000fe20000000000 */
[----:B------:R-:W-:Y:S04]  /*3fc10*/  STL.64 [R1+0x250], R16 ;  /* 0x0002501001007387 */ /* 0x000fe80000100a00 */
[----:B------:R2:W-:Y:S04]  /*3fc20*/  STL.64 [R1+0x258], R18 ;  /* 0x0002581201007387 */ /* 0x0005e80000100a00 */
[----:B0-----:R-:W3:Y:S01]  /*3fc30*/  LDL.LU.64 R26, [R1+0x68] ;  /* 0x00006800011a7983 */ /* 0x001ee20000300a00 */
[----:B--2---:R-:W-:Y:S03]  /*3fc40*/  HMMA.16816.F32 R16, R4, R14, R20 ;  /* 0x0000000e0410723c */ /* 0x004fe60000001814 */
[----:B---3--:R0:W-:-:S15]  /*3fc50*/  STL.64 [R1+0x1c50], R26 ;  /* 0x001c501a01007387 */ /* 0x0081de0000100a00 */
[----:B------:R-:W-:Y:S01]  /*3fc60*/  NOP ;  /* 0x0000000000007918 */ /* 0x000fe20000000000 */
[----:B------:R1:W-:Y:S04]  /*3fc70*/  STL.64 [R1+0x240], R16 ;  /* 0x0002401001007387 */ /* 0x0003e80000100a00 */
[----:B------:R2:W-:Y:S04]  /*3fc80*/  STL.64 [R1+0x248], R18 ;  /* 0x0002481201007387 */ /* 0x0005e80000100a00 */
[----:B------:R-:W3:Y:S04]  /*3fc90*/  LDL.LU R24, [R1+0x470] ;  /* 0x0004700001187983 */ /* 0x000ee80000300800 */
[----:B------:R-:W3:Y:S04]  /*3fca0*/  LDL.LU R25, [R1+0x474] ;  /* 0x0004740001197983 */ /* 0x000ee80000300800 */
[----:B0-----:R-:W4:Y:S04]  /*3fcb0*/  LDL.LU R26, [R1+0x478] ;  /* 0x00047800011a7983 */ /* 0x001f280000300800 */
[----:B------:R-:W4:Y:S04]  /*3fcc0*/  LDL.LU R27, [R1+0x47c] ;  /* 0x00047c00011b7983 */ /* 0x000f280000300800 */
[----:B-1----:R-:W3:Y:S04]  /*3fcd0*/  LDL.LU R16, [R1+0x4b0] ;  /* 0x0004b00001107983 */ /* 0x002ee80000300800 */
[----:B------:R-:W3:Y:S04]  /*3fce0*/  LDL.LU R17, [R1+0x4b4] ;  /* 0x0004b40001117983 */ /* 0x000ee80000300800 */
[----:B--2---:R-:W2:Y:S04]  /*3fcf0*/  LDL.LU R18, [R1+0x4b8] ;  /* 0x0004b80001127983 */ /* 0x004ea80000300800 */
[----:B------:R-:W2:Y:S04]  /*3fd00*/  LDL.LU R19, [R1+0x4bc] ;  /* 0x0004bc0001137983 */ /* 0x000ea80000300800 */
[----:B------:R-:W3:Y:S04]  /*3fd10*/  LDL.LU R20, [R1+0x4d0] ;  /* 0x0004d00001147983 */ /* 0x000ee80000300800 */
[----:B------:R-:W4:Y:S04]  /*3fd20*/  LDL.LU R21, [R1+0x4d4] ;  /* 0x0004d40001157983 */ /* 0x000f280000300800 */
[----:B------:R-:W4:Y:S04]  /*3fd30*/  LDL.LU R22, [R1+0x4d8] ;  /* 0x0004d80001167983 */ /* 0x000f280000300800 */
[----:B------:R-:W4:Y:S04]  /*3fd40*/  LDL.LU R23, [R1+0x4dc] ;  /* 0x0004dc0001177983 */ /* 0x000f280000300800 */
[----:B--2---:R0:W-:Y:S04]  /*3fd50*/  STL.64 [R1+0x1ca0], R18 ;  /* 0x001ca01201007387 */ /* 0x0041e80000100a00 */
[----:B---3--:R-:W-:Y:S04]  /*3fd60*/  STL.64 [R1+0x1c98], R16 ;  /* 0x001c981001007387 */ /* 0x008fe80000100a00 */
[----:B0-----:R-:W2:Y:S04]  /*3fd70*/  LDL.LU.64 R18, [R1+0xc8] ;  /* 0x0000c80001127983 */ /* 0x001ea80000300a00 */
[----:B----4-:R0:W-:Y:S04]  /*3fd80*/  STL.64 [R1+0x1c60], R26 ;  /* 0x001c601a01007387 */ /* 0x0101e80000100a00 */
[----:B------:R-:W-:Y:S04]  /*3fd90*/  STL.64 [R1+0x1c58], R24 ;  /* 0x001c581801007387 */ /* 0x000fe80000100a00 */
[----:B0-----:R-:W3:Y:S04]  /*3fda0*/  LDL.LU.64 R26, [R1+0x88] ;  /* 0x00008800011a7983 */ /* 0x001ee80000300a00 */
[----:B---3--:R0:W-:Y:S04]  /*3fdb0*/  STL.64 [R1+0x1c78], R26 ;  /* 0x001c781a01007387 */ /* 0x0081e80000100a00 */
[----:B0-----:R-:W3:Y:S04]  /*3fdc0*/  LDL.LU.64 R26, [R1+0x98] ;  /* 0x00009800011a7983 */ /* 0x001ee80000300a00 */
[----:B---3--:R0:W-:Y:S04]  /*3fdd0*/  STL.64 [R1+0x1c90], R26 ;  /* 0x001c901a01007387 */ /* 0x0081e80000100a00 */
[----:B0-----:R-:W3:Y:S04]  /*3fde0*/  LDL.LU.64 R26, [R1+0xb8] ;  /* 0x0000b800011a7983 */ /* 0x001ee80000300a00 */
[----:B---3--:R0:W-:Y:S04]  /*3fdf0*/  STL.64 [R1+0x1ca8], R26 ;  /* 0x001ca81a01007387 */ /* 0x0081e80000100a00 */
[----:B------:R-:W3:Y:S04]  /*3fe00*/  LDL.LU R24, [R1+0x4c0] ;  /* 0x0004c00001187983 */ /* 0x000ee80000300800 */
[----:B------:R-:W3:Y:S04]  /*3fe10*/  LDL.LU R25, [R1+0x4c4] ;  /* 0x0004c40001197983 */ /* 0x000ee80000300800 */
[----:B0-----:R-:W3:Y:S04]  /*3fe20*/  LDL.LU R26, [R1+0x4c8] ;  /* 0x0004c800011a7983 */ /* 0x001ee80000300800 */
[----:B------:R-:W3:Y:S04]  /*3fe30*/  LDL.LU R27, [R1+0x4cc] ;  /* 0x0004cc00011b7983 */ /* 0x000ee80000300800 */
[----:B------:R0:W-:Y:S04]  /*3fe40*/  STL.64 [R1+0x1bf8], R14 ;  /* 0x001bf80e01007387 */ /* 0x0001e80000100a00 */
[----:B------:R-:W4:Y:S04]  /*3fe50*/  LDL.LU R12, [R1+0x460] ;  /* 0x00046000010c7983 */ /* 0x000f280000300800 */
[----:B------:R-:W4:Y:S04]  /*3fe60*/  LDL.LU R13, [R1+0x464] ;  /* 0x00046400010d7983 */ /* 0x000f280000300800 */
[----:B0-----:R-:W2:Y:S04]  /*3fe70*/  LDL.LU R14, [R1+0x468] ;  /* 0x00046800010e7983 */ /* 0x001ea80000300800 */
[----:B------:R-:W2:Y:S04]  /*3fe80*/  LDL.LU R15, [R1+0x46c] ;  /* 0x00046c00010f7983 */ /* 0x000ea80000300800 */
[----:B--2---:R-:W-:Y:S04]  /*3fe90*/  STL.64 [R1+0x1c70], R14 ;  /* 0x001c700e01007387 */ /* 0x004fe80000100a00 */
[----:B----4-:R0:W-:Y:S04]  /*3fea0*/  STL.64 [R1+0x1c68], R12 ;  /* 0x001c680c01007387 */ /* 0x0101e80000100a00 */
[----:B0-----:R-:W2:Y:S04]  /*3feb0*/  LDL.LU R12, [R1+0x480] ;  /* 0x00048000010c7983 */ /* 0x001ea80000300800 */
[----:B------:R-:W2:Y:S04]  /*3fec0*/  LDL.LU R13, [R1+0x484] ;  /* 0x00048400010d7983 */ /* 0x000ea80000300800 */
[----:B------:R-:W4:Y:S04]  /*3fed0*/  LDL.LU R14, [R1+0x488] ;  /* 0x00048800010e7983 */ /* 0x000f280000300800 */
[----:B------:R-:W4:Y:S01]  /*3fee0*/  LDL.LU R15, [R1+0x48c] ;  /* 0x00048c00010f7983 */ /* 0x000f220000300800 */
[----:B------:R-:W-:Y:S03]  /*3fef0*/  HMMA.16816.F32 R4, R4, R10, R20 ;  /* 0x0000000a0404723c */ /* 0x000fe60000001814 */
[----:B----4-:R-:W-:Y:S04]  /*3ff00*/  STL.64 [R1+0x1c88], R14 ;  /* 0x001c880e01007387 */ /* 0x010fe80000100a00 */
[----:B--2---:R0:W-:Y:S04]  /*3ff10*/  STL.64 [R1+0x1c80], R12 ;  /* 0x001c800c01007387 */ /* 0x0041e80000100a00 */
[----:B0-----:R-:W2:Y:S04]  /*3ff20*/  LDL.LU R12, [R1+0x490] ;  /* 0x00049000010c7983 */ /* 0x001ea80000300800 */
[----:B------:R-:W2:Y:S04]  /*3ff30*/  LDL.LU R13, [R1+0x494] ;  /* 0x00049400010d7983 */ /* 0x000ea80000300800 */
[----:B------:R-:W2:Y:S04]  /*3ff40*/  LDL.LU R14, [R1+0x498] ;  /* 0x00049800010e7983 */ /* 0x000ea80000300800 */
[----:B------:R-:W2:Y:S04]  /*3ff50*/  LDL.LU R15, [R1+0x49c] ;  /* 0x00049c00010f7983 */ /* 0x000ea80000300800 */
[----:B------:R-:W3:Y:S04]  /*3ff60*/  LDL.LU.64 R22, [R1+0x1cb8] ;  /* 0x001cb80001167983 */ /* 0x000ee80000300a00 */
[----:B------:R-:W3:Y:S04]  /*3ff70*/  LDL.LU.64 R20, [R1+0x1cb0] ;  /* 0x001cb00001147983 */ /* 0x000ee80000300a00 */
[----:B------:R-:W-:Y:S04]  /*3ff80*/  STL [R1+0x1b94], R10 ;  /* 0x001b940a01007387 */ /* 0x000fe80000100800 */
[----:B------:R0:W-:Y:S04]  /*3ff90*/  STL [R1+0x1b90], R11 ;  /* 0x001b900b01007387 */ /* 0x0001e80000100800 */
[----:B------:R1:W-:Y:S04]  /*3ffa0*/  STL.64 [R1+0x230], R4 ;  /* 0x0002300401007387 */ /* 0x0003e80000100a00 */
[----:B------:R-:W-:Y:S04]  /*3ffb0*/  STL.64 [R1+0x238], R6 ;  /* 0x0002380601007387 */ /* 0x000fe80000100a00 */
[----:B0-----:R-:W4:Y:S01]  /*3ffc0*/  LDL.LU.64 R10, [R1+0xa8] ;  /* 0x0000a800010a7983 */ /* 0x001f220000300a00 */
[----:B-1----:R-:W-:-:S02]  /*3ffd0*/  IMAD.MOV.U32 R5, RZ, RZ, R18 ;  /* 0x000000ffff057224 */ /* 0x002fc400078e0012 */
[----:B------:R-:W-:Y:S01]  /*3ffe0*/  IMAD.MOV.U32 R4, RZ, RZ, R19 ;  /* 0x000000ffff047224 */ /* 0x000fe200078e0013 */
        /* <DEDUP_REMOVED lines=15> */
[----:B------:R-:W2:Y:S04]  /*400e0*/  LDL.LU.64 R26, [R1+0x1c90] ;  /* 0x001c9000011a7983 */ /* 0x000ea80000300a00 */
[----:B------:R0:W-:Y:S04]  /*400f0*/  STL [R1+0x1bb8], R16 ;  /* 0x001bb81001007387 */ /* 0x0001e80000100800 */
[----:B------:R1:W-:Y:S04]  /*40100*/  STL [R1+0x1ba0], R17 ;  /* 0x001ba01101007387 */ /* 0x0003e80000100800 */
[----:B0-----:R-:W4:Y:S04]  /*40110*/  LDL.LU R16, [R1+0x4a0] ;  /* 0x0004a00001107983 */ /* 0x001f280000300800 */
[----:B-1----:R-:W4:Y:S04]  /*40120*/  LDL.LU R17, [R1+0x4a4] ;  /* 0x0004a40001117983 */ /* 0x002f280000300800 */
[----:B------:R-:W4:Y:S04]  /*40130*/  LDL.LU R18, [R1+0x4a8] ;  /* 0x0004a80001127983 */ /* 0x000f280000300800 */
[----:B------:R-:W4:Y:S01]  /*40140*/  LDL.LU R19, [R1+0x4ac] ;  /* 0x0004ac0001137983 */ /* 0x000f220000300800 */
[C---:B--2---:R-:W-:Y:S08]  /*40150*/  HMMA.16816.F32 R12, R20.reuse, R26, R12 ;  /* 0x0000001a140c723c */ /* 0x044ff0000000180c */
[----:B----4-:R-:W-:Y:S01]  /*40160*/  HMMA.16816.F32 R16, R20, R10, R16 ;  /* 0x0000000a1410723c */ /* 0x010fe20000001810 */
[----:B------:R-:W-:-:S02]  /*40170*/  IMAD.MOV.U32 R28, RZ, RZ, R26 ;  /* 0x000000ffff1c7224 */ /* 0x000fc400078e001a */
[----:B------:R-:W-:-:S15]  /*40180*/  IMAD.MOV.U32 R29, RZ, RZ, R27 ;  /* 0x000000ffff1d7224 */ /* 0x000fde00078e001b */
[----:B------:R-:W-:Y:S01]  /*40190*/  NOP ;  /* 0x0000000000007918 */ /* 0x000fe20000000000 */
[----:B------:R-:W-:Y:S04]  /*401a0*/  STL.64 [R1+0x6f0], R16 ;  /* 0x0006f01001007387 */ /* 0x000fe80000100a00 */
[----:B------:R0:W-:Y:S02]  /*401b0*/  STL.64 [R1+0x6f8], R18 ;  /* 0x0006f81201007387 */ /* 0x0001e40000100a00 */
[----:B0-----:R-:W-:Y:S02]  /*401c0*/  IMAD.MOV.U32 R19, RZ, RZ, R10 ;  /* 0x000000ffff137224 */ /* 0x001fe400078e000a */
[----:B------:R-:W-:-:S03]  /*401d0*/  IMAD.MOV.U32 R18, RZ, RZ, R11 ;  /* 0x000000ffff127224 */ /* 0x000fc600078e000b */
[----:B------:R-:W-:Y:S04]  /*401e0*/  STL [R1+0x1bbc], R19 ;  /* 0x001bbc1301007387 */ /* 0x000fe80000100800 */
[----:B------:R0:W-:Y:S04]  /*401f0*/  STL [R1+0x1c10], R18 ;  /* 0x001c101201007387 */ /* 0x0001e80000100800 */
[----:B0-----:R-:W2:Y:S04]  /*40200*/  LDL.LU.64 R18, [R1+0x78] ;  /* 0x0000780001127983 */ /* 0x001ea80000300a00 */
[----:B------:R-:W3:Y:S04]  /*40210*/  LDL.LU.64 R8, [R1+0xd30] ;  /* 0x000d300001087983 */ /* 0x000ee80000300a00 */
[----:B------:R-:W-:Y:S04]  /*40220*/  STL.64 [R1+0x700], R12 ;  /* 0x0007000c01007387 */ /* 0x000fe80000100a00 */
[----:B------:R0:W-:Y:S04]  /*40230*/  STL.64 [R1+0x708], R14 ;  /* 0x0007080e01007387 */ /* 0x0001e80000100a00 */
[----:B0-----:R-:W4:Y:S04]  /*40240*/  LDL.LU.64 R14, [R1+0x1c88] ;  /* 0x001c8800010e7983 */ /* 0x001f280000300a00 */
[----:B------:R-:W4:Y:S04]  /*40250*/  LDL.LU.64 R12, [R1+0x1c80] ;  /* 0x001c8000010c7983 */ /* 0x000f280000300a00 */
[----:B------:R-:W4:Y:S01]  /*40260*/  LDL.LU.64 R26, [R1+0x1c78] ;  /* 0x001c7800011a7983 */ /* 0x000f220000300a00 */
[----:B------:R-:W-:Y:S01]  /*40270*/  IMAD.MOV.U32 R7, RZ, RZ, R0 ;  /* 0x000000ffff077224 */ /* 0x000fe200078e0000 */
        /* <DEDUP_REMOVED lines=14> */
[----:B0-----:R-:W4:Y:S02]  /*40360*/  LDL.LU.64 R26, [R1+0x1c50] ;  /* 0x001c5000011a7983 */ /* 0x001f240000300a00 */
[----:B----4-:R-:W-:Y:S01]  /*40370*/  HMMA.16816.F32 R12, R20, R26, R12 ;  /* 0x0000001a140c723c */ /* 0x010fe2000000180c */
[----:B------:R-:W-:-:S02]  /*40380*/  IMAD.MOV.U32 R5, RZ, RZ, R26 ;  /* 0x000000ffff057224 */ /* 0x000fc400078e001a */
[----:B------:R-:W-:-:S15]  /*40390*/  IMAD.MOV.U32 R10, RZ, RZ, R27 ;  /* 0x000000ffff0a7224 */ /* 0x000fde00078e001b */
[----:B------:R-:W-:Y:S01]  /*403a0*/  NOP ;  /* 0x0000000000007918 */ /* 0x000fe20000000000 */
[----:B------:R0:W-:Y:S04]  /*403b0*/  STL.64 [R1+0x730], R12 ;  /* 0x0007300c01007387 */ /* 0x0001e80000100a00 */
[----:B------:R1:W-:Y:S04]  /*403c0*/  STL.64 [R1+0x738], R14 ;  /* 0x0007380e01007387 */ /* 0x0003e80000100a00 */
[----:B0-----:R-:W2:Y:S04]  /*403d0*/  LDL.LU R12, [R1+0x410] ;  /* 0x00041000010c7983 */ /* 0x001ea80000300800 */
[----:B------:R-:W2:Y:S04]  /*403e0*/  LDL.LU R13, [R1+0x414] ;  /* 0x00041400010d7983 */ /* 0x000ea80000300800 */
[----:B-1----:R-:W4:Y:S04]  /*403f0*/  LDL.LU R14, [R1+0x418] ;  /* 0x00041800010e7983 */ /* 0x002f280000300800 */
[----:B------:R-:W4:Y:S04]  /*40400*/  LDL.LU R15, [R1+0x41c] ;  /* 0x00041c00010f7983 */ /* 0x000f280000300800 */
[----:B------:R-:W2:Y:S04]  /*40410*/  LDL.LU R24, [R1+0x430] ;  /* 0x0004300001187983 */ /* 0x000ea80000300800 */
[----:B------:R-:W2:Y:S04]  /*40420*/  LDL.LU R25, [R1+0x434] ;  /* 0x0004340001197983 */ /* 0x000ea80000300800 */
[----:B------:R-:W2:Y:S04]  /*40430*/  LDL.LU R26, [R1+0x438] ;  /* 0x00043800011a7983 */ /* 0x000ea80000300800 */
[----:B------:R-:W2:Y:S04]  /*40440*/  LDL.LU R27, [R1+0x43c] ;  /* 0x00043c00011b7983 */ /* 0x000ea80000300800 */
[----:B--2---:R0:W-:Y:S04]  /*40450*/  STL.64 [R1+0x1c38], R26 ;  /* 0x001c381a01007387 */ /* 0x0041e80000100a00 */
[----:B------:R1:W-:Y:S04]  /*40460*/  STL.64 [R1+0x1c30], R24 ;  /* 0x001c301801007387 */ /* 0x0003e80000100a00 */
[----:B0-----:R-:W2:Y:S01]  /*40470*/  LDL.LU.64 R26, [R1+0x48] ;  /* 0x00004800011a7983 */ /* 0x001ea20000300a00 */
[----:B------:R-:W-:-:S02]  /*40480*/  IMAD.MOV.U32 R6, RZ, RZ, R2 ;  /* 0x000000ffff067224 */ /* 0x000fc400078e0002 */
[----:B------:R-:W-:Y:S02]  /*40490*/  IMAD.MOV.U32 R11, RZ, RZ, R18 ;  /* 0x000000ffff0b7224 */ /* 0x000fe400078e0012 */
[----:B------:R-:W-:Y:S01]  /*404a0*/  IMAD.MOV.U32 R2, RZ, RZ, R19 ;  /* 0x000000ffff027224 */ /* 0x000fe200078e0013 */
[----:B--2---:R0:W-:Y:S04]  /*404b0*/  STL.64 [R1+0x1c48], R26 ;  /* 0x001c481a01007387 */ /* 0x0041e80000100a00 */
[----:B-1----:R-:W2:Y:S04]  /*404c0*/  LDL.LU R24, [R1+0x450] ;  /* 0x0004500001187983 */ /* 0x002ea80000300800 */
[----:B------:R-:W2:Y:S04]  /*404d0*/  LDL.LU R25, [R1+0x454] ;  /* 0x0004540001197983 */ /* 0x000ea80000300800 */
[----:B0-----:R-:W2:Y:S04]  /*404e0*/  LDL.LU R26, [R1+0x458] ;  /* 0x00045800011a7983 */ /* 0x001ea80000300800 */
[----:B------:R-:W2:Y:S04]  /*404f0*/  LDL.LU R27, [R1+0x45c] ;  /* 0x00045c00011b7983 */ /* 0x000ea80000300800 */
[----:B------:R-:W2:Y:S04]  /*40500*/  LDL.LU R16, [R1+0x420] ;  /* 0x0004200001107983 */ /* 0x000ea80000300800 */
[----:B------:R-:W2:Y:S04]  /*40510*/  LDL.LU R17, [R1+0x424] ;  /* 0x0004240001117983 */ /* 0x000ea80000300800 */
[----:B------:R-:W2:Y:S04]  /*40520*/  LDL.LU R18, [R1+0x428] ;  /* 0x0004280001127983 */ /* 0x000ea80000300800 */
[----:B------:R-:W2:Y:S04]  /*40530*/  LDL.LU R19, [R1+0x42c] ;  /* 0x00042c0001137983 */ /* 0x000ea80000300800 */
[----:B--2---:R0:W-:Y:S04]  /*40540*/  STL.64 [R1+0x1c20], R18 ;  /* 0x001c201201007387 */ /* 0x0041e80000100a00 */
[----:B------:R1:W-:Y:S04]  /*40550*/  STL.64 [R1+0x1c18], R16 ;  /* 0x001c181001007387 */ /* 0x0003e80000100a00 */
[----:B0-----:R-:W2:Y:S04]  /*40560*/  LDL.LU.64 R18, [R1+0x38] ;  /* 0x0000380001127983 */ /* 0x001ea80000300a00 */
[----:B--2---:R0:W-:Y:S04]  /*40570*/  STL.64 [R1+0x1c40], R18 ;  /* 0x001c401201007387 */ /* 0x0041e80000100a00 */
[----:B-1----:R-:W2:Y:S04]  /*40580*/  LDL.LU R16, [R1+0x440] ;  /* 0x0004400001107983 */ /* 0x002ea80000300800 */
[----:B------:R-:W2:Y:S04]  /*40590*/  LDL.LU R17, [R1+0x444] ;  /* 0x0004440001117983 */ /* 0x000ea80000300800 */
[----:B0-----:R-:W2:Y:S04]  /*405a0*/  LDL.LU R18, [R1+0x448] ;  /* 0x0004480001127983 */ /* 0x001ea80000300800 */
[----:B------:R-:W2:Y:S04]  /*405b0*/  LDL.LU R19, [R1+0x44c] ;  /* 0x00044c0001137983 */ /* 0x000ea80000300800 */
[----:B----4-:R0:W-:Y:S04]  /*405c0*/  STL.64 [R1+0x1c08], R14 ;  /* 0x001c080e01007387 */ /* 0x0101e80000100a00 */
[----:B------:R-:W-:Y:S04]  /*405d0*/  STL.64 [R1+0x1c00], R12 ;  /* 0x001c000c01007387 */ /* 0x000fe80000100a00 */
[----:B0-----:R-:W4:Y:S04]  /*405e0*/  LDL.LU.64 R14, [R1+0x28] ;  /* 0x00002800010e7983 */ /* 0x001f280000300a00 */
[----:B------:R-:W-:Y:S04]  /*405f0*/  STL.64 [R1+0x1bb0], R10 ;  /* 0x001bb00a01007387 */ /* 0x000fe80000100a00 */
[----:B---3--:R0:W-:Y:S04]  /*40600*/  STL.64 [R1+0x1ba8], R8 ;  /* 0x001ba80801007387 */ /* 0x0081e80000100a00 */
        /* <DEDUP_REMOVED lines=10> */
[C---:B------:R-:W-:Y:S03]  /*406b0*/  HMMA.16816.F32 R24, R20.reuse, R6, R24 ;  /* 0x000000061418723c */ /* 0x040fe60000001818 */
[----:B---3--:R0:W-:Y:S04]  /*406c0*/  STL.64 [R1+0x1bd8], R10 ;  /* 0x001bd80a01007387 */ /* 0x0081e80000100a00 */
[----:B--2---:R-:W-:Y:S04]  /*406d0*/  STL.64 [R1+0x1bd0], R8 ;  /* 0x001bd00801007387 */ /* 0x004fe80000100a00 */
[----:B0-----:R-:W2:Y:S04]  /*406e0*/  LDL.LU.64 R10, [R1+0x8] ;  /* 0x00000800010a7983 */ /* 0x001ea80000300a00 */
[----:B--2---:R0:W-:Y:S04]  /*406f0*/  STL.64 [R1+0x1bf0], R10 ;  /* 0x001bf00a01007387 */ /* 0x0041e80000100a00 */
[----:B0-----:R-:W2:Y:S04]  /*40700*/  LDL.LU.64 R10, [R1+0x18] ;  /* 0x00001800010a7983 */ /* 0x001ea80000300a00 */
[----:B------:R-:W-:Y:S04]  /*40710*/  STL.64 [R1+0x740], R24 ;  /* 0x0007401801007387 */ /* 0x000fe80000100a00 */
[----:B------:R0:W-:Y:S04]  /*40720*/  STL.64 [R1+0x748], R26 ;  /* 0x0007481a01007387 */ /* 0x0001e80000100a00 */
[----:B0-----:R-:W3:Y:S04]  /*40730*/  LDL.LU.64 R26, [R1+0x1c48] ;  /* 0x001c4800011a7983 */ /* 0x001ee80000300a00 */
[----:B------:R0:W-:Y:S01]  /*40740*/  STL.64 [R1+0x1ac8], R6 ;  /* 0x001ac80601007387 */ /* 0x0001e20000100a00 */
[----:B---3--:R-:W-:Y:S01]  /*40750*/  HMMA.16816.F32 R16, R20, R26, R16 ;  /* 0x0000001a1410723c */ /* 0x008fe20000001810 */
[----:B0-----:R-:W-:-:S02]  /*40760*/  IMAD.MOV.U32 R7, RZ, RZ, R26 ;  /* 0x000000ffff077224 */ /* 0x001fc400078e001a */
        /* <DEDUP_REMOVED lines=14> */
[----:B------:R-:W2:Y:S04]  /*40850*/  LDL.LU.64 R18, [R1+0x1c20] ;  /* 0x001c200001127983 */ /* 0x000ea80000300a00 */
[----:B------:R-:W2:Y:S01]  /*40860*/  LDL.LU.64 R16, [R1+0x1c18] ;  /* 0x001c180001107983 */ /* 0x000ea20000300a00 */
[----:B----4-:R-:W-:Y:S01]  /*40870*/  IMAD.MOV.U32 R4, RZ, RZ, R15 ;  /* 0x000000ffff047224 */ /* 0x010fe200078e000f */
[----:B--2---:R-:W-:Y:S02]  /*40880*/  HMMA.16816.F32 R16, R20, R14, R16 ;  /* 0x0000000e1410723c */ /* 0x004fe40000001810 */
[----:B---3--:R-:W-:Y:S04]  /*40890*/  STL.64 [R1+0x1be8], R26 ;  /* 0x001be81a01007387 */ /* 0x008fe80000100a00 */
        /* <DEDUP_REMOVED lines=8> */
[----:B-1----:R-:W3:Y:S04]  /*40920*/  LDL.LU R18, [R1+0x1c10] ;  /* 0x001c100001127983 */ /* 0x002ee80000300800 */
[----:B------:R-:W4:Y:S04]  /*40930*/  LDL.LU.64 R14, [R1+0x1c08] ;  /* 0x001c0800010e7983 */ /* 0x000f280000300a00 */
[----:B------:R-:W4:Y:S02]  /*40940*/  LDL.LU.64 R12, [R1+0x1c00] ;  /* 0x001c0000010c7983 */ /* 0x000f240000300a00 */
[----:B----4-:R-:W-:-:S15]  /*40950*/  HMMA.16816.F32 R12, R20, R10, R12 ;  /* 0x0000000a140c723c */ /* 0x010fde000000180c */
[----:B------:R-:W-:-:S04]  /*40960*/  NOP ;  /* 0x0000000000007918 */ /* 0x000fc80000000000 */
[----:B------:R0:W-:Y:S04]  /*40970*/  STL.64 [R1+0x780], R12 ;  /* 0x0007800c01007387 */ /* 0x0001e80000100a00 */
[----:B------:R1:W-:Y:S01]  /*40980*/  STL.64 [R1+0x788], R14 ;  /* 0x0007880e01007387 */ /* 0x0003e20000100a00 */
[----:B0-----:R-:W-:-:S03]  /*40990*/  IMAD.MOV.U32 R13, RZ, RZ, R10 ;  /* 0x000000ffff0d7224 */ /* 0x001fc600078e000a */
[----:B-1----:R-:W4:Y:S01]  /*409a0*/  LDL.LU.64 R14, [R1+0x1bf8] ;  /* 0x001bf800010e7983 */ /* 0x002f220000300a00 */
[----:B------:R-:W-:-:S03]  /*409b0*/  IMAD.MOV.U32 R12, RZ, RZ, R11 ;  /* 0x000000ffff0c7224 */ /* 0x000fc600078e000b */
        /* <DEDUP_REMOVED lines=65> */
[----:B----4-:R-:W-:Y:S01]  /*40dd0*/  IMAD.MOV.U32 R7, RZ, RZ, R10 ;  /* 0x000000ffff077224 */ /* 0x010fe200078e000a */
[----:B--2---:R-:W-:Y:S04]  /*40de0*/  STL.64 [R1+0x1ad8], R26 ;  /* 0x001ad81a01007387 */ /* 0x004fe80000100a00 */
[----:B------:R-:W-:Y:S04]  /*40df0*/  STL.64 [R1+0x1ad0], R24 ;  /* 0x001ad01801007387 */ /* 0x000fe80000100a00 */
[----:B------:R-:W2:Y:S04]  /*40e00*/  LDL.LU R5, [R1+0x1b98] ;  /* 0x001b980001057983 */ /* 0x000ea80000300800 */
[----:B------:R-:W4:Y:S04]  /*40e10*/  LDL.LU R10, [R1+0x1b94] ;  /* 0x001b9400010a7983 */ /* 0x000f280000300800 */
[----:B------:R0:W-:Y:S02]  /*40e20*/  STL.64 [R1+0x1ae0], R6 ;  /* 0x001ae00601007387 */ /* 0x0001e40000100a00 */
[----:B0-----:R-:W-:-:S02]  /*40e30*/  IMAD.MOV.U32 R6, RZ, RZ, R11 ;  /* 0x000000ffff067224 */ /* 0x001fc400078e000b */
[----:B------:R-:W-:Y:S01]  /*40e40*/  IMAD.MOV.U32 R7, RZ, RZ, R2 ;  /* 0x000000ffff077224 */ /* 0x000fe200078e0002 */
[----:B------:R-:W4:Y:S04]  /*40e50*/  LDL.LU R11, [R1+0x1b90] ;  /* 0x001b9000010b7983 */ /* 0x000f280000300800 */
[----:B------:R-:W2:Y:S04]  /*40e60*/  LDL.LU R2, [R1+0x1b8c] ;  /* 0x001b8c0001027983 */ /* 0x000ea80000300800 */
[----:B------:R0:W-:Y:S04]  /*40e70*/  STL.64 [R1+0x1af8], R6 ;  /* 0x001af80601007387 */ /* 0x0001e80000100a00 */
[----:B------:R-:W2:Y:S04]  /*40e80*/  LDL.LU R24, [R1+0x360] ;  /* 0x0003600001187983 */ /* 0x000ea80000300800 */
[----:B------:R-:W2:Y:S04]  /*40e90*/  LDL.LU R25, [R1+0x364] ;  /* 0x0003640001197983 */ /* 0x000ea80000300800 */
[----:B------:R-:W2:Y:S04]  /*40ea0*/  LDL.LU R26, [R1+0x368] ;  /* 0x00036800011a7983 */ /* 0x000ea80000300800 */
[----:B------:R-:W2:Y:S01]  /*40eb0*/  LDL.LU R27, [R1+0x36c] ;  /* 0x00036c00011b7983 */ /* 0x000ea20000300800 */
[----:B0-----:R-:W-:-:S02]  /*40ec0*/  IMAD.MOV.U32 R6, RZ, RZ, R3 ;  /* 0x000000ffff067224 */ /* 0x001fc400078e0003 */
[----:B------:R-:W-:Y:S01]  /*40ed0*/  IMAD.MOV.U32 R7, RZ, RZ, R0 ;  /* 0x000000ffff077224 */ /* 0x000fe200078e0000 */
        /* <DEDUP_REMOVED lines=72> */
[----:B------:R-:W3:Y:S04]  /*41360*/  LDL.LU.64 R18, [R1+0x1b78] ;  /* 0x001b780001127983 */ /* 0x000ee80000300a00 */
[----:B------:R-:W3:Y:S01]  /*41370*/  LDL.LU.64 R16, [R1+0x1b70] ;  /* 0x001b700001107983 */ /* 0x000ee20000300a00 */
[----:B------:R-:W-:-:S02]  /*41380*/  IMAD.MOV.U32 R6, RZ, RZ, R5 ;  /* 0x000000ffff067224 */ /* 0x000fc400078e0005 */
[----:B------:R-:W-:Y:S01]  /*41390*/  IMAD.MOV.U32 R7, RZ, RZ, R4 ;  /* 0x000000ffff077224 */ /* 0x000fe200078e0004 */
[----:B------:R0:W-:Y:S04]  /*413a0*/  STL.64 [R1+0x7b0], R20 ;  /* 0x0007b01401007387 */ /* 0x0001e80000100a00 */
[----:B------:R1:W-:Y:S04]  /*413b0*/  STL.64 [R1+0x7b8], R22 ;  /* 0x0007b81601007387 */ /* 0x0003e80000100a00 */
[----:B0-----:R-:W4:Y:S04]  /*413c0*/  LDL.LU R20, [R1+0x2e0] ;  /* 0x0002e00001147983 */ /* 0x001f280000300800 */
[----:B------:R-:W4:Y:S04]  /*413d0*/  LDL.LU R21, [R1+0x2e4] ;  /* 0x0002e40001157983 */ /* 0x000f280000300800 */
[----:B-1----:R-:W4:Y:S04]  /*413e0*/  LDL.LU R22, [R1+0x2e8] ;  /* 0x0002e80001167983 */ /* 0x002f280000300800 */
[----:B------:R-:W-:Y:S01]  /*413f0*/  STL.64 [R1+0x1a28], R10 ;  /* 0x001a280a01007387 */ /* 0x000fe20000100a00 */
        /* <DEDUP_REMOVED lines=43> */
[----:B------:R-:W2:-:S15]  /*416b0*/  LDL.LU.64 R26, [R1+0x1ac0] ;  /* 0x001ac000011a7983 */ /* 0x000e9e0000300a00 */
[----:B------:R-:W-:Y:S02]  /*416c0*/  NOP ;  /* 0x0000000000007918 */ /* 0x000fe40000000000 */
[----:B------:R0:W-:Y:S04]  /*416d0*/  STL.64 [R1+0x840], R4 ;  /* 0x0008400401007387 */ /* 0x0001e80000100a00 */
[----:B------:R-:W-:Y:S04]  /*416e0*/  STL.64 [R1+0x848], R6 ;  /* 0x0008480601007387 */ /* 0x000fe80000100a00 */
[----:B0-----:R-:W3:Y:S01]  /*416f0*/  LDL.LU.64 R4, [R1+0xd28] ;  /* 0x000d280001047983 */ /* 0x001ee20000300a00 */
        /* <DEDUP_REMOVED lines=32> */
[----:B------:R-:W0:Y:S01]  /*41900*/  LDC R28, c[0x0][0x3a8] ;  /* 0x0000ea00ff1c7b82 */ /* 0x000e220000000800 */
[----:B--2---:R-:W-:Y:S01]  /*41910*/  HMMA.16816.F32 R24, R16, R26, R12 ;  /* 0x0000001a1018723c */ /* 0x004fe2000000180c */
[----:B------:R-:W4:-:S15]  /*41920*/  LDL.LU.64 R14, [R1+0x1a40] ;  /* 0x001a4000010e7983 */ /* 0x000f1e0000300a00 */
[----:B------:R-:W-:-:S03]  /*41930*/  NOP ;  /* 0x0000000000007918 */ /* 0x000fc60000000000 */
[----:B------:R-:W-:Y:S04]  /*41940*/  STL.64 [R1+0x8c0], R24 ;  /* 0x0008c01801007387 */ /* 0x000fe80000100a00 */
[----:B------:R-:W-:Y:S04]  /*41950*/  STL.64 [R1+0x8c8], R26 ;  /* 0x0008c81a01007387 */ /* 0x000fe80000100a00 */
[----:B------:R1:W-:Y:S01]  /*41960*/  STL.64 [R1+0x1a30], R18 ;  /* 0x001a301201007387 */ /* 0x0003e20000100a00 */
[----:B----4-:R-:W-:Y:S03]  /*41970*/  HMMA.16816.F32 R20, R16, R14, R20 ;  /* 0x0000000e1014723c */ /* 0x010fe60000001814 */
[----:B-1----:R-:W2:-:S15]  /*41980*/  LDL.LU.64 R18, [R1+0xd20] ;  /* 0x000d200001127983 */ /* 0x002e9e0000300a00 */
[----:B------:R-:W-:Y:S01]  /*41990*/  NOP ;  /* 0x0000000000007918 */ /* 0x000fe20000000000 */
[----:B------:R1:W-:Y:S04]  /*419a0*/  STL.64 [R1+0x8b0], R20 ;  /* 0x0008b01401007387 */ /* 0x0003e80000100a00 */
[----:B------:R4:W-:Y:S04]  /*419b0*/  STL.64 [R1+0x8b8], R22 ;  /* 0x0008b81601007387 */ /* 0x0009e80000100a00 */
[----:B------:R-:W2:Y:S04]  /*419c0*/  LDL.LU R14, [R1+0x1514] ;  /* 0x00151400010e7983 */ /* 0x000ea80000300800 */
[----:B------:R-:W2:Y:S04]  /*419d0*/  LDL.LU R15, [R1+0x150c] ;  /* 0x00150c00010f7983 */ /* 0x000ea80000300800 */
[----:B------:R-:W2:Y:S04]  /*419e0*/  LDL.LU R26, [R1+0x1504] ;  /* 0x00150400011a7983 */ /* 0x000ea80000300800 */
[----:B------:R-:W2:Y:S04]  /*419f0*/  LDL.LU R27, [R1+0x1528] ;  /* 0x00152800011b7983 */ /* 0x000ea80000300800 */
[----:B-1----:R-:W2:Y:S04]  /*41a00*/  LDL.LU R20, [R1+0x14fc] ;  /* 0x0014fc0001147983 */ /* 0x002ea80000300800 */
[----:B------:R-:W2:Y:S04]  /*41a10*/  LDL.LU R21, [R1+0x1520] ;  /* 0x0015200001157983 */ /* 0x000ea80000300800 */
[----:B----4-:R-:W4:Y:S04]  /*41a20*/  LDL.LU R22, [R1+0x14f4] ;  /* 0x0014f40001167983 */ /* 0x010f280000300800 */
[----:B------:R-:W4:Y:S01]  /*41a30*/  LDL.LU R23, [R1+0x1518] ;  /* 0x0015180001177983 */ /* 0x000f220000300800 */
[----:B0-----:R-:W-:-:S04]  /*41a40*/  IMAD.SHL.U32 R28, R28, 0x40, RZ ;  /* 0x000000401c1c7824 */ /* 0x001fc800078e00ff */
[----:B------:R-:W-:Y:S01]  /*41a50*/  IMAD.SHL.U32 R28, R28, 0x2, RZ ;  /* 0x000000021c1c7824 */ /* 0x000fe200078e00ff */
[----:B----4-:R-:W-:Y:S04]  /*41a60*/  STL.64 [R1+0x1a20], R22 ;  /* 0x001a201601007387 */ /* 0x010fe80000100a00 */
[----:B--2---:R0:W-:Y:S02]  /*41a70*/  STL.64 [R1+0x1a18], R20 ;  /* 0x001a181401007387 */ /* 0x0041e40000100a00 */
[----:B0-----:R-:W-:Y:S02]  /*41a80*/  IMAD.MOV.U32 R20, RZ, RZ, R0 ;  /* 0x000000ffff147224 */ /* 0x001fe400078e0000 */
[----:B------:R-:W2:Y:S01]  /*41a90*/  LDL.LU R0, [R1+0x1a38] ;  /* 0x001a380001007983 */ /* 0x000ea20000300800 */
[----:B------:R-:W-:Y:S01]  /*41aa0*/  IADD3 R12, P0, PT, R8, R28, RZ ;  /* 0x0000001c080c7210 */ /* 0x000fe20007f1e0ff */
[----:B------:R-:W-:-:S02]  /*41ab0*/  IMAD.MOV.U32 R22, RZ, RZ, R3 ;  /* 0x000000ffff167224 */ /* 0x000fc400078e0003 */
[----:B------:R-:W4:Y:S04]  /*41ac0*/  LDL.LU R21, [R1+0x2d4] ;  /* 0x0002d40001157983 */ /* 0x000f280000300800 */
[----:B------:R-:W4:Y:S04]  /*41ad0*/  LDL.LU R25, [R1+0x14ec] ;  /* 0x0014ec0001197983 */ /* 0x000f280000300800 */
[----:B------:R-:W4:Y:S04]  /*41ae0*/  LDL.LU R13, [R1+0x1510] ;  /* 0x00151000010d7983 */ /* 0x000f280000300800 */
[----:B------:R-:W4:Y:S01]  /*41af0*/  LDL.LU R24, [R1+0x14e4] ;  /* 0x0014e40001187983 */ /* 0x000f220000300800 */
[----:B------:R-:W-:-:S03]  /*41b00*/  IMAD.MOV.U32 R23, RZ, RZ, R2 ;  /* 0x000000ffff177224 */ /* 0x000fc600078e0002 */
[----:B------:R-:W4:Y:S04]  /*41b10*/  LDL.LU R29, [R1+0x1508] ;  /* 0x00150800011d7983 */ /* 0x000f280000300800 */
[----:B------:R-:W4:Y:S01]  /*41b20*/  LDL.LU R2, [R1+0x14dc] ;  /* 0x0014dc0001027983 */ /* 0x000f220000300800 */
[-C--:B---3--:R-:W-:Y:S01]  /*41b30*/  IADD3 R7, P1, PT, R4, R28.reuse, RZ ;  /* 0x0000001c04077210 */ /* 0x088fe20007f3e0ff */
[----:B--2---:R-:W-:Y:S01]  /*41b40*/  IMAD.X R3, R9, 0x1, R0, P0 ;  /* 0x0000000109037824 */ /* 0x004fe200000e0600 */
[-C--:B------:R-:W-:Y:S02]  /*41b50*/  IADD3 R8, P0, PT, R18, R28.reuse, RZ ;  /* 0x0000001c12087210 */ /* 0x080fe40007f1e0ff */
[----:B------:R-:W-:-:S03]  /*41b60*/  IADD3 R9, P2, PT, R10, R28, RZ ;  /* 0x0000001c0a097210 */ /* 0x000fc60007f5e0ff */
[----:B------:R0:W-:Y:S04]  /*41b70*/  STL [R1+0x1960], R8 ;  /* 0x0019600801007387 */ /* 0x0001e80000100800 */
[----:B0-----:R-:W2:Y:S04]  /*41b80*/  LDL.LU R8, [R1+0x151c] ;  /* 0x00151c0001087983 */ /* 0x001ea80000300800 */
[----:B------:R-:W3:Y:S01]  /*41b90*/  LDL.LU R28, [R1+0xd48] ;  /* 0x000d4800011c7983 */ /* 0x000ee20000300800 */
[--C-:B------:R-:W-:Y:S02]  /*41ba0*/  IMAD.X R4, R5, 0x1, R0.reuse, P1 ;  /* 0x0000000105047824 */ /* 0x100fe400008e0600 */
[--C-:B------:R-:W-:Y:S01]  /*41bb0*/  IMAD.X R5, R19, 0x1, R0.reuse, P0 ;  /* 0x0000000113057824 */ /* 0x100fe200000e0600 */
[----:B------:R0:W-:Y:S01]  /*41bc0*/  STL [R1+0x1964], R9 ;  /* 0x0019640901007387 */ /* 0x0001e20000100800 */
[----:B------:R-:W-:-:S03]  /*41bd0*/  IMAD.X R6, R11, 0x1, R0, P2 ;  /* 0x000000010b067824 */ /* 0x000fc600010e0600 */
[----:B0-----:R-:W2:Y:S04]  /*41be0*/  LDL.LU R9, [R1+0x1524] ;  /* 0x0015240001097983 */ /* 0x001ea80000300800 */
[----:B------:R-:W4:Y:S04]  /*41bf0*/  LDL.LU.64 R18, [R1+0x1a30] ;  /* 0x001a300001127983 */ /* 0x000f280000300a00 */
[----:B------:R0:W-:Y:S04]  /*41c00*/  STL [R1+0x1968], R5 ;  /* 0x0019680501007387 */ /* 0x0001e80000100800 */
[----:B0-----:R-:W2:Y:S01]  /*41c10*/  LDL.LU R5, [R1+0x152c] ;  /* 0x00152c0001057983 */ /* 0x001ea20000300800 */
[----:B---3--:R-:W-:-:S05]  /*41c20*/  VIADD R28, R28, 0x1 ;  /* 0x000000011c1c7836 */ /* 0x008fca0000000000 */
[----:B------:R0:W-:Y:S04]  /*41c30*/  STL [R1+0xd48], R28 ;  /* 0x000d481c01007387 */ /* 0x0001e80000100800 */
[----:B------:R-:W4:Y:S04]  /*41c40*/  LDL.LU.64 R10, [R1+0x1a28] ;  /* 0x001a2800010a7983 */ /* 0x000f280000300a00 */
[----:B------:R1:W-:Y:S01]  /*41c50*/  STL [R1+0x196c], R6 ;  /* 0x00196c0601007387 */ /* 0x0003e20000100800 */
[----:B------:R-:W-:Y:S02]  /*41c60*/  ISETP.NE.U32.AND P0, PT, R28, UR7, PT ;  /* 0x000000071c007c0c */ /* 0x000fe4000bf05070 */
[----:B0-----:R-:W0:Y:S01]  /*41c70*/  LDC R28, c[0x0][0x3a8] ;  /* 0x0000ea00ff1c7b82 */ /* 0x001e220000000800 */
[----:B----4-:R-:W-:Y:S01]  /*41c80*/  HMMA.16816.F32 R16, R16, R10, R20 ;  /* 0x0000000a1010723c */ /* 0x010fe20000001814 */
[----:B------:R-:W3:Y:S04]  /*41c90*/  LDL.LU.64 R22, [R1+0x1a20] ;  /* 0x001a200001167983 */ /* 0x000ee80000300a00 */
[----:B------:R-:W4:Y:S01]  /*41ca0*/  LDL.LU.64 R20, [R1+0x1a18] ;  /* 0x001a180001147983 */ /* 0x000f220000300a00 */
[----:B0-----:R-:W-:-:S02]  /*41cb0*/  IMAD.SHL.U32 R28, R28, 0x40, RZ ;  /* 0x000000401c1c7824 */ /* 0x001fc400078e00ff */
[----:B------:R-:W-:Y:S02]  /*41cc0*/  IMAD.MOV.U32 R10, RZ, RZ, R12 ;  /* 0x000000ffff0a7224 */ /* 0x000fe400078e000c */
[----:B------:R-:W-:Y:S02]  /*41cd0*/  IMAD.SHL.U32 R28, R28, 0x2, RZ ;  /* 0x000000021c1c7824 */ /* 0x000fe400078e00ff */
[----:B------:R-:W-:Y:S02]  /*41ce0*/  IMAD.MOV.U32 R11, RZ, RZ, R3 ;  /* 0x000000ffff0b7224 */ /* 0x000fe400078e0003 */
[----:B-1----:R-:W-:Y:S02]  /*41cf0*/  IMAD.MOV.U32 R6, RZ, RZ, R7 ;  /* 0x000000ffff067224 */ /* 0x002fe400078e0007 */
[----:B------:R-:W-:Y:S01]  /*41d00*/  IMAD.MOV.U32 R7, RZ, RZ, R4 ;  /* 0x000000ffff077224 */ /* 0x000fe200078e0004 */
[-C--:B--2---:R-:W-:Y:S02]  /*41d10*/  IADD3 R5, P6, PT, R5, R28.reuse, RZ ;  /* 0x0000001c05057210 */ /* 0x084fe40007fde0ff */
[-C--:B------:R-:W-:Y:S01]  /*41d20*/  IADD3 R9, P1, PT, R9, R28.reuse, RZ ;  /* 0x0000001c09097210 */ /* 0x080fe20007f3e0ff */
[----:B------:R0:W-:Y:S04]  /*41d30*/  STL.64 [R1+0x8a0], R16 ;  /* 0x0008a01001007387 */ /* 0x0001e80000100a00 */
[----:B------:R-:W-:Y:S01]  /*41d40*/  STL.64 [R1+0x8a8], R18 ;  /* 0x0008a81201007387 */ /* 0x000fe20000100a00 */
[----:B------:R-:W-:-:S02]  /*41d50*/  IADD3 R8, P2, PT, R8, R28, RZ ;  /* 0x0000001c08087210 */ /* 0x000fc40007f5e0ff */
[-C--:B------:R-:W-:Y:S02]  /*41d60*/  IADD3 R14, P3, PT, R14, R28.reuse, RZ ;  /* 0x0000001c0e0e7210 */ /* 0x080fe40007f7e0ff */
[-C--:B------:R-:W-:Y:S01]  /*41d70*/  IADD3 R15, P4, PT, R15, R28.reuse, RZ ;  /* 0x0000001c0f0f7210 */ /* 0x080fe20007f9e0ff */
[----:B0-----:R-:W-:Y:S01]  /*41d80*/  IMAD.MOV.U32 R16, RZ, RZ, R17 ;  /* 0x000000ffff107224 */ /* 0x001fe200078e0011 */
[----:B------:R-:W-:-:S04]  /*41d90*/  IADD3 R26, P5, PT, R26, R28, RZ ;  /* 0x0000001c1a1a7210 */ /* 0x000fc80007fbe0ff */
[----:B------:R-:W-:Y:S04]  /*41da0*/  STL [R1+0x1970], R16 ;  /* 0x0019701001007387 */ /* 0x000fe80000100800 */
[----:B------:R-:W-:Y:S04]  /*41db0*/  STL.64 [R1+0xd30], R10 ;  /* 0x000d300a01007387 */ /* 0x000fe80000100a00 */
[----:B------:R-:W-:Y:S04]  /*41dc0*/  STL.64 [R1+0xd28], R6 ;  /* 0x000d280601007387 */ /* 0x000fe80000100a00 */
[----:B------:R-:W-:Y:S04]  /*41dd0*/  STL [R1+0x152c], R5 ;  /* 0x00152c0501007387 */ /* 0x000fe80000100800 */
[----:B------:R-:W-:Y:S01]  /*41de0*/  STL [R1+0x1524], R9 ;  /* 0x0015240901007387 */ /* 0x000fe20000100800 */
[----:B------:R-:W-:-:S03]  /*41df0*/  IMAD.X R27, R27, 0x1, R0, P6 ;  /* 0x000000011b1b7824 */ /* 0x000fc600030e0600 */
[----:B------:R-:W-:Y:S04]  /*41e00*/  STL [R1+0x151c], R8 ;  /* 0x00151c0801007387 */ /* 0x000fe80000100800 */
[----:B------:R-:W-:Y:S04]  /*41e10*/  STL [R1+0x1514], R14 ;  /* 0x0015140e01007387 */ /* 0x000fe80000100800 */
[----:B------:R-:W-:Y:S04]  /*41e20*/  STL [R1+0x150c], R15 ;  /* 0x00150c0f01007387 */ /* 0x000fe80000100800 */
[----:B------:R-:W-:Y:S01]  /*41e30*/  STL [R1+0x1504], R26 ;  /* 0x0015041a01007387 */ /* 0x000fe20000100800 */
[----:B------:R-:W-:-:S03]  /*41e40*/  IMAD.X R13, R13, 0x1, R0, P3 ;  /* 0x000000010d0d7824 */ /* 0x000fc600018e0600 */
[----:B------:R-:W-:Y:S01]  /*41e50*/  STL [R1+0x1528], R27 ;  /* 0x0015281b01007387 */ /* 0x000fe20000100800 */
[-C--:B----4-:R-:W-:Y:S01]  /*41e60*/  IADD3 R20, P6, PT, R20, R28.reuse, RZ ;  /* 0x0000001c14147210 */ /* 0x090fe20007fde0ff */
[--C-:B------:R-:W-:Y:S01]  /*41e70*/  IMAD.X R21, R21, 0x1, R0.reuse, P1 ;  /* 0x0000000115157824 */ /* 0x100fe200008e0600 */
[-C--:B---3--:R-:W-:Y:S01]  /*41e80*/  IADD3 R22, P1, PT, R22, R28.reuse, RZ ;  /* 0x0000001c16167210 */ /* 0x088fe20007f3e0ff */
[--C-:B------:R-:W-:Y:S01]  /*41e90*/  IMAD.X R23, R23, 0x1, R0.reuse, P2 ;  /* 0x0000000117177824 */ /* 0x100fe200010e0600 */
[-C--:B------:R-:W-:Y:S01]  /*41ea0*/  IADD3 R25, P2, PT, R25, R28.reuse, RZ ;  /* 0x0000001c19197210 */ /* 0x080fe20007f5e0ff */
[----:B------:R-:W-:Y:S04]  /*41eb0*/  STL [R1+0x14fc], R20 ;  /* 0x0014fc1401007387 */ /* 0x000fe80000100800 */
[----:B------:R-:W-:Y:S04]  /*41ec0*/  STL [R1+0x1520], R21 ;  /* 0x0015201501007387 */ /* 0x000fe80000100800 */
[----:B------:R-:W-:Y:S04]  /*41ed0*/  STL [R1+0x14f4], R22 ;  /* 0x0014f41601007387 */ /* 0x000fe80000100800 */
[----:B------:R0:W-:Y:S04]  /*41ee0*/  STL [R1+0x1510], R13 ;  /* 0x0015100d01007387 */ /* 0x0001e80000100800 */
[----:B------:R-:W-:Y:S04]  /*41ef0*/  STL [R1+0x1518], R23 ;  /* 0x0015181701007387 */ /* 0x000fe80000100800 */
[----:B0-----:R-:W2:Y:S04]  /*41f00*/  LDL.LU R13, [R1+0x1500] ;  /* 0x00150000010d7983 */ /* 0x001ea80000300800 */
[----:B------:R-:W-:Y:S04]  /*41f10*/  STL [R1+0x14ec], R25 ;  /* 0x0014ec1901007387 */ /* 0x000fe80000100800 */
[----:B------:R-:W3:Y:S01]  /*41f20*/  LDL.LU R7, [R1+0x14f0] ;  /* 0x0014f00001077983 */ /* 0x000ee20000300800 */
[----:B------:R-:W-:Y:S01]  /*41f30*/  IADD3 R24, P3, PT, R24, R28, RZ ;  /* 0x0000001c18187210 */ /* 0x000fe20007f7e0ff */
[----:B------:R-:W-:-:S04]  /*41f40*/  IMAD.X R29, R29, 0x1, R0, P4 ;  /* 0x000000011d1d7824 */ /* 0x000fc800020e0600 */
[----:B------:R-:W-:Y:S04]  /*41f50*/  STL [R1+0x14e4], R24 ;  /* 0x0014e41801007387 */ /* 0x000fe80000100800 */
[----:B---3--:R0:W-:Y:S04]  /*41f60*/  STL [R1+0x1a10], R7 ;  /* 0x001a100701007387 */ /* 0x0081e80000100800 */
[----:B------:R-:W-:Y:S04]  /*41f70*/  STL [R1+0x1508], R29 ;  /* 0x0015081d01007387 */ /* 0x000fe80000100800 */
[----:B0-----:R-:W3:Y:S01]  /*41f80*/  LDL.LU R7, [R1+0x14cc] ;  /* 0x0014cc0001077983 */ /* 0x001ee20000300800 */
[----:B------:R-:W-:-:S05]  /*41f90*/  IADD3 R2, P4, PT, R2, R28, RZ ;  /* 0x0000001c02027210 */ /* 0x000fca0007f9e0ff */
[----:B------:R-:W-:Y:S04]  /*41fa0*/  STL [R1+0x14dc], R2 ;  /* 0x0014dc0201007387 */ /* 0x000fe80000100800 */
        /* <DEDUP_REMOVED lines=22> */
[----:B------:R-:W4:Y:S01]  /*42110*/  LDL.LU R23, [R1+0x1474] ;  /* 0x0014740001177983 */ /* 0x000f220000300800 */
[----:B--2---:R-:W-:-:S03]  /*42120*/  IMAD.X R13, R13, 0x1, R0, P5 ;  /* 0x000000010d0d7824 */ /* 0x004fc600028e0600 */
[----:B------:R-:W2:Y:S04]  /*42130*/  LDL.LU R2, [R1+0x1498] ;  /* 0x0014980001027983 */ /* 0x000ea80000300800 */
[----:B------:R-:W2:Y:S04]  /*42140*/  LDL.LU R25, [R1+0x146c] ;  /* 0x00146c0001197983 */ /* 0x000ea80000300800 */
[----:B------:R-:W2:Y:S04]  /*42150*/  LDL.LU R24, [R1+0x1490] ;  /* 0x0014900001187983 */ /* 0x000ea80000300800 */
[----:B------:R-:W2:Y:S04]  /*42160*/  LDL.LU R29, [R1+0x1464] ;  /* 0x00146400011d7983 */ /* 0x000ea80000300800 */
[----:B------:R0:W-:Y:S04]  /*42170*/  STL [R1+0x1500], R13 ;  /* 0x0015000d01007387 */ /* 0x0001e80000100800 */
[----:B0-----:R-:W2:Y:S01]  /*42180*/  LDL.LU R13, [R1+0x1488] ;  /* 0x00148800010d7983 */ /* 0x001ea20000300800 */
[----:B---3--:R-:W-:-:S05]  /*42190*/  IADD3 R7, P5, PT, R7, R28, RZ ;  /* 0x0000001c07077210 */ /* 0x008fca0007fbe0ff */
[----:B------:R0:W-:Y:S04]  /*421a0*/  STL [R1+0x14d4], R7 ;  /* 0x0014d40701007387 */ /* 0x0001e80000100800 */
[----:B0-----:R-:W3:Y:S04]  /*421b0*/  LDL.LU R7, [R1+0x1a14] ;  /* 0x001a140001077983 */ /* 0x001ee80000300800 */
[----:B------:R-:W2:Y:S02]  /*421c0*/  LDL.LU R28, [R1+0x14f8] ;  /* 0x0014f800011c7983 */ /* 0x000ea40000300800 */
[----:B--2---:R-:W-:-:S05]  /*421d0*/  IMAD.X R28, R28, 0x1, R0, P6 ;  /* 0x000000011c1c7824 */ /* 0x004fca00030e0600 */
[----:B------:R0:W-:Y:S02]  /*421e0*/  STL [R1+0x14f8], R28 ;  /* 0x0014f81c01007387 */ /* 0x0001e40000100800 */
[----:B0-----:R-:W0:Y:S02]  /*421f0*/  LDC R28, c[0x0][0x3a8] ;  /* 0x0000ea00ff1c7b82 */ /* 0x001e240000000800 */
[----:B0-----:R-:W-:-:S04]  /*42200*/  IMAD.SHL.U32 R28, R28, 0x40, RZ ;  /* 0x000000401c1c7824 */ /* 0x001fc800078e00ff */
[----:B------:R-:W-:-:S05]  /*42210*/  IMAD.SHL.U32 R28, R28, 0x2, RZ ;  /* 0x000000021c1c7824 */ /* 0x000fca00078e00ff */
[----:B---3--:R-:W-:-:S05]  /*42220*/  IADD3 R7, P6, PT, R7, R28, RZ ;  /* 0x0000001c07077210 */ /* 0x008fca0007fde0ff */
[----:B------:R0:W-:Y:S04]  /*42230*/  STL [R1+0x14cc], R7 ;  /* 0x0014cc0701007387 */ /* 0x0001e80000100800 */
[----:B0-----:R-:W2:Y:S01]  /*42240*/  LDL.LU R7, [R1+0x1a10] ;  /* 0x001a100001077983 */ /* 0x001ea20000300800 */
[--C-:B----4-:R-:W-:Y:S01]  /*42250*/  IMAD.X R12, R12, 0x1, R0.reuse, P2 ;  /* 0x000000010c0c7824 */ /* 0x110fe200010e0600 */
[-C--:B------:R-:W-:Y:S01]  /*42260*/  IADD3 R3, P2, PT, R3, R28.reuse, RZ ;  /* 0x0000001c03037210 */ /* 0x080fe20007f5e0ff */
[--C-:B------:R-:W-:Y:S01]  /*42270*/  IMAD.X R16, R16, 0x1, R0.reuse, P3 ;  /* 0x0000000110107824 */ /* 0x100fe200018e0600 */
        /* <DEDUP_REMOVED lines=12> */
[----:B------:R-:W-:Y:S01]  /*42340*/  IADD3 R21, P4, PT, R21, R28, RZ ;  /* 0x0000001c15157210 */ /* 0x000fe20007f9e0ff */
[----:B------:R-:W-:-:S02]  /*42350*/  IMAD.X R2, R2, 0x1, R0, P6 ;  /* 0x0000000102027824 */ /* 0x000fc400030e0600 */
[--C-:B------:R-:W-:Y:S01]  /*42360*/  IMAD.X R22, R22, 0x1, R0.reuse, P5 ;  /* 0x0000000116167824 */ /* 0x100fe200028e0600 */
[-C--:B------:R-:W-:Y:S02]  /*42370*/  IADD3 R23, P5, PT, R23, R28.reuse, RZ ;  /* 0x0000001c17177210 */ /* 0x080fe40007fbe0ff */
[-C--:B------:R-:W-:Y:S01]  /*42380*/  IADD3 R25, P6, PT, R25, R28.reuse, RZ ;  /* 0x0000001c19197210 */ /* 0x080fe20007fde0ff */
[----:B--2---:R-:W-:Y:S01]  /*42390*/  IMAD.X R7, R7, 0x1, R0, P1 ;  /* 0x0000000107077824 */ /* 0x004fe200008e0600 */
[----:B------:R-:W-:-:S04]  /*423a0*/  IADD3 R4, P1, PT, R4, R28, RZ ;  /* 0x0000001c04047210 */ /* 0x000fc80007f3e0ff */
        /* <DEDUP_REMOVED lines=8> */
[----:B------:R-:W-:-:S03]  /*42430*/  IMAD.X R9, R9, 0x1, R0, P1 ;  /* 0x0000000109097824 */ /* 0x000fc600008e0600 */
[----:B------:R-:W-:Y:S01]  /*42440*/  STL [R1+0x14d0], R10 ;  /* 0x0014d00a01007387 */ /* 0x000fe20000100800 */
[----:B------:R-:W-:-:S03]  /*42450*/  IADD3 R8, P1, PT, R8, R28, RZ ;  /* 0x0000001c08087210 */ /* 0x000fc60007f3e0ff */
        /* <DEDUP_REMOVED lines=13> */
[----:B0-----:R-:W2:Y:S04]  /*42530*/  LDL.LU R2, [R1+0x145c] ;  /* 0x00145c0001027983 */ /* 0x001ea80000300800 */
[----:B------:R-:W-:Y:S04]  /*42540*/  STL [R1+0x1474], R23 ;  /* 0x0014741701007387 */ /* 0x000fe80000100800 */
[----:B------:R-:W-:Y:S04]  /*42550*/  STL [R1+0x146c], R25 ;  /* 0x00146c1901007387 */ /* 0x000fe80000100800 */
[----:B------:R-:W3:Y:S01]  /*42560*/  LDL.LU R7, [R1+0x144c] ;  /* 0x00144c0001077983 */ /* 0x000ee20000300800 */
[--C-:B------:R-:W-:Y:S01]  /*42570*/  IMAD.X R24, R24, 0x1, R0.reuse, P1 ;  /* 0x0000000118187824 */ /* 0x100fe200008e0600 */
[----:B------:R-:W-:Y:S01]  /*42580*/  IADD3 R29, P1, PT, R29, R28, RZ ;  /* 0x0000001c1d1d7210 */ /* 0x000fe20007f3e0ff */
[----:B------:R-:W-:-:S03]  /*42590*/  IMAD.X R13, R13, 0x1, R0, P2 ;  /* 0x000000010d0d7824 */ /* 0x000fc600010e0600 */
[----:B------:R-:W-:Y:S04]  /*425a0*/  STL [R1+0x1490], R24 ;  /* 0x0014901801007387 */ /* 0x000fe80000100800 */
[----:B---3--:R0:W-:Y:S04]  /*425b0*/  STL [R1+0x1a0c], R7 ;  /* 0x001a0c0701007387 */ /* 0x0081e80000100800 */
[----:B------:R-:W-:Y:S04]  /*425c0*/  STL [R1+0x1464], R29 ;  /* 0x0014641d01007387 */ /* 0x000fe80000100800 */
[----:B0-----:R-:W3:Y:S04]  /*425d0*/  LDL.LU R7, [R1+0x1454] ;  /* 0x0014540001077983 */ /* 0x001ee80000300800 */
[----:B------:R0:W-:Y:S04]  /*425e0*/  STL [R1+0x1488], R13 ;  /* 0x0014880d01007387 */ /* 0x0001e80000100800 */
        /* <DEDUP_REMOVED lines=22> */
[----:B0-----:R-:W3:Y:S01]  /*42750*/  LDL.LU R13, [R1+0x1418] ;  /* 0x00141800010d7983 */ /* 0x001ee20000300800 */
[----:B--2---:R-:W-:-:S03]  /*42760*/  IADD3 R2, P2, PT, R2, R28, RZ ;  /* 0x0000001c02027210 */ /* 0x004fc60007f5e0ff */
[----:B------:R-:W2:Y:S04]  /*42770*/  LDL.LU R28, [R1+0x1480] ;  /* 0x00148000011c7983 */ /* 0x000ea80000300800 */
[----:B------:R-:W3:Y:S04]  /*42780*/  LDL.LU R24, [R1+0x13ec] ;  /* 0x0013ec0001187983 */ /* 0x000ee80000300800 */
[----:B------:R-:W3:Y:S04]  /*42790*/  LDL.LU R29, [R1+0x1410] ;  /* 0x00141000011d7983 */ /* 0x000ee80000300800 */
[----:B------:R0:W-:Y:S04]  /*427a0*/  STL [R1+0x145c], R2 ;  /* 0x00145c0201007387 */ /* 0x0001e80000100800 */
[----:B0-----:R-:W3:Y:S01]  /*427b0*/  LDL.LU R2, [R1+0x13e4] ;  /* 0x0013e40001027983 */ /* 0x001ee20000300800 */
[----:B--2---:R-:W-:-:S05]  /*427c0*/  IMAD.X R28, R28, 0x1, R0, P3 ;  /* 0x000000011c1c7824 */ /* 0x004fca00018e0600 */
[----:B------:R0:W-:Y:S02]  /*427d0*/  STL [R1+0x1480], R28 ;  /* 0x0014801c01007387 */ /* 0x0001e40000100800 */
[----:B0-----:R-:W0:Y:S02]  /*427e0*/  LDC R28, c[0x0][0x3a8] ;  /* 0x0000ea00ff1c7b82 */ /* 0x001e240000000800 */
[----:B0-----:R-:W-:-:S04]  /*427f0*/  IMAD.SHL.U32 R28, R28, 0x40, RZ ;  /* 0x000000401c1c7824 */ /* 0x001fc800078e00ff */
[----:B------:R-:W-:-:S05]  /*42800*/  IMAD.SHL.U32 R28, R28, 0x2, RZ ;  /* 0x000000021c1c7824 */ /* 0x000fca00078e00ff */
[----:B---3--:R-:W-:-:S05]  /*42810*/  IADD3 R7, P3, PT, R7, R28, RZ ;  /* 0x0000001c07077210 */ /* 0x008fca0007f7e0ff */
[----:B------:R0:W-:Y:S04]  /*42820*/  STL [R1+0x1454], R7 ;  /* 0x0014540701007387 */ /* 0x0001e80000100800 */
[----:B0-----:R-:W2:Y:S04]  /*42830*/  LDL.LU R7, [R1+0x1a0c] ;  /* 0x001a0c0001077983 */ /* 0x001ea80000300800 */
[----:B------:R-:W3:Y:S01]  /*42840*/  LDL.LU R28, [R1+0x1478] ;  /* 0x00147800011c7983 */ /* 0x000ee20000300800 */
[--C-:B----4-:R-:W-:Y:S02]  /*42850*/  IMAD.X R4, R4, 0x1, R0.reuse, P5 ;  /* 0x0000000104047824 */ /* 0x110fe400028e0600 */
[----:B------:R-:W-:-:S02]  /*42860*/  IMAD.X R3, R3, 0x1, R0, P6 ;  /* 0x0000000103037824 */ /* 0x000fc400030e0600 */
[--C-:B------:R-:W-:Y:S02]  /*42870*/  IMAD.X R17, R17, 0x1, R0.reuse, P1 ;  /* 0x0000000111117824 */ /* 0x100fe400008e0600 */
[--C-:B------:R-:W-:Y:S02]  /*42880*/  IMAD.X R19, R19, 0x1, R0.reuse, P2 ;  /* 0x0000000113137824 */ /* 0x100fe400010e0600 */
[--C-:B------:R-:W-:Y:S02]  /*42890*/  IMAD.X R11, R11, 0x1, R0.reuse, P3 ;  /* 0x000000010b0b7824 */ /* 0x100fe400018e0600 */
[----:B---3--:R-:W-:-:S05]  /*428a0*/  IMAD.X R28, R28, 0x1, R0, P4 ;  /* 0x000000011c1c7824 */ /* 0x008fca00020e0600 */
[----:B------:R0:W-:Y:S02]  /*428b0*/  STL [R1+0x1478], R28 ;  /* 0x0014781c01007387 */ /* 0x0001e40000100800 */
[----:B0-----:R-:W0:Y:S02]  /*428c0*/  LDC R28, c[0x0][0x3a8] ;  /* 0x0000ea00ff1c7b82 */ /* 0x001e240000000800 */
[----:B0-----:R-:W-:-:S04]  /*428d0*/  IMAD.SHL.U32 R28, R28, 0x40, RZ ;  /* 0x000000401c1c7824 */ /* 0x001fc800078e00ff */
[----:B------:R-:W-:-:S05]  /*428e0*/  IMAD.SHL.U32 R28, R28, 0x2, RZ ;  /* 0x000000021c1c7824 */ /* 0x000fca00078e00ff */
[-C--:B--2---:R-:W-:Y:S02]  /*428f0*/  IADD3 R7, P4, PT, R7, R28.reuse, RZ ;  /* 0x0000001c07077210 */ /* 0x084fe40007f9e0ff */
[-C--:B------:R-:W-:Y:S02]  /*42900*/  IADD3 R12, P5, PT, R12, R28.reuse, RZ ;  /* 0x0000001c0c0c7210 */ /* 0x080fe40007fbe0ff */
[-C--:B------:R-:W-:Y:S02]  /*42910*/  IADD3 R16, P6, PT, R16, R28.reuse, RZ ;  /* 0x0000001c10107210 */ /* 0x080fe40007fde0ff */
[-C--:B------:R-:W-:Y:S01]  /*42920*/  IADD3 R18, P1, PT, R18, R28.reuse, RZ ;  /* 0x0000001c12127210 */ /* 0x080fe20007f3e0ff */
[----:B------:R-:W-:Y:S04]  /*42930*/  STL [R1+0x144c], R7 ;  /* 0x00144c0701007387 */ /* 0x000fe80000100800 */
[----:B------:R-:W-:Y:S04]  /*42940*/  STL [R1+0x1470], R4 ;  /* 0x0014700401007387 */ /* 0x000fe80000100800 */
[----:B------:R-:W-:Y:S04]  /*42950*/  STL [R1+0x1444], R12 ;  /* 0x0014440c01007387 */ /* 0x000fe80000100800 */
[----:B------:R-:W-:Y:S01]  /*42960*/  STL [R1+0x1468], R3 ;  /* 0x0014680301007387 */ /* 0x000fe20000100800 */
[----:B------:R-:W-:-:S03]  /*42970*/  IADD3 R10, P2, PT, R10, R28, RZ ;  /* 0x0000001c0a0a7210 */ /* 0x000fc60007f5e0ff */
[----:B------:R-:W-:Y:S04]  /*42980*/  STL [R1+0x143c], R16 ;  /* 0x00143c1001007387 */ /* 0x000fe80000100800 */
[----:B------:R-:W-:Y:S01]  /*42990*/  STL [R1+0x1460], R17 ;  /* 0x0014601101007387 */ /* 0x000fe20000100800 */
[----:B------:R-:W-:-:S03]  /*429a0*/  IADD3 R6, P3, PT, R6, R28, RZ ;  /* 0x0000001c06067210 */ /* 0x000fc60007f7e0ff */
[----:B------:R-:W-:Y:S01]  /*429b0*/  STL [R1+0x1434], R18 ;  /* 0x0014341201007387 */ /* 0x000fe20000100800 */
[----:B------:R-:W-:-:S03]  /*429c0*/  IMAD.X R5, R5, 0x1, R0, P4 ;  /* 0x0000000105057824 */ /* 0x000fc600020e0600 */
        /* <DEDUP_REMOVED lines=21> */
[----:B------:R-:W-:-:S03]  /*42b20*/  IMAD.X R23, R23, 0x1, R0, P3 ;  /* 0x0000000117177824 */ /* 0x000fc600018e0600 */
[----:B------:R-:W-:Y:S01]  /*42b30*/  STL [R1+0x1404], R20 ;  /* 0x0014041401007387 */ /* 0x000fe20000100800 */
[----:B------:R-:W-:-:S03]  /*42b40*/  IADD3 R25, P3, PT, R25, R28, RZ ;  /* 0x0000001c19197210 */ /* 0x000fc60007f7e0ff */
        /* <DEDUP_REMOVED lines=1318> */
[----:B------:R1:W-:Y:S04]  /*47db0*/  STL [R1+0xd9c], R29 ;  /* 0x000d9c1d01007387 */ /* 0x0003e80000100800 */
        /* <DEDUP_REMOVED lines=25> */
[----:B--2---:R-:W-:-:S03]  /*47f50*/  IADD3 R2, P3, PT, R2, R28, RZ ;  /* 0x0000001c02027210 */ /* 0x004fc60007f7e0ff */
[----:B------:R-:W2:Y:S04]  /*47f60*/  LDL.LU R28, [R1+0xdb8] ;  /* 0x000db800011c7983 */ /* 0x000ea80000300800 */
[----:B-1----:R-:W3:Y:S04]  /*47f70*/  LDL.LU R29, [R1+0x1824] ;  /* 0x00182400011d7983 */ /* 0x002ee80000300800 */
[----:B0-----:R-:W3:Y:S04]  /*47f80*/  LDL.LU R13, [R1+0x191c] ;  /* 0x00191c00010d7983 */ /* 0x001ee80000300800 */
        /* <DEDUP_REMOVED lines=40> */
[----:B------:R-:W-:-:S03]  /*48210*/  IADD3 R14, P6, PT, R14, UR10, RZ ;  /* 0x0000000a0e0e7c10 */ /* 0x000fc6000ffde0ff */
        /* <DEDUP_REMOVED lines=12> */
[----:B------:R-:W-:Y:S04]  /*482e0*/  STL [R1+0x153c], R26 ;  /* 0x00153c1a01007387 */ /* 0x000fe80000100800 */
[----:B------:R-:W-:Y:S01]  /*482f0*/  STL [R1+0xd68], R27 ;  /* 0x000d681b01007387 */ /* 0x000fe20000100800 */
[----:B------:R-:W-:-:S03]  /*48300*/  IMAD.X R23, R23, 0x1, R0, P4 ;  /* 0x0000000117177824 */ /* 0x000fc600020e0600 */
[----:B------:R-:W-:Y:S01]  /*48310*/  STL [R1+0x1830], R20 ;  /* 0x0018301401007387 */ /* 0x000fe20000100800 */
[----:B------:R-:W-:-:S03]  /*48320*/  IADD3 R25, P4, PT, R25, UR10, RZ ;  /* 0x0000000a19197c10 */ /* 0x000fc6000ff9e0ff */
[----:B------:R-:W-:Y:S01]  /*48330*/  STL [R1+0xd60], R21 ;  /* 0x000d601501007387 */ /* 0x000fe20000100800 */
[----:B------:R-:W-:-:S03]  /*48340*/  IMAD.X R24, R24, 0x1, R0, P5 ;  /* 0x0000000118187824 */ /* 0x000fc600028e0600 */
[----:B------:R-:W-:Y:S04]  /*48350*/  STL [R1+0x182c], R22 ;  /* 0x00182c1601007387 */ /* 0x000fe80000100800 */
[----:B------:R0:W-:Y:S04]  /*48360*/  STL [R1+0x1974], R0 ;  /* 0x0019740001007387 */ /* 0x0001e80000100800 */
[----:B------:R-:W-:Y:S04]  /*48370*/  STL [R1+0xd58], R23 ;  /* 0x000d581701007387 */ /* 0x000fe80000100800 */
[----:B------:R-:W-:Y:S04]  /*48380*/  STL [R1+0x1828], R25 ;  /* 0x0018281901007387 */ /* 0x000fe80000100800 */
[----:B------:R-:W-:Y:S04]  /*48390*/  STL [R1+0xd50], R24 ;  /* 0x000d501801007387 */ /* 0x000fe80000100800 */
[----:B0-----:R-:W2:Y:S01]  /*483a0*/  LDL.LU R0, [R1+0x1538] ;  /* 0x0015380001007983 */ /* 0x001ea20000300800 */
[----:B------:R-:W-:-:S02]  /*483b0*/  IADD3 R29, P5, PT, R29, UR10, RZ ;  /* 0x0000000a1d1d7c10 */ /* 0x000fc4000ffbe0ff */
[----:B------:R-:W-:-:S03]  /*483c0*/  IADD3.X R13, PT, PT, R13, UR4, RZ, P6, !PT ;  /* 0x000000040d0d7c10 */ /* 0x000fc6000b7fe4ff */
[----:B------:R-:W-:Y:S04]  /*483d0*/  STL [R1+0x1824], R29 ;  /* 0x0018241d01007387 */ /* 0x000fe80000100800 */
[----:B--2---:R0:W-:Y:S04]  /*483e0*/  STL [R1+0x19b0], R0 ;  /* 0x0019b00001007387 */ /* 0x0041e80000100800 */
[----:B------:R-:W-:Y:S04]  /*483f0*/  STL [R1+0x191c], R13 ;  /* 0x00191c0d01007387 */ /* 0x000fe80000100800 */
[----:B0-----:R-:W2:Y:S01]  /*48400*/  LDL.LU R0, [R1+0x1814] ;  /* 0x0018140001007983 */ /* 0x001ea20000300800 */
[----:B------:R-:W-:-:S05]  /*48410*/  IADD3 R2, P6, PT, R2, UR10, RZ ;  /* 0x0000000a02027c10 */ /* 0x000fca000ffde0ff */
[----:B------:R-:W-:Y:S04]  /*48420*/  STL [R1+0x181c], R2 ;  /* 0x00181c0201007387 */ /* 0x000fe80000100800 */
        /* <DEDUP_REMOVED lines=30> */
[----:B--2---:R-:W-:-:S05]  /*48610*/  IADD3.X R0, PT, PT, R0, UR4, RZ, P1, !PT ;  /* 0x0000000400007c10 */ /* 0x004fca0008ffe4ff */
[----:B------:R0:W-:Y:S04]  /*48620*/  STL [R1+0xd4c], R0 ;  /* 0x000d4c0001007387 */ /* 0x0001e80000100800 */
[----:B0-----:R-:W2:Y:S02]  /*48630*/  LDL.LU R0, [R1+0x19b4] ;  /* 0x0019b40001007983 */ /* 0x001ea40000300800 */
[----:B--2---:R-:W-:-:S05]  /*48640*/  IADD3 R0, P1, PT, R0, UR10, RZ ;  /* 0x0000000a00007c10 */ /* 0x004fca000ff3e0ff */
[----:B------:R0:W-:Y:S04]  /*48650*/  STL [R1+0x1814], R0 ;  /* 0x0018140001007387 */ /* 0x0001e80000100800 */
[----:B0-----:R-:W2:Y:S01]  /*48660*/  LDL.LU R0, [R1+0x19b0] ;  /* 0x0019b00001007983 */ /* 0x001ea20000300800 */
[----:B----4-:R-:W-:Y:S02]  /*48670*/  IADD3.X R7, PT, PT, R7, UR4, RZ, P3, !PT ;  /* 0x0000000407077c10 */ /* 0x010fe40009ffe4ff */
[----:B---3--:R-:W-:Y:S02]  /*48680*/  IADD3 R4, P3, PT, R4, UR10, RZ ;  /* 0x0000000a04047c10 */ /* 0x008fe4000ff7e0ff */
[----:B------:R-:W-:Y:S02]  /*48690*/  IADD3.X R12, PT, PT, R12, UR4, RZ, P4, !PT ;  /* 0x000000040c0c7c10 */ /* 0x000fe4000a7fe4ff */
[----:B------:R-:W-:-:S02]  /*486a0*/  IADD3 R3, P4, PT, R3, UR10, RZ ;  /* 0x0000000a03037c10 */ /* 0x000fc4000ff9e0ff */
[----:B------:R-:W-:Y:S02]  /*486b0*/  IADD3.X R16, PT, PT, R16, UR4, RZ, P5, !PT ;  /* 0x0000000410107c10 */ /* 0x000fe4000affe4ff */
[----:B------:R-:W-:Y:S02]  /*486c0*/  IADD3 R17, P5, PT, R17, UR10, RZ ;  /* 0x0000000a11117c10 */ /* 0x000fe4000ffbe0ff */
[----:B------:R-:W-:Y:S02]  /*486d0*/  IADD3.X R18, PT, PT, R18, UR4, RZ, P6, !PT ;  /* 0x0000000412127c10 */ /* 0x000fe4000b7fe4ff */
[----:B------:R-:W-:Y:S02]  /*486e0*/  IADD3 R19, P6, PT, R19, UR10, RZ ;  /* 0x0000000a13137c10 */ /* 0x000fe4000ffde0ff */
        /* <DEDUP_REMOVED lines=12> */
[----:B--2---:R-:W-:Y:S02]  /*487b0*/  IADD3.X R0, PT, PT, R0, UR4, RZ, P2, !PT ;  /* 0x0000000400007c10 */ /* 0x004fe400097fe4ff */
[----:B------:R-:W-:-:S03]  /*487c0*/  IADD3 R28, P2, PT, R28, UR10, RZ ;  /* 0x0000000a1c1c7c10 */ /* 0x000fc6000ff5e0ff */
[----:B------:R0:W-:Y:S04]  /*487d0*/  STL [R1+0x1538], R0 ;  /* 0x0015380001007387 */ /* 0x0001e80000100800 */
[----:B------:R-:W-:Y:S04]  /*487e0*/  STL [R1+0x180c], R28 ;  /* 0x00180c1c01007387 */ /* 0x000fe80000100800 */
[----:B------:R-:W-:Y:S04]  /*487f0*/  STL [R1+0x1534], R7 ;  /* 0x0015340701007387 */ /* 0x000fe80000100800 */
[----:B------:R-:W-:Y:S04]  /*48800*/  STL [R1+0x1804], R4 ;  /* 0x0018040401007387 */ /* 0x000fe80000100800 */
[----:B------:R-:W-:Y:S04]  /*48810*/  STL [R1+0x1530], R12 ;  /* 0x0015300c01007387 */ /* 0x000fe80000100800 */
[----:B------:R-:W-:Y:S04]  /*48820*/  STL [R1+0x17fc], R3 ;  /* 0x0017fc0301007387 */ /* 0x000fe80000100800 */
[----:B------:R-:W-:Y:S04]  /*48830*/  STL [R1+0x1820], R16 ;  /* 0x0018201001007387 */ /* 0x000fe80000100800 */
[----:B------:R-:W-:Y:S01]  /*48840*/  STL [R1+0x17f4], R17 ;  /* 0x0017f41101007387 */ /* 0x000fe20000100800 */
[----:B------:R-:W-:-:S03]  /*48850*/  IADD3.X R6, PT, PT, R6, UR4, RZ, P2, !PT ;  /* 0x0000000406067c10 */ /* 0x000fc600097fe4ff */
[----:B------:R-:W-:Y:S01]  /*48860*/  STL [R1+0x1818], R18 ;  /* 0x0018181201007387 */ /* 0x000fe20000100800 */
[----:B------:R-:W-:-:S03]  /*48870*/  IADD3 R5, P2, PT, R5, UR10, RZ ;  /* 0x0000000a05057c10 */ /* 0x000fc6000ff5e0ff */
        /* <DEDUP_REMOVED lines=19> */
[----:B0-----:R-:W2:Y:S01]  /*489b0*/  LDL.LU R0, [R1+0x1794] ;  /* 0x0017940001007983 */ /* 0x001ea20000300800 */
[----:B------:R-:W-:-:S02]  /*489c0*/  IADD3.X R29, PT, PT, R29, UR4, RZ, P3, !PT ;  /* 0x000000041d1d7c10 */ /* 0x000fc40009ffe4ff */
[----:B------:R-:W-:-:S03]  /*489d0*/  IADD3 R13, P3, PT, R13, UR10, RZ ;  /* 0x0000000a0d0d7c10 */ /* 0x000fc6000ff7e0ff */
[----:B------:R-:W-:Y:S04]  /*489e0*/  STL [R1+0x17d0], R29 ;  /* 0x0017d01d01007387 */ /* 0x000fe80000100800 */
[----:B--2---:R0:W-:Y:S04]  /*489f0*/  STL [R1+0x19a8], R0 ;  /* 0x0019a80001007387 */ /* 0x0041e80000100800 */
[----:B------:R-:W-:Y:S04]  /*48a00*/  STL [R1+0x17a4], R13 ;  /* 0x0017a40d01007387 */ /* 0x000fe80000100800 */
[----:B0-----:R-:W2:Y:S01]  /*48a10*/  LDL.LU R0, [R1+0x17c0] ;  /* 0x0017c00001007983 */ /* 0x001ea20000300800 */
[----:B------:R-:W-:-:S05]  /*48a20*/  IADD3.X R2, PT, PT, R2, UR4, RZ, P4, !PT ;  /* 0x0000000402027c10 */ /* 0x000fca000a7fe4ff */
        /* <DEDUP_REMOVED lines=31> */
[----:B--2---:R-:W-:-:S05]  /*48c20*/  IADD3 R0, P4, PT, R0, UR10, RZ ;  /* 0x0000000a00007c10 */ /* 0x004fca000ff9e0ff */
[----:B------:R0:W-:Y:S04]  /*48c30*/  STL [R1+0x179c], R0 ;  /* 0x00179c0001007387 */ /* 0x0001e80000100800 */
[----:B0-----:R-:W2:Y:S02]  /*48c40*/  LDL.LU R0, [R1+0x19ac] ;  /* 0x0019ac0001007983 */ /* 0x001ea40000300800 */
[----:B--2---:R-:W-:-:S05]  /*48c50*/  IADD3.X R0, PT, PT, R0, UR4, RZ, P5, !PT ;  /* 0x0000000400007c10 */ /* 0x004fca000affe4ff */
[----:B------:R0:W-:Y:S04]  /*48c60*/  STL [R1+0x17c0], R0 ;  /* 0x0017c00001007387 */ /* 0x0001e80000100800 */
[----:B0-----:R-:W2:Y:S01]  /*48c70*/  LDL.LU R0, [R1+0x19a8] ;  /* 0x0019a80001007983 */ /* 0x001ea20000300800 */
[----:B---3--:R-:W-:Y:S02]  /*48c80*/  IADD3.X R28, PT, PT, R28, UR4, RZ, P6, !PT ;  /* 0x000000041c1c7c10 */ /* 0x008fe4000b7fe4ff */
[----:B----4-:R-:W-:Y:S02]  /*48c90*/  IADD3 R7, P6, PT, R7, UR10, RZ ;  /* 0x0000000a07077c10 */ /* 0x010fe4000ffde0ff */
        /* <DEDUP_REMOVED lines=19> */
[----:B--2---:R-:W-:-:S05]  /*48dd0*/  IADD3 R0, P5, PT, R0, UR10, RZ ;  /* 0x0000000a00007c10 */ /* 0x004fca000ffbe0ff */
[----:B------:R0:W-:Y:S04]  /*48de0*/  STL [R1+0x1794], R0 ;  /* 0x0017940001007387 */ /* 0x0001e80000100800 */
        /* <DEDUP_REMOVED lines=567> */
[----:B--2---:R-:W-:-:S05]  /*4b160*/  IADD3 R0, P2, PT, R0, UR10, RZ ;  /* 0x0000000a00007c10 */ /* 0x004fca000ff5e0ff */
[----:B------:R0:W-:Y:S04]  /*4b170*/  STL [R1+0x18d8], R0 ;  /* 0x0018d80001007387 */ /* 0x0001e80000100800 */
[----:B0-----:R0:W5:Y:S04]  /*4b180*/  LDL.LU R0, [R1+0x1974] ;  /* 0x0019740001007983 */ /* 0x0011680000300800 */
[----:B------:R1:W-:Y:S04]  /*4b190*/  STL [R1+0x188c], R16 ;  /* 0x00188c1001007387 */ /* 0x0003e80000100800 */
[----:B-1----:R0:W5:Y:S04]  /*4b1a0*/  LDL.LU R16, [R1+0x1970] ;  /* 0x0019700001107983 */ /* 0x0021680000300800 */
[----:B------:R1:W-:Y:S04]  /*4b1b0*/  STL [R1+0x18e0], R6 ;  /* 0x0018e00601007387 */ /* 0x0003e80000100800 */
[----:B-1----:R-:W2:Y:S04]  /*4b1c0*/  LDL.LU R6, [R1+0x196c] ;  /* 0x00196c0001067983 */ /* 0x002ea80000300800 */
[----:B------:R1:W-:Y:S04]  /*4b1d0*/  STL [R1+0x1894], R5 ;  /* 0x0018940501007387 */ /* 0x0003e80000100800 */
[----:B-1----:R-:W3:Y:S04]  /*4b1e0*/  LDL.LU R5, [R1+0x1968] ;  /* 0x0019680001057983 */ /* 0x002ee80000300800 */
[----:B------:R1:W-:Y:S04]  /*4b1f0*/  STL [R1+0x18e8], R9 ;  /* 0x0018e80901007387 */ /* 0x0003e80000100800 */
[----:B-1----:R-:W4:Y:S04]  /*4b200*/  LDL.LU R9, [R1+0x1964] ;  /* 0x0019640001097983 */ /* 0x002f280000300800 */
[----:B------:R1:W-:Y:S04]  /*4b210*/  STL [R1+0x189c], R8 ;  /* 0x00189c0801007387 */ /* 0x0003e80000100800 */
[----:B-1----:R-:W4:Y:S04]  /*4b220*/  LDL.LU R8, [R1+0x1960] ;  /* 0x0019600001087983 */ /* 0x002f280000300800 */
[----:B------:R1:W-:Y:S01]  /*4b230*/  STL [R1+0x18f0], R24 ;  /* 0x0018f01801007387 */ /* 0x0003e20000100800 */
[----:B------:R-:W-:-:S02]  /*4b240*/  IADD3.X R13, PT, PT, R13, UR4, RZ, P1, !PT ;  /* 0x000000040d0d7c10 */ /* 0x000fc40008ffe4ff */
[----:B------:R-:W-:Y:S02]  /*4b250*/  IADD3 R28, P1, PT, R28, UR10, RZ ;  /* 0x0000000a1c1c7c10 */ /* 0x000fe4000ff3e0ff */
[----:B------:R-:W-:Y:S02]  /*4b260*/  IADD3.X R2, PT, PT, R2, UR4, RZ, P2, !PT ;  /* 0x0000000402027c10 */ /* 0x000fe400097fe4ff */
[----:B------:R-:W-:Y:S02]  /*4b270*/  IADD3 R7, P2, PT, R7, UR10, RZ ;  /* 0x0000000a07077c10 */ /* 0x000fe4000ff5e0ff */
[----:B------:R-:W-:Y:S01]  /*4b280*/  IADD3.X R4, PT, PT, R4, UR4, RZ, P3, !PT ;  /* 0x0000000404047c10 */ /* 0x000fe20009ffe4ff */
[----:B-1----:R0:W5:Y:S04]  /*4b290*/  LDL.LU R24, [R1+0x195c] ;  /* 0x00195c0001187983 */ /* 0x0021680000300800 */
[----:B------:R1:W-:Y:S01]  /*4b2a0*/  STL [R1+0x18a4], R25 ;  /* 0x0018a41901007387 */ /* 0x0003e20000100800 */
[----:B------:R-:W-:-:S02]  /*4b2b0*/  IADD3 R12, P3, PT, R12, UR10, RZ ;  /* 0x0000000a0c0c7c10 */ /* 0x000fc4000ff7e0ff */
[----:B------:R-:W-:Y:S02]  /*4b2c0*/  IADD3.X R3, PT, PT, R3, UR4, RZ, P4, !PT ;  /* 0x0000000403037c10 */ /* 0x000fe4000a7fe4ff */
[----:B------:R-:W-:Y:S01]  /*4b2d0*/  IADD3 R17, P4, PT, R17, UR10, RZ ;  /* 0x0000000a11117c10 */ /* 0x000fe2000ff9e0ff */
[----:B-1----:R0:W5:Y:S04]  /*4b2e0*/  LDL.LU R25, [R1+0x1958] ;  /* 0x0019580001197983 */ /* 0x0021680000300800 */
[----:B------:R1:W-:Y:S01]  /*4b2f0*/  STL [R1+0x18f8], R29 ;  /* 0x0018f81d01007387 */ /* 0x0003e20000100800 */
[----:B------:R-:W-:Y:S02]  /*4b300*/  IADD3.X R18, PT, PT, R18, UR4, RZ, P5, !PT ;  /* 0x0000000412127c10 */ /* 0x000fe4000affe4ff */
[----:B------:R-:W-:-:S02]  /*4b310*/  IADD3 R19, P5, PT, R19, UR10, RZ ;  /* 0x0000000a13137c10 */ /* 0x000fc4000ffbe0ff */
[----:B------:R-:W-:Y:S01]  /*4b320*/  IADD3.X R10, PT, PT, R10, UR4, RZ, P6, !PT ;  /* 0x000000040a0a7c10 */ /* 0x000fe2000b7fe4ff */
[----:B-1----:R0:W5:Y:S04]  /*4b330*/  LDL.LU R29, [R1+0x1954] ;  /* 0x00195400011d7983 */ /* 0x0021680000300800 */
[----:B------:R1:W-:Y:S01]  /*4b340*/  STL [R1+0x18ac], R13 ;  /* 0x0018ac0d01007387 */ /* 0x0003e20000100800 */
[----:B------:R-:W-:Y:S02]  /*4b350*/  IADD3 R11, P6, PT, R11, UR10, RZ ;  /* 0x0000000a0b0b7c10 */ /* 0x000fe4000ffde0ff */
[----:B------:R-:W-:Y:S01]  /*4b360*/  IADD3.X R14, PT, PT, R14, UR4, RZ, P1, !PT ;  /* 0x000000040e0e7c10 */ /* 0x000fe20008ffe4ff */
[----:B-1----:R0:W5:Y:S04]  /*4b370*/  LDL.LU R13, [R1+0x1950] ;  /* 0x00195000010d7983 */ /* 0x0021680000300800 */
[----:B------:R-:W-:Y:S04]  /*4b380*/  STL [R1+0x1900], R28 ;  /* 0x0019001c01007387 */ /* 0x000fe80000100800 */
[----:B------:R1:W-:Y:S04]  /*4b390*/  STL [R1+0x18b4], R2 ;  /* 0x0018b40201007387 */ /* 0x0003e80000100800 */
[----:B------:R-:W-:Y:S04]  /*4b3a0*/  STL [R1+0x1908], R7 ;  /* 0x0019080701007387 */ /* 0x000fe80000100800 */
[----:B------:R-:W-:Y:S04]  /*4b3b0*/  STL [R1+0x18bc], R4 ;  /* 0x0018bc0401007387 */ /* 0x000fe80000100800 */
[----:B------:R-:W-:Y:S04]  /*4b3c0*/  STL [R1+0x1910], R12 ;  /* 0x0019100c01007387 */ /* 0x000fe80000100800 */
[----:B------:R-:W-:Y:S04]  /*4b3d0*/  STL [R1+0x18c4], R3 ;  /* 0x0018c40301007387 */ /* 0x000fe80000100800 */
[----:B------:R-:W-:Y:S04]  /*4b3e0*/  STL [R1+0x1914], R17 ;  /* 0x0019141101007387 */ /* 0x000fe80000100800 */
[----:B------:R-:W-:Y:S01]  /*4b3f0*/  STL [R1+0x18cc], R18 ;  /* 0x0018cc1201007387 */ /* 0x000fe20000100800 */
[----:B------:R-:W-:-:S02]  /*4b400*/  IADD3 R15, P1, PT, R15, UR10, RZ ;  /* 0x0000000a0f0f7c10 */ /* 0x000fc4000ff3e0ff */
[----:B------:R-:W-:Y:S02]  /*4b410*/  IADD3.X R26, PT, PT, R26, UR4, RZ, P2, !PT ;  /* 0x000000041a1a7c10 */ /* 0x000fe400097fe4ff */
[----:B------:R-:W-:Y:S01]  /*4b420*/  IADD3.X R27, PT, PT, R27, UR4, RZ, P3, !PT ;  /* 0x000000041b1b7c10 */ /* 0x000fe20009ffe4ff */
[----:B-1----:R-:W1:Y:S01]  /*4b430*/  S2R R2, SR_TID.X ;  /* 0x0000000000027919 */ /* 0x002e620000002100 */
[----:B------:R-:W-:Y:S04]  /*4b440*/  STL [R1+0x1918], R19 ;  /* 0x0019181301007387 */ /* 0x000fe80000100800 */
[----:B------:R-:W-:Y:S04]  /*4b450*/  STL [R1+0x18d4], R10 ;  /* 0x0018d40a01007387 */ /* 0x000fe80000100800 */
[----:B------:R3:W-:Y:S01]  /*4b460*/  STL [R1+0x1924], R11 ;  /* 0x0019240b01007387 */ /* 0x0007e20000100800 */
[----:B------:R-:W-:-:S03]  /*4b470*/  IADD3.X R20, PT, PT, R20, UR4, RZ, P4, !PT ;  /* 0x0000000414147c10 */ /* 0x000fc6000a7fe4ff */
[----:B------:R0:W-:Y:S01]  /*4b480*/  STL [R1+0x18dc], R14 ;  /* 0x0018dc0e01007387 */ /* 0x0001e20000100800 */
[----:B------:R-:W-:Y:S01]  /*4b490*/  IADD3.X R21, PT, PT, R21, UR4, RZ, P5, !PT ;  /* 0x0000000415157c10 */ /* 0x000fe2000affe4ff */
[----:B------:R-:W0:Y:S02]  /*4b4a0*/  LDC R28, c[0x0][0x3a8] ;  /* 0x0000ea00ff1c7b82 */ /* 0x000e240000000800 */
[----:B------:R0:W-:Y:S01]  /*4b4b0*/  STL [R1+0x1920], R15 ;  /* 0x0019200f01007387 */ /* 0x0001e20000100800 */
[----:B------:R-:W-:-:S03]  /*4b4c0*/  IADD3.X R22, PT, PT, R22, UR4, RZ, P6, !PT ;  /* 0x0000000416167c10 */ /* 0x000fc6000b7fe4ff */
[----:B------:R0:W-:Y:S04]  /*4b4d0*/  STL [R1+0x18e4], R26 ;  /* 0x0018e41a01007387 */ /* 0x0001e80000100800 */
[----:B------:R0:W-:Y:S01]  /*4b4e0*/  STL [R1+0x18ec], R27 ;  /* 0x0018ec1b01007387 */ /* 0x0001e20000100800 */
[----:B------:R-:W-:-:S03]  /*4b4f0*/  IADD3.X R23, PT, PT, R23, UR4, RZ, P1, !PT ;  /* 0x0000000417177c10 */ /* 0x000fc60008ffe4ff */
[----:B------:R0:W-:Y:S04]  /*4b500*/  STL [R1+0x18f4], R20 ;  /* 0x0018f41401007387 */ /* 0x0001e80000100800 */
[----:B------:R0:W-:Y:S04]  /*4b510*/  STL [R1+0x18fc], R21 ;  /* 0x0018fc1501007387 */ /* 0x0001e80000100800 */
[----:B------:R0:W-:Y:S02]  /*4b520*/  STL [R1+0x1904], R22 ;  /* 0x0019041601007387 */ /* 0x0001e40000100800 */
[----:B0-----:R-:W-:Y:S01]  /*4b530*/  IMAD.SHL.U32 R28, R28, 0x40, RZ ;  /* 0x000000401c1c7824 */ /* 0x001fe200078e00ff */
[----:B-1----:R-:W-:-:S03]  /*4b540*/  LOP3.LUT R2, R2, 0x3f, RZ, 0xc0, !PT ;  /* 0x0000003f02027812 */ /* 0x002fc600078ec0ff */
[----:B------:R-:W-:Y:S02]  /*4b550*/  IMAD.SHL.U32 R28, R28, 0x2, RZ ;  /* 0x000000021c1c7824 */ /* 0x000fe400078e00ff */
[----:B------:R-:W-:Y:S02]  /*4b560*/  IMAD.SHL.U32 R2, R2, 0x2, RZ ;  /* 0x0000000202027824 */ /* 0x000fe400078e00ff */
[----:B---3--:R-:W-:Y:S02]  /*4b570*/  IMAD.MOV.U32 R11, RZ, RZ, R5 ;  /* 0x000000ffff0b7224 */ /* 0x008fe400078e0005 */
[----:B--2---:R-:W-:Y:S02]  /*4b580*/  IMAD.MOV.U32 R5, RZ, RZ, R6 ;  /* 0x000000ffff057224 */ /* 0x004fe400078e0006 */
[----:B----4-:R-:W-:-:S05]  /*4b590*/  IMAD.MOV.U32 R4, RZ, RZ, R9 ;  /* 0x000000ffff047224 */ /* 0x010fca00078e0009 */
[----:B------:R0:W-:Y:S04]  /*4b5a0*/  STL.64 [R1+0xd18], R4 ;  /* 0x000d180401007387 */ /* 0x0001e80000100a00 */
[----:B------:R0:W-:Y:S01]  /*4b5b0*/  STL [R1+0x190c], R23 ;  /* 0x00190c1701007387 */ /* 0x0001e20000100800 */
[----:B------:R-:W-:-:S05]  /*4b5c0*/  IMAD.MOV.U32 R10, RZ, RZ, R8 ;  /* 0x000000ffff0a7224 */ /* 0x000fca00078e0008 */
[----:B------:R0:W-:Y:S01]  /*4b5d0*/  STL.64 [R1+0xd20], R10 ;  /* 0x000d200a01007387 */ /* 0x0001e20000100a00 */
[----:B------:R-:W-:Y:S05]  /*4b5e0*/  @P0 BRA `(.L_x_1) ;  /* 0xfffffc8800c80947 */ /* 0x000fea000383ffff */
[----:B------:R-:W2:Y:S04]  /*4b5f0*/  LDL.LU R12, [R1+0x8ac] ;  /* 0x0008ac00010c7983 */ /* 0x000ea80000300800 */
[----:B------:R-:W2:Y:S04]  /*4b600*/  LDL.LU R3, [R1+0x7bc] ;  /* 0x0007bc0001037983 */ /* 0x000ea80000300800 */
[----:B------:R-:W3:Y:S04]  /*4b610*/  LDL.LU R17, [R1+0x7b4] ;  /* 0x0007b40001117983 */ /* 0x000ee80000300800 */
[----:B------:R-:W4:Y:S04]  /*4b620*/  LDL.LU R18, [R1+0xb4c] ;  /* 0x000b4c0001127983 */ /* 0x000f280000300800 */
        /* <DEDUP_REMOVED lines=11> */
[----:B-----5:R-:W-:Y:S04]  /*4b6e0*/  STL [R1+0x1b18], R25 ;  /* 0x001b181901007387 */ /* 0x020fe80000100800 */
[----:B------:R-:W-:Y:S04]  /*4b6f0*/  STL [R1+0x1b14], R24 ;  /* 0x001b141801007387 */ /* 0x000fe80000100800 */
[----:B------:R-:W-:Y:S01]  /*4b700*/  STL [R1+0x19e4], R13 ;  /* 0x0019e40d01007387 */ /* 0x000fe20000100800 */
[----:B--2---:R-:W-:-:S02]  /*4b710*/  F2FP.F16.F32.PACK_AB R2, R12, R3 ;  /* 0x000000030c02723e */ /* 0x004fc400000000ff */
[----:B---3--:R-:W-:-:S03]  /*4b720*/  F2FP.F16.F32.PACK_AB R0, R16, R17 ;  /* 0x000000111000723e */ /* 0x008fc600000000ff */
[----:B------:R0:W-:Y:S04]  /*4b730*/  STL [R1+0x43c], R2 ;  /* 0x00043c0201007387 */ /* 0x0001e80000100800 */
[----:B------:R1:W-:Y:S01]  /*4b740*/  STL [R1+0x438], R0 ;  /* 0x0004380001007387 */ /* 0x0003e20000100800 */
[----:B----4-:R-:W-:-:S05]  /*4b750*/  F2FP.F16.F32.PACK_AB R3, R18, R19 ;  /* 0x000000131203723e */ /* 0x010fca00000000ff */
[----:B------:R2:W-:Y:S01]  /*4b760*/  STL [R1+0x434], R3 ;  /* 0x0004340301007387 */ /* 0x0005e20000100800 */
[----:B0-----:R-:W-:-:S05]  /*4b770*/  F2FP.F16.F32.PACK_AB R2, R10, R11 ;  /* 0x0000000b0a02723e */ /* 0x001fca00000000ff */
[----:B------:R0:W-:Y:S01]  /*4b780*/  STL [R1+0x430], R2 ;  /* 0x0004300201007387 */ /* 0x0001e20000100800 */
[----:B-1----:R-:W-:-:S05]  /*4b790*/  F2FP.F16.F32.PACK_AB R0, R14, R15 ;  /* 0x0000000f0e00723e */ /* 0x002fca00000000ff */
[----:B------:R1:W-:Y:S01]  /*4b7a0*/  STL [R1+0x44c], R0 ;  /* 0x00044c0001007387 */ /* 0x0003e20000100800 */
[----:B--2---:R-:W-:-:S05]  /*4b7b0*/  F2FP.F16.F32.PACK_AB R3, R26, R27 ;  /* 0x0000001b1a03723e */ /* 0x004fca00000000ff */
[----:B------:R-:W-:Y:S01]  /*4b7c0*/  STL [R1+0x448], R3 ;  /* 0x0004480301007387 */ /* 0x000fe20000100800 */
[----:B0-----:R-:W-:-:S03]  /*4b7d0*/  F2FP.F16.F32.PACK_AB R2, R20, R21 ;  /* 0x000000151402723e */ /* 0x001fc600000000ff */
[----:B------:R-:W2:Y:S04]  /*4b7e0*/  LDL.LU R13, [R1+0x7c0] ;  /* 0x0007c000010d7983 */ /* 0x000ea80000300800 */
[----:B------:R-:W-:Y:S01]  /*4b7f0*/  STL [R1+0x444], R2 ;  /* 0x0004440201007387 */ /* 0x000fe20000100800 */
[----:B-1----:R-:W-:-:S03]  /*4b800*/  F2FP.F16.F32.PACK_AB R0, R22, R23 ;  /* 0x000000171600723e */ /* 0x002fc600000000ff */
[----:B--2---:R0:W-:Y:S04]  /*4b810*/  STL [R1+0x1d04], R13 ;  /* 0x001d040d01007387 */ /* 0x0041e80000100800 */
[----:B------:R-:W-:Y:S04]  /*4b820*/  STL [R1+0x440], R0 ;  /* 0x0004400001007387 */ /* 0x000fe80000100800 */
[----:B0-----:R-:W2:Y:S04]  /*4b830*/  LDL.LU R13, [R1+0x7c8] ;  /* 0x0007c800010d7983 */ /* 0x001ea80000300800 */
[----:B--2---:R0:W-:Y:S04]  /*4b840*/  STL [R1+0x1d0c], R13 ;  /* 0x001d0c0d01007387 */ /* 0x0041e80000100800 */
        /* <DEDUP_REMOVED lines=31> */
[----:B------:R-:W3:Y:S04]  /*4ba40*/  LDL.LU R24, [R1+0xb58] ;  /* 0x000b580001187983 */ /* 0x000ee80000300800 */
[----:B---3--:R0:W-:Y:S04]  /*4ba50*/  STL [R1+0x1d00], R24 ;  /* 0x001d001801007387 */ /* 0x0081e80000100800 */
[----:B0-----:R-:W3:Y:S04]  /*4ba60*/  LDL.LU R24, [R1+0x8b0] ;  /* 0x0008b00001187983 */ /* 0x001ee80000300800 */
        /* <DEDUP_REMOVED lines=33> */
[----:B0-----:R-:W2:Y:S04]  /*4bc80*/  LDL.LU R24, [R1+0x8a8] ;  /* 0x0008a80001187983 */ /* 0x001ea80000300800 */
[----:B------:R-:W3:Y:S04]  /*4bc90*/  LDL.LU R25, [R1+0xa58] ;  /* 0x000a580001197983 */ /* 0x000ee80000300800 */
[----:B------:R-:W4:Y:S04]  /*4bca0*/  LDL.LU R29, [R1+0xb50] ;  /* 0x000b5000011d7983 */ /* 0x000f280000300800 */
        /* <DEDUP_REMOVED lines=25> */
[----:B--2---:R-:W-:-:S03]  /*4be40*/  F2FP.F16.F32.PACK_AB R13, R24, R13 ;  /* 0x0000000d180d723e */ /* 0x004fc600000000ff */
[----:B------:R-:W2:Y:S04]  /*4be50*/  LDL.LU R24, [R1+0x1d88] ;  /* 0x001d880001187983 */ /* 0x000ea80000300800 */
[----:B------:R0:W-:Y:S04]  /*4be60*/  STL [R1+0x42c], R13 ;  /* 0x00042c0d01007387 */ /* 0x0001e80000100800 */
[----:B0-----:R-:W2:Y:S02]  /*4be70*/  LDL.LU R13, [R1+0x1d84] ;  /* 0x001d8400010d7983 */ /* 0x001ea40000300800 */
[----:B--2---:R-:W-:-:S02]  /*4be80*/  F2FP.F16.F32.PACK_AB R13, R24, R13 ;  /* 0x0000000d180d723e */ /* 0x004fc400000000ff */
        /* <DEDUP_REMOVED lines=65> */
[----:B------:R0:W-:Y:S01]  /*4c2a0*/  STL [R1+0x3e8], R13 ;  /* 0x0003e80d01007387 */ /* 0x0001e20000100800 */
[----:B---3--:R-:W-:Y:S02]  /*4c2b0*/  F2FP.F16.F32.PACK_AB R4, R7, R4 ;  /* 0x000000040704723e */ /* 0x008fe400000000ff */
[----:B0-----:R-:W-:Y:S02]  /*4c2c0*/  F2FP.F16.F32.PACK_AB R13, R0, R28 ;  /* 0x0000001c000d723e */ /* 0x001fe400000000ff */
[----:B------:R-:W-:Y:S02]  /*4c2d0*/  F2FP.F16.F32.PACK_AB R0, R8, R5 ;  /* 0x000000050800723e */ /* 0x000fe400000000ff */
[----:B--2---:R-:W-:-:S02]  /*4c2e0*/  F2FP.F16.F32.PACK_AB R25, R24, R25 ;  /* 0x000000191819723e */ /* 0x004fc400000000ff */
[----:B----4-:R-:W-:Y:S02]  /*4c2f0*/  F2FP.F16.F32.PACK_AB R24, R29, R2 ;  /* 0x000000021d18723e */ /* 0x010fe400000000ff */
[----:B------:R-:W-:Y:S01]  /*4c300*/  F2FP.F16.F32.PACK_AB R2, R9, R6 ;  /* 0x000000060902723e */ /* 0x000fe200000000ff */
[----:B------:R-:W-:Y:S04]  /*4c310*/  STL [R1+0x3e4], R25 ;  /* 0x0003e41901007387 */ /* 0x000fe80000100800 */
[----:B------:R-:W-:Y:S04]  /*4c320*/  STL [R1+0x3e0], R24 ;  /* 0x0003e01801007387 */ /* 0x000fe80000100800 */
[----:B------:R-:W-:Y:S04]  /*4c330*/  STL [R1+0x3dc], R13 ;  /* 0x0003dc0d01007387 */ /* 0x000fe80000100800 */
[----:B------:R0:W-:Y:S04]  /*4c340*/  STL [R1+0x3d8], R2 ;  /* 0x0003d80201007387 */ /* 0x0001e80000100800 */
[----:B------:R1:W-:Y:S01]  /*4c350*/  STL [R1+0x3d4], R0 ;  /* 0x0003d40001007387 */ /* 0x0003e20000100800 */
[----:B0-----:R-:W-:-:S02]  /*4c360*/  F2FP.F16.F32.PACK_AB R2, R12, R3 ;  /* 0x000000030c02723e */ /* 0x001fc400000000ff */
[----:B------:R-:W-:Y:S02]  /*4c370*/  F2FP.F16.F32.PACK_AB R3, R18, R19 ;  /* 0x000000131203723e */ /* 0x000fe400000000ff */
[----:B-1----:R-:W-:Y:S01]  /*4c380*/  F2FP.F16.F32.PACK_AB R0, R16, R17 ;  /* 0x000000111000723e */ /* 0x002fe200000000ff */
[----:B------:R-:W-:Y:S04]  /*4c390*/  STL [R1+0x3d0], R4 ;  /* 0x0003d00401007387 */ /* 0x000fe80000100800 */
[----:B------:R0:W-:Y:S04]  /*4c3a0*/  STL [R1+0x3bc], R2 ;  /* 0x0003bc0201007387 */ /* 0x0001e80000100800 */
[----:B------:R1:W-:Y:S04]  /*4c3b0*/  STL [R1+0x3b8], R0 ;  /* 0x0003b80001007387 */ /* 0x0003e80000100800 */
[----:B------:R2:W-:Y:S01]  /*4c3c0*/  STL [R1+0x3b4], R3 ;  /* 0x0003b40301007387 */ /* 0x0005e20000100800 */
[----:B0-----:R-:W-:-:S02]  /*4c3d0*/  F2FP.F16.F32.PACK_AB R2, R10, R11 ;  /* 0x0000000b0a02723e */ /* 0x001fc400000000ff */
[----:B-1----:R-:W-:-:S03]  /*4c3e0*/  F2FP.F16.F32.PACK_AB R0, R14, R15 ;  /* 0x0000000f0e00723e */ /* 0x002fc600000000ff */
[----:B------:R0:W-:Y:S01]  /*4c3f0*/  STL [R1+0x3b0], R2 ;  /* 0x0003b00201007387 */ /* 0x0001e20000100800 */
[----:B--2---:R-:W-:-:S03]  /*4c400*/  F2FP.F16.F32.PACK_AB R3, R26, R27 ;  /* 0x0000001b1a03723e */ /* 0x004fc600000000ff */
[----:B------:R1:W-:Y:S04]  /*4c410*/  STL [R1+0x3cc], R0 ;  /* 0x0003cc0001007387 */ /* 0x0003e80000100800 */
[----:B------:R-:W-:Y:S04]  /*4c420*/  STL [R1+0x3c8], R3 ;  /* 0x0003c80301007387 */ /* 0x000fe80000100800 */
[----:B------:R-:W2:Y:S01]  /*4c430*/  LDL.LU R13, [R1+0x790] ;  /* 0x00079000010d7983 */ /* 0x000ea20000300800 */
[----:B0-----:R-:W-:Y:S02]  /*4c440*/  F2FP.F16.F32.PACK_AB R2, R20, R21 ;  /* 0x000000151402723e */ /* 0x001fe400000000ff */
[----:B-1----:R-:W-:-:S03]  /*4c450*/  F2FP.F16.F32.PACK_AB R0, R22, R23 ;  /* 0x000000171600723e */ /* 0x002fc600000000ff */
        /* <DEDUP_REMOVED lines=687> */
[----:B0-----:R-:W2:Y:S01]  /*4ef50*/  LDL.LU R25, [R1+0x1b1c] ;  /* 0x001b1c0001197983 */ /* 0x001ea20000300800 */
[----:B---3--:R-:W-:Y:S02]  /*4ef60*/  F2FP.F16.F32.PACK_AB R26, R24, R26 ;  /* 0x0000001a181a723e */ /* 0x008fe400000000ff */
[----:B--2---:R-:W-:-:S02]  /*4ef70*/  F2FP.F16.F32.PACK_AB R27, R25, R27 ;  /* 0x0000001b191b723e */ /* 0x004fc400000000ff */
[----:B------:R-:W2:Y:S04]  /*4ef80*/  LDL.LU R25, [R1+0x1b18] ;  /* 0x001b180001197983 */ /* 0x000ea80000300800 */
[----:B------:R0:W-:Y:S04]  /*4ef90*/  STL [R1+0x1950], R27 ;  /* 0x0019501b01007387 */ /* 0x0001e80000100800 */
[----:B0-----:R-:W2:Y:S04]  /*4efa0*/  LDL.LU R27, [R1+0xbec] ;  /* 0x000bec00011b7983 */ /* 0x001ea80000300800 */
[----:B------:R-:W4:Y:S04]  /*4efb0*/  LDL.LU R24, [R1+0x1b14] ;  /* 0x001b140001187983 */ /* 0x000f280000300800 */
[----:B------:R-:W-:Y:S01]  /*4efc0*/  STL [R1+0x1954], R26 ;  /* 0x0019541a01007387 */ /* 0x000fe20000100800 */
[----:B------:R-:W-:-:S02]  /*4efd0*/  F2FP.F16.F32.PACK_AB R23, R7, R23 ;  /* 0x000000170717723e */ /* 0x000fc400000000ff */
[----:B------:R-:W-:Y:S02]  /*4efe0*/  F2FP.F16.F32.PACK_AB R22, R4, R22 ;  /* 0x000000160416723e */ /* 0x000fe400000000ff */
[----:B------:R-:W-:Y:S02]  /*4eff0*/  F2FP.F16.F32.PACK_AB R21, R12, R21 ;  /* 0x000000150c15723e */ /* 0x000fe400000000ff */
[----:B------:R-:W-:Y:S02]  /*4f000*/  F2FP.F16.F32.PACK_AB R20, R3, R20 ;  /* 0x000000140314723e */ /* 0x000fe400000000ff */
[----:B------:R-:W-:Y:S02]  /*4f010*/  F2FP.F16.F32.PACK_AB R3, R18, R19 ;  /* 0x000000131203723e */ /* 0x000fe400000000ff */
[----:B--2---:R-:W-:Y:S02]  /*4f020*/  F2FP.F16.F32.PACK_AB R25, R27, R25 ;  /* 0x000000191b19723e */ /* 0x004fe400000000ff */
[----:B----4-:R-:W-:-:S03]  /*4f030*/  F2FP.F16.F32.PACK_AB R24, R13, R24 ;  /* 0x000000180d18723e */ /* 0x010fc600000000ff */
[----:B------:R-:W-:Y:S01]  /*4f040*/  STL [R1+0x1958], R25 ;  /* 0x0019581901007387 */ /* 0x000fe20000100800 */
[----:B------:R-:W-:-:S03]  /*4f050*/  F2FP.F16.F32.PACK_AB R13, R0, R28 ;  /* 0x0000001c000d723e */ /* 0x000fc600000000ff */
[----:B------:R0:W-:Y:S01]  /*4f060*/  STL [R1+0x195c], R24 ;  /* 0x00195c1801007387 */ /* 0x0001e20000100800 */
[----:B------:R-:W-:Y:S02]  /*4f070*/  F2FP.F16.F32.PACK_AB R0, R8, R5 ;  /* 0x000000050800723e */ /* 0x000fe400000000ff */
[----:B0-----:R-:W-:Y:S02]  /*4f080*/  F2FP.F16.F32.PACK_AB R24, R29, R2 ;  /* 0x000000021d18723e */ /* 0x001fe400000000ff */
[----:B------:R-:W-:-:S03]  /*4f090*/  F2FP.F16.F32.PACK_AB R2, R9, R6 ;  /* 0x000000060902723e */ /* 0x000fc600000000ff */
[----:B------:R-:W-:Y:S04]  /*4f0a0*/  STL [R1+0x16c], R24 ;  /* 0x00016c1801007387 */ /* 0x000fe80000100800 */
[----:B------:R-:W-:Y:S04]  /*4f0b0*/  STL [R1+0x168], R13 ;  /* 0x0001680d01007387 */ /* 0x000fe80000100800 */
[----:B------:R-:W-:Y:S04]  /*4f0c0*/  STL [R1+0x164], R2 ;  /* 0x0001640201007387 */ /* 0x000fe80000100800 */
[----:B------:R-:W-:Y:S04]  /*4f0d0*/  STL [R1+0x1960], R23 ;  /* 0x0019601701007387 */ /* 0x000fe80000100800 */
[----:B------:R0:W-:Y:S04]  /*4f0e0*/  STL [R1+0x160], R0 ;  /* 0x0001600001007387 */ /* 0x0001e80000100800 */
[----:B------:R-:W-:Y:S01]  /*4f0f0*/  STL [R1+0x1964], R22 ;  /* 0x0019641601007387 */ /* 0x000fe20000100800 */
[----:B0-----:R-:W-:-:S03]  /*4f100*/  F2FP.F16.F32.PACK_AB R0, R16, R17 ;  /* 0x000000111000723e */ /* 0x001fc600000000ff */
[----:B------:R-:W-:Y:S04]  /*4f110*/  STL [R1+0x1968], R21 ;  /* 0x0019681501007387 */ /* 0x000fe80000100800 */
[----:B------:R0:W-:Y:S04]  /*4f120*/  STL [R1+0x196c], R20 ;  /* 0x00196c1401007387 */ /* 0x0001e80000100800 */
[----:B------:R1:W-:Y:S04]  /*4f130*/  STL [R1+0x4c], R0 ;  /* 0x00004c0001007387 */ /* 0x0003e80000100800 */
[----:B------:R-:W-:Y:S04]  /*4f140*/  STL [R1+0x48], R3 ;  /* 0x0000480301007387 */ /* 0x000fe80000100800 */
[----:B0-----:R-:W2:Y:S01]  /*4f150*/  LDL.LU R20, [R1+0x714] ;  /* 0x0007140001147983 */ /* 0x001ea20000300800 */
[----:B------:R-:W-:-:S02]  /*4f160*/  F2FP.F16.F32.PACK_AB R2, R10, R11 ;  /* 0x0000000b0a02723e */ /* 0x000fc400000000ff */
        /* <DEDUP_REMOVED lines=171> */
[----:B------:R4:W-:Y:S02]  /*4fc20*/  STL [R1+0x98], R20 ;  /* 0x0000981401007387 */ /* 0x0009e40000100800 */
[----:B----4-:R-:W-:Y:S02]  /*4fc30*/  F2FP.F16.F32.PACK_AB R20, R23, R24 ;  /* 0x000000181714723e */ /* 0x010fe400000000ff */
[----:B---3--:R-:W-:Y:S02]  /*4fc40*/  F2FP.F16.F32.PACK_AB R4, R7, R4 ;  /* 0x000000040704723e */ /* 0x008fe400000000ff */
[----:B--2---:R-:W-:-:S02]  /*4fc50*/  F2FP.F16.F32.PACK_AB R21, R21, R22 ;  /* 0x000000161515723e */ /* 0x004fc400000000ff */
[----:B------:R-:W-:-:S03]  /*4fc60*/  F2FP.F16.F32.PACK_AB R22, R25, R26 ;  /* 0x0000001a1916723e */ /* 0x000fc600000000ff */
[----:B------:R0:W-:Y:S04]  /*4fc70*/  STL [R1+0x94], R21 ;  /* 0x0000941501007387 */ /* 0x0001e80000100800 */
[----:B------:R1:W-:Y:S01]  /*4fc80*/  STL [R1+0x90], R20 ;  /* 0x0000901401007387 */ /* 0x0003e20000100800 */
[----:B0-----:R-:W-:Y:S02]  /*4fc90*/  F2FP.F16.F32.PACK_AB R21, R27, R13 ;  /* 0x0000000d1b15723e */ /* 0x001fe400000000ff */
[----:B------:R-:W-:Y:S02]  /*4fca0*/  F2FP.F16.F32.PACK_AB R13, R0, R28 ;  /* 0x0000001c000d723e */ /* 0x000fe400000000ff */
[----:B-1----:R-:W-:Y:S01]  /*4fcb0*/  F2FP.F16.F32.PACK_AB R20, R29, R2 ;  /* 0x000000021d14723e */ /* 0x002fe200000000ff */
[----:B------:R-:W-:Y:S01]  /*4fcc0*/  STL [R1+0xac], R22 ;  /* 0x0000ac1601007387 */ /* 0x000fe20000100800 */
[----:B------:R-:W-:-:S02]  /*4fcd0*/  F2FP.F16.F32.PACK_AB R2, R9, R6 ;  /* 0x000000060902723e */ /* 0x000fc400000000ff */
        /* <DEDUP_REMOVED lines=12> */
[----:B------:R-:W-:Y:S04]  /*4fda0*/  STL [R1+0xc8], R3 ;  /* 0x0000c80301007387 */ /* 0x000fe80000100800 */
[----:B------:R-:W2:Y:S01]  /*4fdb0*/  LDL.LU R20, [R1+0x6f4] ;  /* 0x0006f40001147983 */ /* 0x000ea20000300800 */
[----:B0-----:R-:W-:-:S02]  /*4fdc0*/  F2FP.F16.F32.PACK_AB R2, R10, R11 ;  /* 0x0000000b0a02723e */ /* 0x001fc400000000ff */
        /* <DEDUP_REMOVED lines=177> */
[----:B------:R1:W-:Y:S04]  /*508e0*/  STL [R1+0x110], R20 ;  /* 0x0001101401007387 */ /* 0x0003e80000100800 */
[----:B------:R-:W-:Y:S01]  /*508f0*/  STL [R1+0x12c], R22 ;  /* 0x00012c1601007387 */ /* 0x000fe20000100800 */
[----:B0-----:R-:W-:Y:S02]  /*50900*/  F2FP.F16.F32.PACK_AB R21, R27, R13 ;  /* 0x0000000d1b15723e */ /* 0x001fe400000000ff */
[----:B-1----:R-:W-:-:S02]  /*50910*/  F2FP.F16.F32.PACK_AB R20, R29, R2 ;  /* 0x000000021d14723e */ /* 0x002fc400000000ff */
[----:B------:R-:W-:Y:S02]  /*50920*/  F2FP.F16.F32.PACK_AB R13, R0, R28 ;  /* 0x0000001c000d723e */ /* 0x000fe400000000ff */
[----:B------:R-:W-:Y:S02]  /*50930*/  F2FP.F16.F32.PACK_AB R2, R9, R6 ;  /* 0x000000060902723e */ /* 0x000fe400000000ff */
[----:B------:R-:W-:Y:S01]  /*50940*/  F2FP.F16.F32.PACK_AB R0, R8, R5 ;  /* 0x000000050800723e */ /* 0x000fe200000000ff */
[----:B------:R-:W-:Y:S04]  /*50950*/  STL [R1+0x128], R21 ;  /* 0x0001281501007387 */ /* 0x000fe80000100800 */
[----:B------:R-:W-:Y:S04]  /*50960*/  STL [R1+0x124], R20 ;  /* 0x0001241401007387 */ /* 0x000fe80000100800 */
[----:B------:R-:W-:Y:S04]  /*50970*/  STL [R1+0x120], R13 ;  /* 0x0001200d01007387 */ /* 0x000fe80000100800 */
[----:B------:R0:W-:Y:S04]  /*50980*/  STL [R1+0x13c], R2 ;  /* 0x00013c0201007387 */ /* 0x0001e80000100800 */
[----:B------:R1:W-:Y:S04]  /*50990*/  STL [R1+0x138], R0 ;  /* 0x0001380001007387 */ /* 0x0003e80000100800 */
[----:B------:R-:W-:Y:S01]  /*509a0*/  STL [R1+0x134], R4 ;  /* 0x0001340401007387 */ /* 0x000fe20000100800 */
[----:B0-----:R-:W-:-:S02]  /*509b0*/  F2FP.F16.F32.PACK_AB R2, R12, R3 ;  /* 0x000000030c02723e */ /* 0x001fc400000000ff */
[----:B-1----:R-:W-:Y:S02]  /*509c0*/  F2FP.F16.F32.PACK_AB R0, R16, R17 ;  /* 0x000000111000723e */ /* 0x002fe400000000ff */
[----:B------:R-:W-:Y:S01]  /*509d0*/  F2FP.F16.F32.PACK_AB R3, R18, R19 ;  /* 0x000000131203723e */ /* 0x000fe200000000ff */
[----:B------:R0:W-:Y:S04]  /*509e0*/  STL [R1+0x130], R2 ;  /* 0x0001300201007387 */ /* 0x0001e80000100800 */
[----:B------:R1:W-:Y:S04]  /*509f0*/  STL [R1+0x14c], R0 ;  /* 0x00014c0001007387 */ /* 0x0003e80000100800 */
[----:B------:R-:W-:Y:S04]  /*50a00*/  STL [R1+0x148], R3 ;  /* 0x0001480301007387 */ /* 0x000fe80000100800 */
[----:B------:R-:W2:Y:S01]  /*50a10*/  LDL.LU R19, [R1+0x6ec] ;  /* 0x0006ec0001137983 */ /* 0x000ea20000300800 */
[----:B0-----:R-:W-:-:S05]  /*50a20*/  F2FP.F16.F32.PACK_AB R2, R10, R11 ;  /* 0x0000000b0a02723e */ /* 0x001fca00000000ff */
[----:B------:R-:W-:Y:S04]  /*50a30*/  STL [R1+0x144], R2 ;  /* 0x0001440201007387 */ /* 0x000fe80000100800 */
[----:B------:R-:W3:Y:S01]  /*50a40*/  LDL.LU R18, [R1+0x6e4] ;  /* 0x0006e40001127983 */ /* 0x000ee20000300800 */
[----:B-1----:R-:W-:-:S05]  /*50a50*/  F2FP.F16.F32.PACK_AB R0, R14, R15 ;  /* 0x0000000f0e00723e */ /* 0x002fca00000000ff */
[----:B------:R-:W-:Y:S04]  /*50a60*/  STL [R1+0x140], R0 ;  /* 0x0001400001007387 */ /* 0x000fe80000100800 */
[----:B---3--:R0:W-:Y:S04]  /*50a70*/  STL [R1+0x19f8], R18 ;  /* 0x0019f81201007387 */ /* 0x0081e80000100800 */
[----:B0-----:R-:W2:Y:S04]  /*50a80*/  LDL.LU R18, [R1+0x96c] ;  /* 0x00096c0001127983 */ /* 0x001ea80000300800 */
[----:B------:R-:W3:Y:S04]  /*50a90*/  LDL.LU R17, [R1+0xbfc] ;  /* 0x000bfc0001117983 */ /* 0x000ee80000300800 */
[----:B---3--:R0:W-:Y:S04]  /*50aa0*/  STL [R1+0x19f4], R17 ;  /* 0x0019f41101007387 */ /* 0x0081e80000100800 */
[----:B0-----:R-:W3:Y:S04]  /*50ab0*/  LDL.LU R17, [R1+0x964] ;  /* 0x0009640001117983 */ /* 0x001ee80000300800 */
[----:B------:R-:W4:Y:S04]  /*50ac0*/  LDL.LU R16, [R1+0xbf4] ;  /* 0x000bf40001107983 */ /* 0x000f280000300800 */
[----:B----4-:R0:W-:Y:S04]  /*50ad0*/  STL [R1+0x19f0], R16 ;  /* 0x0019f01001007387 */ /* 0x0101e80000100800 */
[----:B0-----:R-:W4:Y:S04]  /*50ae0*/  LDL.LU R16, [R1+0xc5c] ;  /* 0x000c5c0001107983 */ /* 0x001f280000300800 */
[----:B------:R-:W2:Y:S04]  /*50af0*/  LDL.LU R15, [R1+0x53c] ;  /* 0x00053c00010f7983 */ /* 0x000ea80000300800 */
[----:B--2---:R0:W-:Y:S04]  /*50b00*/  STL [R1+0x19ec], R15 ;  /* 0x0019ec0f01007387 */ /* 0x0041e80000100800 */
[----:B0-----:R-:W2:Y:S04]  /*50b10*/  LDL.LU R15, [R1+0xc54] ;  /* 0x000c5400010f7983 */ /* 0x001ea80000300800 */
[----:B------:R-:W2:Y:S04]  /*50b20*/  LDL.LU R13, [R1+0x5e4] ;  /* 0x0005e400010d7983 */ /* 0x000ea80000300800 */
[----:B--2---:R0:W-:Y:S04]  /*50b30*/  STL [R1+0x19e8], R13 ;  /* 0x0019e80d01007387 */ /* 0x0041e80000100800 */
[----:B0-----:R-:W2:Y:S04]  /*50b40*/  LDL.LU R13, [R1+0x5ec] ;  /* 0x0005ec00010d7983 */ /* 0x001ea80000300800 */
[----:B------:R-:W2:Y:S04]  /*50b50*/  LDL.LU R14, [R1+0x534] ;  /* 0x00053400010e7983 */ /* 0x000ea80000300800 */
[----:B------:R-:W2:Y:S04]  /*50b60*/  LDL.LU R12, [R1+0xa04] ;  /* 0x000a0400010c7983 */ /* 0x000ea80000300800 */
[----:B--2---:R0:W-:Y:S04]  /*50b70*/  STL [R1+0x19e0], R12 ;  /* 0x0019e00c01007387 */ /* 0x0041e80000100800 */
[----:B0-----:R-:W2:Y:S04]  /*50b80*/  LDL.LU R12, [R1+0xb0c] ;  /* 0x000b0c00010c7983 */ /* 0x001ea80000300800 */
        /* <DEDUP_REMOVED lines=63> */
[----:B0-----:R-:W2:Y:S01]  /*50f80*/  LDL.LU R21, [R1+0x804] ;  /* 0x0008040001157983 */ /* 0x001ea20000300800 */
[----:B------:R-:W-:-:S03]  /*50f90*/  F2FP.F16.F32.PACK_AB R19, R18, R19 ;  /* 0x000000131213723e */ /* 0x000fc600000000ff */
[----:B--2---:R0:W-:Y:S04]  /*50fa0*/  STL [R1+0x19b8], R21 ;  /* 0x0019b81501007387 */ /* 0x0041e80000100800 */
        /* <DEDUP_REMOVED lines=12> */
[----:B------:R-:W3:Y:S02]  /*51070*/  LDL.LU R18, [R1+0x19f8] ;  /* 0x0019f80001127983 */ /* 0x000ee40000300800 */
[----:B---3--:R-:W-:-:S02]  /*51080*/  F2FP.F16.F32.PACK_AB R18, R17, R18 ;  /* 0x000000121112723e */ /* 0x008fc400000000ff */
[----:B------:R-:W4:Y:S02]  /*51090*/  LDL.LU R17, [R1+0x19f4] ;  /* 0x0019f40001117983 */ /* 0x000f240000300800 */
[----:B----4-:R-:W-:Y:S02]  /*510a0*/  F2FP.F16.F32.PACK_AB R17, R16, R17 ;  /* 0x000000111011723e */ /* 0x010fe400000000ff */
[----:B------:R-:W3:Y:S02]  /*510b0*/  LDL.LU R16, [R1+0x19f0] ;  /* 0x0019f00001107983 */ /* 0x000ee40000300800 */
[----:B---3--:R-:W-:Y:S02]  /*510c0*/  F2FP.F16.F32.PACK_AB R16, R15, R16 ;  /* 0x000000100f10723e */ /* 0x008fe400000000ff */
[----:B------:R-:W3:Y:S02]  /*510d0*/  LDL.LU R15, [R1+0x19ec] ;  /* 0x0019ec00010f7983 */ /* 0x000ee40000300800 */
[----:B---3--:R-:W-:-:S02]  /*510e0*/  F2FP.F16.F32.PACK_AB R15, R13, R15 ;  /* 0x0000000f0d0f723e */ /* 0x008fc400000000ff */
[----:B------:R-:W3:Y:S02]  /*510f0*/  LDL.LU R13, [R1+0x19e8] ;  /* 0x0019e800010d7983 */ /* 0x000ee40000300800 */
[----:B---3--:R-:W-:Y:S02]  /*51100*/  F2FP.F16.F32.PACK_AB R14, R13, R14 ;  /* 0x0000000e0d0e723e */ /* 0x008fe400000000ff */
        /* <DEDUP_REMOVED lines=20> */
[----:B------:R-:W2:Y:S02]  /*51250*/  LDL.LU R20, [R1+0x19bc] ;  /* 0x0019bc0001147983 */ /* 0x000ea40000300800 */
        /* <DEDUP_REMOVED lines=39> */
[----:B------:R-:W-:Y:S02]  /*514d0*/  F2FP.F16.F32.PACK_AB R24, R23, R24 ;  /* 0x000000181718723e */ /* 0x000fe400000000ff */
[----:B------:R-:W-:Y:S02]  /*514e0*/  F2FP.F16.F32.PACK_AB R26, R25, R26 ;  /* 0x0000001a191a723e */ /* 0x000fe400000000ff */
[----:B------:R-:W-:Y:S02]  /*514f0*/  F2FP.F16.F32.PACK_AB R29, R27, R29 ;  /* 0x0000001d1b1d723e */ /* 0x000fe400000000ff */
[----:B------:R-:W-:Y:S01]  /*51500*/  F2FP.F16.F32.PACK_AB R2, R2, R0 ;  /* 0x000000000202723e */ /* 0x000fe200000000ff */
[----:B0-----:R1:W5:Y:S01]  /*51510*/  LDL.LU R20, [R1+0x196c] ;  /* 0x00196c0001147983 */ /* 0x0013620000300800 */
[----:B------:R-:W-:-:S02]  /*51520*/  F2FP.F16.F32.PACK_AB R0, R28, R3 ;  /* 0x000000031c00723e */ /* 0x000fc400000000ff */
[----:B--2---:R-:W-:Y:S02]  /*51530*/  F2FP.F16.F32.PACK_AB R22, R21, R22 ;  /* 0x000000161516723e */ /* 0x004fe400000000ff */
[----:B------:R1:W5:Y:S04]  /*51540*/  LDL.LU R21, [R1+0x1968] ;  /* 0x0019680001157983 */ /* 0x0003680000300800 */
[----:B------:R0:W-:Y:S04]  /*51550*/  STL [R1+0x34], R22 ;  /* 0x0000341601007387 */ /* 0x0001e80000100800 */
[----:B0-----:R1:W5:Y:S04]  /*51560*/  LDL.LU R22, [R1+0x1964] ;  /* 0x0019640001167983 */ /* 0x0013680000300800 */
        /* <DEDUP_REMOVED lines=8> */
[----:B------:R1:W-:Y:S04]  /*515f0*/  STL [R1], R0 ;  /* 0x0000000001007387 */ /* 0x0003e80000100800 */
[----:B------:R1:W-:Y:S02]  /*51600*/  STL [R1+0x4], R2 ;  /* 0x0000040201007387 */ /* 0x0003e40000100800 */
.L_x_0:
[----:B-1----:R-:W2:Y:S01]  /*51610*/  LDL.LU R29, [R1+0x20] ;  /* 0x00002000011d7983 */ /* 0x002ea20000300800 */
[----:B------:R-:W1:Y:S01]  /*51620*/  S2UR UR5, SR_CgaCtaId ;  /* 0x00000000000579c3 */ /* 0x000e620000008800 */
[----:B------:R-:W3:Y:S02]  /*51630*/  LDCU.64 UR28, c[0x0][0x398] ;  /* 0x00007300ff1c77ac */ /* 0x000ee40008000a00 */
[----:B------:R-:W4:Y:S01]  /*51640*/  LDL.LU R28, [R1+0x24] ;  /* 0x00002400011c7983 */ /* 0x000f220000300800 */
[----:B------:R-:W-:Y:S01]  /*51650*/  UMOV UR4, 0x400 ;  /* 0x0000040000047882 */ /* 0x000fe20000000000 */
[----:B------:R-:W0:Y:S02]  /*51660*/  LDCU.64 UR6, c[0x0][0x398] ;  /* 0x00007300ff0677ac */ /* 0x000e240008000a00 */
[----:B-----5:R-:W3:Y:S01]  /*51670*/  LDL.LU R3, [R1+0x28] ;  /* 0x0000280001037983 */ /* 0x020ee20000300800 */
[----:B------:R-:W0:Y:S03]  /*51680*/  LDCU.64 UR30, c[0x0][0x398] ;  /* 0x00007300ff1e77ac */ /* 0x000e260008000a00 */
[----:B------:R-:W3:Y:S01]  /*51690*/  LDL.LU R2, [R1+0x2c] ;  /* 0x00002c0001027983 */ /* 0x000ee20000300800 */
[----:B------:R-:W0:Y:S03]  /*516a0*/  LDCU UR26, c[0x0][0x3b8] ;  /* 0x00007700ff1a77ac */ /* 0x000e260008000800 */
[----:B------:R-:W-:Y:S01]  /*516b0*/  STL.64 [R1+0x1a48], R14 ;  /* 0x001a480e01007387 */ /* 0x000fe20000100a00 */
[----:B------:R-:W0:Y:S03]  /*516c0*/  LDCU.64 UR24, c[0x0][0x398] ;  /* 0x00007300ff1877ac */ /* 0x000e260008000a00 */
[----:B------:R1:W-:Y:S01]  /*516d0*/  STL.64 [R1+0x1a40], R12 ;  /* 0x001a400c01007387 */ /* 0x0003e20000100a00 */
[----:B------:R-:W0:Y:S01]  /*516e0*/  LDCU.64 UR22, c[0x0][0x398] ;  /* 0x00007300ff1677ac */ /* 0x000e220008000a00 */
[----:B------:R-:W0:Y:S01]  /*516f0*/  LDCU.64 UR20, c[0x0][0x398] ;  /* 0x00007300ff1477ac */ /* 0x000e220008000a00 */
[----:B------:R-:W0:Y:S01]  /*51700*/  LDCU.64 UR18, c[0x0][0x398] ;  /* 0x00007300ff1277ac */ /* 0x000e220008000a00 */
[----:B-1----:R-:W3:Y:S01]  /*51710*/  LDL.LU R12, [R1] ;  /* 0x00000000010c7983 */ /* 0x002ee20000300800 */
[----:B------:R-:W1:Y:S03]  /*51720*/  LDCU.64 UR16, c[0x0][0x398] ;  /* 0x00007300ff1077ac */ /* 0x000e660008000a00 */
[----:B------:R-:W3:Y:S01]  /*51730*/  LDL.LU R13, [R1+0x4] ;  /* 0x00000400010d7983 */ /* 0x000ee20000300800 */
[----:B------:R-:W0:Y:S03]  /*51740*/  LDCU.64 UR14, c[0x0][0x398] ;  /* 0x00007300ff0e77ac */ /* 0x000e260008000a00 */
[----:B------:R-:W3:Y:S01]  /*51750*/  LDL.LU R14, [R1+0x8] ;  /* 0x00000800010e7983 */ /* 0x000ee20000300800 */
[----:B------:R-:W0:Y:S03]  /*51760*/  LDCU.64 UR12, c[0x0][0x398] ;  /* 0x00007300ff0c77ac */ /* 0x000e260008000a00 */
[----:B------:R-:W3:Y:S01]  /*51770*/  LDL.LU R15, [R1+0xc] ;  /* 0x00000c00010f7983 */ /* 0x000ee20000300800 */
[----:B------:R-:W0:Y:S03]  /*51780*/  LDCU.64 UR10, c[0x0][0x398] ;  /* 0x00007300ff0a77ac */ /* 0x000e260008000a00 */
[----:B------:R-:W3:Y:S01]  /*51790*/  LDL R0, [R1+0xd14] ;  /* 0x000d140001007983 */ /* 0x000ee20000100800 */
[----:B------:R-:W0:Y:S03]  /*517a0*/  LDCU UR27, c[0x0][0x39c] ;  /* 0x00007380ff1b77ac */ /* 0x000e260008000800 */
[----:B------:R-:W-:Y:S01]  /*517b0*/  STL.64 [R1+0x1a38], R18 ;  /* 0x001a381201007387 */ /* 0x000fe20000100a00 */
[----:B------:R-:W0:Y:S03]  /*517c0*/  LDCU UR35, c[0x0][0x398] ;  /* 0x00007300ff2377ac */ /* 0x000e260008000800 */
[----:B------:R1:W-:Y:S01]  /*517d0*/  STL.64 [R1+0x1a30], R16 ;  /* 0x001a301001007387 */ /* 0x0003e20000100a00 */
[----:B------:R-:W0:Y:S01]  /*517e0*/  LDCU UR45, c[0x0][0x398] ;  /* 0x00007300ff2d77ac */ /* 0x000e220008000800 */
[----:B------:R-:W0:Y:S01]  /*517f0*/  LDCU UR49, c[0x0][0x398] ;  /* 0x00007300ff3177ac */ /* 0x000e220008000800 */
[----:B------:R-:W0:Y:S01]  /*51800*/  LDCU UR72, c[0x0][0x398] ;  /* 0x00007300ff4877ac */ /* 0x000e220008000800 */
[----:B-1----:R-:W3:Y:S01]  /*51810*/  LDL.LU R16, [R1+0x30] ;  /* 0x0000300001107983 */ /* 0x002ee20000300800 */
[----:B------:R-:W1:Y:S03]  /*51820*/  LDCU UR46, c[0x0][0x398] ;  /* 0x00007300ff2e77ac */ /* 0x000e660008000800 */
[----:B------:R-:W3:Y:S01]  /*51830*/  LDL.LU R17, [R1+0x34] ;  /* 0x0000340001117983 */ /* 0x000ee20000300800 */
[----:B------:R-:W0:Y:S03]  /*51840*/  LDCU UR68, c[0x0][0x398] ;  /* 0x00007300ff4477ac */ /* 0x000e260008000800 */
[----:B------:R-:W3:Y:S01]  /*51850*/  LDL.LU R18, [R1+0x38] ;  /* 0x0000380001127983 */ /* 0x000ee20000300800 */
[----:B------:R-:W0:Y:S03]  /*51860*/  LDCU UR73, c[0x0][0x398] ;  /* 0x00007300ff4977ac */ /* 0x000e260008000800 */
[----:B------:R-:W3:Y:S01]  /*51870*/  LDL.LU R19, [R1+0x3c] ;  /* 0x00003c0001137983 */ /* 0x000ee20000300800 */
        /* <DEDUP_REMOVED lines=14> */
[----:B------:R-:W-:-:S03]  /*51960*/  ULEA UR4, UR5, UR4, 0x18 ;  /* 0x0000000405047291 */ /* 0x000fc6000f8ec0ff */
[----:B------:R-:W-:Y:S01]  /*51970*/  STL.64 [R1+0x19d8], R26 ;  /* 0x0019d81a01007387 */ /* 0x000fe20000100a00 */
[----:B------:R-:W0:Y:S03]  /*51980*/  LDCU UR67, c[0x0][0x39c] ;  /* 0x00007380ff4377ac */ /* 0x000e260008000800 */
[----:B------:R2:W-:Y:S01]  /*51990*/  STL.64 [R1+0x19d0], R24 ;  /* 0x0019d01801007387 */ /* 0x0005e20000100a00 */
[----:B------:R-:W0:Y:S01]  /*519a0*/  LDCU UR62, c[0x0][0x398] ;  /* 0x00007300ff3e77ac */ /* 0x000e220008000800 */
        /* <DEDUP_REMOVED lines=29> */
[----:B--2---:R-:W-:-:S02]  /*51b80*/  IMAD.MOV.U32 R24, RZ, RZ, R29 ;  /* 0x000000ffff187224 */ /* 0x004fc400078e001d */
[----:B----4-:R-:W-:Y:S02]  /*51b90*/  IMAD.MOV.U32 R25, RZ, RZ, R28 ;  /* 0x000000ffff197224 */ /* 0x010fe400078e001c */
[----:B------:R-:W2:Y:S01]  /*51ba0*/  S2R R28, SR_TID.X ;  /* 0x00000000001c7919 */ /* 0x000ea20000002100 */
[----:B---3--:R-:W-:Y:S02]  /*51bb0*/  IMAD.MOV.U32 R26, RZ, RZ, R3 ;  /* 0x000000ffff1a7224 */ /* 0x008fe400078e0003 */
[----:B------:R-:W3:Y:S01]  /*51bc0*/  S2R R3, SR_TID.X ;  /* 0x0000000000037919 */ /* 0x000ee20000002100 */
[----:B------:R-:W-:Y:S01]  /*51bd0*/  IMAD.MOV.U32 R27, RZ, RZ, R2 ;  /* 0x000000ffff1b7224 */ /* 0x000fe200078e0002 */
[----:B--2---:R-:W-:Y:S01]  /*51be0*/  LOP3.LUT R28, R28, 0x3f, RZ, 0xc0, !PT ;  /* 0x0000003f1c1c7812 */ /* 0x004fe200078ec0ff */
[----:B---3--:R-:W-:-:S05]  /*51bf0*/  IMAD.SHL.U32 R2, R3, 0x10, RZ ;  /* 0x0000001003027824 */ /* 0x008fca00078e00ff */
[----:B------:R-:W-:Y:S01]  /*51c00*/  LOP3.LUT R2, R2, 0xf0, RZ, 0xc0, !PT ;  /* 0x000000f002027812 */ /* 0x000fe200078ec0ff */
[----:B------:R-:W-:Y:S01]  /*51c10*/  VIADD R0, R0, 0x7f ;  /* 0x0000007f00007836 */ /* 0x000fe20000000000 */
[----:B------:R-:W-:Y:S04]  /*51c20*/  BAR.SYNC.DEFER_BLOCKING 0x0 ;  /* 0x0000000000007b1d */ /* 0x000fe80000010000 */
[----:B------:R-:W-:Y:S01]  /*51c30*/  ISETP.GE.AND P0, PT, R0, UR29, PT ;  /* 0x0000001d00007c0c */ /* 0x000fe2000bf06270 */
[C---:B------:R-:W-:Y:S01]  /*51c40*/  IMAD.SHL.U32 R0, R3.reuse, 0x20, RZ ;  /* 0x0000002003007824 */ /* 0x040fe200078e00ff */
[----:B------:R-:W2:Y:S01]  /*51c50*/  LDCU UR29, c[0x0][0x39c] ;  /* 0x00007380ff1d77ac */ /* 0x000ea20008000800 */
[----:B------:R-:W-:-:S03]  /*51c60*/  IMAD.SHL.U32 R3, R3, 0x8, RZ ;  /* 0x0000000803037824 */ /* 0x000fc600078e00ff */
[----:B------:R-:W-:-:S04]  /*51c70*/  LOP3.LUT R0, R0, 0x200, RZ, 0xc0, !PT ;  /* 0x0000020000007812 */ /* 0x000fc800078ec0ff */
[----:B------:R-:W-:Y:S02]  /*51c80*/  IADD3 R0, PT, PT, R0, UR4, R2 ;  /* 0x0000000400007c10 */ /* 0x000fe4000fffe002 */
[----:B------:R-:W-:-:S05]  /*51c90*/  LOP3.LUT R2, R3, 0x100, RZ, 0xc0, !PT ;  /* 0x0000010003027812 */ /* 0x000fca00078ec0ff */
[----:B------:R-:W-:Y:S01]  /*51ca0*/  IMAD.IADD R0, R0, 0x1, R2 ;  /* 0x0000000100007824 */ /* 0x000fe200078e0202 */
[----:B------:R-:W-:Y:S01]  /*51cb0*/  LEA R2, R28, UR4, 0x4 ;  /* 0x000000041c027c11 */ /* 0x000fe2000f8e20ff */
[----:B------:R-:W3:Y:S03]  /*51cc0*/  LDCU.64 UR4, c[0x0][0x390] ;  /* 0x00007200ff0477ac */ /* 0x000ee60008000a00 */
[----:B------:R-:W-:Y:S01]  /*51cd0*/  STSM.16.M88.4 [R0], R12 ;  /* 0x0000000c00007844 */ /* 0x000fe20000000200 */
[----:B------:R-:W-:Y:S06]  /*51ce0*/  BAR.SYNC.DEFER_BLOCKING 0x0 ;  /* 0x0000000000007b1d */ /* 0x000fec0000010000 */
[----:B------:R-:W4:Y:S02]  /*51cf0*/  LDS.128 R12, [R2] ;  /* 0x00000000020c7984 */ /* 0x000f240000000c00 */
[----:B------:R-:W-:Y:S06]  /*51d00*/  BAR.SYNC.DEFER_BLOCKING 0x0 ;  /* 0x0000000000007b1d */ /* 0x000fec0000010000 */
[----:B------:R-:W-:Y:S02]  /*51d10*/  STSM.16.M88.4 [R0], R16 ;  /* 0x0000001000007844 */ /* 0x000fe40000000200 */
[----:B------:R-:W-:Y:S06]  /*51d20*/  BAR.SYNC.DEFER_BLOCKING 0x0 ;  /* 0x0000000000007b1d */ /* 0x000fec0000010000 */
[----:B----4-:R-:W-:Y:S04]  /*51d30*/  STL.64 [R1+0x150], R12 ;  /* 0x0001500c01007387 */ /* 0x010fe80000100a00 */
[----:B------:R4:W-:Y:S04]  /*51d40*/  STL.64 [R1+0x158], R14 ;  /* 0x0001580e01007387 */ /* 0x0009e80000100a00 */
[----:B----4-:R-:W4:Y:S04]  /*51d50*/  LDL.LU.64 R14, [R1+0x1a48] ;  /* 0x001a4800010e7983 */ /* 0x010f280000300a00 */
[----:B------:R-:W4:Y:S04]  /*51d60*/  LDL.LU.64 R12, [R1+0x1a40] ;  /* 0x001a4000010c7983 */ /* 0x000f280000300a00 */
[----:B------:R-:W0:Y:S01]  /*51d70*/  LDS.128 R16, [R2] ;  /* 0x0000000002107984 */ /* 0x000e220000000c00 */
[----:B------:R-:W-:Y:S06]  /*51d80*/  BAR.SYNC.DEFER_BLOCKING 0x0 ;  /* 0x0000000000007b1d */ /* 0x000fec0000010000 */
[----:B0-----:R-:W-:Y:S04]  /*51d90*/  STL.64 [R1+0x30], R16 ;  /* 0x0000301001007387 */ /* 0x001fe80000100a00 */
[----:B------:R0:W-:Y:S04]  /*51da0*/  STL.64 [R1+0x38], R18 ;  /* 0x0000381201007387 */ /* 0x0001e80000100a00 */
[----:B0-----:R-:W2:Y:S04]  /*51db0*/  LDL.LU.64 R18, [R1+0x1a38] ;  /* 0x001a380001127983 */ /* 0x001ea80000300a00 */
[----:B------:R-:W2:Y:S04]  /*51dc0*/  LDL.LU.64 R16, [R1+0x1a30] ;  /* 0x001a300001107983 */ /* 0x000ea80000300a00 */
[----:B------:R-:W-:Y:S01]  /*51dd0*/  STSM.16.M88.4 [R0], R24 ;  /* 0x0000001800007844 */ /* 0x000fe20000000200 */
[----:B------:R-:W-:Y:S06]  /*51de0*/  BAR.SYNC.DEFER_BLOCKING 0x0 ;  /* 0x0000000000007b1d */ /* 0x000fec0000010000 */
[----:B------:R-:W0:Y:S02]  /*51df0*/  LDS.128 R24, [R2] ;  /* 0x0000000002187984 */ /* 0x000e240000000c00 */
[----:B------:R-:W-:Y:S06]  /*51e00*/  BAR.SYNC.DEFER_BLOCKING 0x0 ;  /* 0x0000000000007b1d */ /* 0x000fec0000010000 */
[----:B------:R-:W-:Y:S02]  /*51e10*/  STSM.16.M88.4 [R0], R20 ;  /* 0x0000001400007844 */ /* 0x000fe40000000200 */
[----:B------:R-:W-:Y:S06]  /*51e20*/  BAR.SYNC.DEFER_BLOCKING 0x0 ;  /* 0x0000000000007b1d */ /* 0x000fec0000010000 */
[----:B0-----:R0:W-:Y:S04]  /*51e30*/  STL.64 [R1+0x20], R24 ;  /* 0x0000201801007387 */ /* 0x0011e80000100a00 */
[----:B------:R1:W-:Y:S04]  /*51e40*/  STL.64 [R1+0x28], R26 ;  /* 0x0000281a01007387 */ /* 0x0003e80000100a00 */
[----:B0-----:R-:W3:Y:S04]  /*51e50*/  LDL.LU R24, [R1+0x140] ;  /* 0x0001400001187983 */ /* 0x001ee80000300800 */
[----:B------:R-:W0:Y:S01]  /*51e60*/  LDS.128 R20, [R2] ;  /* 0x0000000002147984 */ /* 0x000e220000000c00 */
[----:B------:R-:W-:Y:S06]  /*51e70*/  BAR.SYNC.DEFER_BLOCKING 0x0 ;  /* 0x0000000000007b1d */ /* 0x000fec0000010000 */
[----:B------:R-:W3:Y:S04]  /*51e80*/  LDL.LU R25, [R1+0x144] ;  /* 0x0001440001197983 */ /* 0x000ee80000300800 */
[----:B-1----:R-:W3:Y:S04]  /*51e90*/  LDL.LU R26, [R1+0x148] ;  /* 0x00014800011a7983 */ /* 0x002ee80000300800 */
[----:B------:R-:W3:Y:S04]  /*51ea0*/  LDL.LU R27, [R1+0x14c] ;  /* 0x00014c00011b7983 */ /* 0x000ee80000300800 */
[----:B------:R-:W-:Y:S01]  /*51eb0*/  STSM.16.M88.4 [R0], R4 ;  /* 0x0000000400007844 */ /* 0x000fe20000000200 */
[----:B------:R-:W-:Y:S06]  /*51ec0*/  BAR.SYNC.DEFER_BLOCKING 0x0 ;  /* 0x0000000000007b1d */ /* 0x000fec0000010000 */
[----:B0-----:R-:W-:Y:S04]  /*51ed0*/  STL.64 [R1+0x10], R20 ;  /* 0x0000101401007387 */ /* 0x001fe80000100a00 */
[----:B------:R-:W-:Y:S04]  /*51ee0*/  STL.64 [R1+0x18], R22 ;  /* 0x0000181601007387 */ /* 0x000fe80000100a00 */
[----:B------:R-:W0:Y:S01]  /*51ef0*/  LDS.128 R4, [R2] ;  /* 0x0000000002047984 */ /* 0x000e220000000c00 */
[----:B------:R-:W-:Y:S06]  /*51f00*/  BAR.SYNC.DEFER_BLOCKING 0x0 ;  /* 0x0000000000007b1d */ /* 0x000fec0000010000 */
[----:B------:R-:W-:Y:S02]  /*51f10*/  STSM.16.M88.4 [R0], R8 ;  /* 0x0000000800007844 */ /* 0x000fe40000000200 */
[----:B------:R-:W-:Y:S06]  /*51f20*/  BAR.SYNC.DEFER_BLOCKING 0x0 ;  /* 0x0000000000007b1d */ /* 0x000fec0000010000 */
[----:B0-----:R-:W-:Y:S04]  /*51f30*/  STL.64 [R1+0x1d0], R4 ;  /* 0x0001d00401007387 */ /* 0x001fe80000100a00 */
[----:B------:R-:W-:Y:S04]  /*51f40*/  STL.64 [R1+0x1d8], R6 ;  /* 0x0001d80601007387 */ /* 0x000fe80000100a00 */
[----:B------:R-:W3:Y:S04]  /*51f50*/  LDL.LU R20, [R1+0x130] ;  /* 0x0001300001147983 */ /* 0x000ee80000300800 */
[----:B------:R-:W0:Y:S01]  /*51f60*/  LDS.128 R4, [R2] ;  /* 0x0000000002047984 */ /* 0x000e220000000c00 */
[----:B------:R-:W-:Y:S06]  /*51f70*/  BAR.SYNC.DEFER_BLOCKING 0x0 ;  /* 0x0000000000007b1d */ /* 0x000fec0000010000 */
[----:B----4-:R-:W-:Y:S04]  /*51f80*/  STSM.16.M88.4 [R0], R12 ;  /* 0x0000000c00007844 */ /* 0x010fe80000000200 */
[----:B0-----:R-:W-:Y:S04]  /*51f90*/  STL.64 [R1], R4 ;  /* 0x0000000401007387 */ /* 0x001fe80000100a00 */
[----:B------:R-:W-:Y:S01]  /*51fa0*/  STL.64 [R1+0x8], R6 ;  /* 0x0000080601007387 */ /* 0x000fe20000100a00 */
[----:B------:R-:W-:Y:S06]  /*51fb0*/  BAR.SYNC.DEFER_BLOCKING 0x0 ;  /* 0x0000000000007b1d */ /* 0x000fec0000010000 */
[----:B------:R-:W4:Y:S04]  /*51fc0*/  LDL.LU R21, [R1+0x134] ;  /* 0x0001340001157983 */ /* 0x000f280000300800 */
[----:B------:R-:W4:Y:S04]  /*51fd0*/  LDL.LU R22, [R1+0x138] ;  /* 0x0001380001167983 */ /* 0x000f280000300800 */
[----:B------:R-:W4:Y:S04]  /*51fe0*/  LDL.LU R23, [R1+0x13c] ;  /* 0x00013c0001177983 */ /* 0x000f280000300800 */
[----:B------:R-:W0:Y:S01]  /*51ff0*/  LDS.128 R4, [R2] ;  /* 0x0000000002047984 */ /* 0x000e220000000c00 */
[----:B------:R-:W-:Y:S06]  /*52000*/  BAR.SYNC.DEFER_BLOCKING 0x0 ;  /* 0x0000000000007b1d */ /* 0x000fec0000010000 */
[----:B--2---:R-:W-:Y:S02]  /*52010*/  STSM.16.M88.4 [R0], R16 ;  /* 0x0000001000007844 */ /* 0x004fe40000000200 */
[----:B------:R-:W-:Y:S06]  /*52020*/  BAR.SYNC.DEFER_BLOCKING 0x0 ;  /* 0x0000000000007b1d */ /* 0x000fec0000010000 */
[----:B------:R-:W1:Y:S04]  /*52030*/  LDS.128 R8, [R2] ;  /* 0x0000000002087984 */ /* 0x000e680000000c00 */
[----:B0-----:R-:W-:Y:S04]  /*52040*/  STL [R1+0x196c], R5 ;  /* 0x00196c0501007387 */ /* 0x001fe80000100800 */
[----:B------:R-:W-:Y:S04]  /*52050*/  STL [R1+0x1968], R6 ;  /* 0x0019680601007387 */ /* 0x000fe80000100800 */
[----:B------:R-:W-:Y:S04]  /*52060*/  STL [R1+0x1964], R7 ;  /* 0x0019640701007387 */ /* 0x000fe80000100800 */
[----:B------:R-:W-:Y:S01]  /*52070*/  STL [R1+0x1970], R4 ;  /* 0x0019700401007387 */ /* 0x000fe20000100800 */
[----:B------:R-:W-:Y:S06]  /*52080*/  BAR.SYNC.DEFER_BLOCKING 0x0 ;  /* 0x0000000000007b1d */ /* 0x000fec0000010000 */
[----:B-1----:R-:W-:Y:S04]  /*52090*/  STL.64 [R1+0x1980], R10 ;  /* 0x0019800a01007387 */ /* 0x002fe80000100a00 */
[----:B------:R0:W-:Y:S04]  /*520a0*/  STL.64 [R1+0x1978], R8 ;  /* 0x0019780801007387 */ /* 0x0001e80000100a00 */
[----:B0-----:R-:W2:Y:S04]  /*520b0*/  LDL.LU R8, [R1+0x110] ;  /* 0x0001100001087983 */ /* 0x001ea80000300800 */
[----:B------:R-:W2:Y:S04]  /*520c0*/  LDL.LU R9, [R1+0x114] ;  /* 0x0001140001097983 */ /* 0x000ea80000300800 */
[----:B------:R-:W2:Y:S04]  /*520d0*/  LDL.LU R10, [R1+0x118] ;  /* 0x00011800010a7983 */ /* 0x000ea80000300800 */
[----:B------:R-:W2:Y:S04]  /*520e0*/  LDL.LU R11, [R1+0x11c] ;  /* 0x00011c00010b7983 */ /* 0x000ea80000300800 */
[----:B---3--:R-:W-:Y:S01]  /*520f0*/  STSM.16.M88.4 [R0], R24 ;  /* 0x0000001800007844 */ /* 0x008fe20000000200 */
[----:B------:R-:W-:Y:S06]  /*52100*/  BAR.SYNC.DEFER_BLOCKING 0x0 ;  /* 0x0000000000007b1d */ /* 0x000fec0000010000 */
[----:B------:R-:W0:Y:S02]  /*52110*/  LDS.128 R4, [R2] ;  /* 0x0000000002047984 */ /* 0x000e240000000c00 */
[----:B------:R-:W-:Y:S06]  /*52120*/  BAR.SYNC.DEFER_BLOCKING 0x0 ;  /* 0x0000000000007b1d */ /* 0x000fec0000010000 */
[----:B--2---:R-:W-:Y:S04]  /*52130*/  STL.64 [R1+0x1a18], R10 ;  /* 0x001a180a01007387 */ /* 0x004fe80000100a00 */
[----:B------:R1:W-:Y:S04]  /*52140*/  STL.64 [R1+0x1a10], R8 ;  /* 0x001a100801007387 */ /* 0x0003e80000100a00 */
[----:B-1----:R-:W2:Y:S04]  /*52150*/  LDL.LU R8, [R1+0x120] ;  /* 0x0001200001087983 */ /* 0x002ea80000300800 */
[----:B------:R-:W2:Y:S04]  /*52160*/  LDL.LU R9, [R1+0x124] ;  /* 0x0001240001097983 */ /* 0x000ea80000300800 */
[----:B------:R-:W3:Y:S04]  /*52170*/  LDL.LU R10, [R1+0x128] ;  /* 0x00012800010a7983 */ /* 0x000ee80000300800 */
[----:B------:R-:W3:Y:S04]  /*52180*/  LDL.LU R11, [R1+0x12c] ;  /* 0x00012c00010b7983 */ /* 0x000ee80000300800 */
[----:B----4-:R-:W-:Y:S01]  /*52190*/  STSM.16.M88.4 [R0], R20 ;  /* 0x0000001400007844 */ /* 0x010fe20000000200 */
[----:B------:R-:W-:Y:S06]  /*521a0*/  BAR.SYNC.DEFER_BLOCKING 0x0 ;  /* 0x0000000000007b1d */ /* 0x000fec0000010000 */
[----:B---3--:R-:W-:Y:S04]  /*521b0*/  STL.64 [R1+0x1a28], R10 ;  /* 0x001a280a01007387 */ /* 0x008fe80000100a00 */
[----:B--2---:R-:W-:Y:S04]  /*521c0*/  STL.64 [R1+0x1a20], R8 ;  /* 0x001a200801007387 */ /* 0x004fe80000100a00 */
[----:B------:R-:W1:Y:S04]  /*521d0*/  LDS.128 R8, [R2] ;  /* 0x0000000002087984 */ /* 0x000e680000000c00 */
[----:B------:R-:W2:Y:S04]  /*521e0*/  LDL.LU R16, [R1+0x100] ;  /* 0x0001000001107983 */ /* 0x000ea80000300800 */
[----:B------:R-:W2:Y:S04]  /*521f0*/  LDL.LU R17, [R1+0x104] ;  /* 0x0001040001117983 */ /* 0x000ea80000300800 */
[----:B------:R-:W2:Y:S04]  /*52200*/  LDL.LU R18, [R1+0x108] ;  /* 0x0001080001127983 */ /* 0x000ea80000300800 */
[----:B------:R-:W2:Y:S04]  /*52210*/  LDL.LU R19, [R1+0x10c] ;  /* 0x00010c0001137983 */ /* 0x000ea80000300800 */
[----:B------:R-:W3:Y:S04]  /*52220*/  LDL.LU R24, [R1+0xf0] ;  /* 0x0000f00001187983 */ /* 0x000ee80000300800 */
[----:B------:R-:W3:Y:S04]  /*52230*/  LDL.LU R25, [R1+0xf4] ;  /* 0x0000f40001197983 */ /* 0x000ee80000300800 */
[----:B------:R-:W3:Y:S04]  /*52240*/  LDL.LU R26, [R1+0xf8] ;  /* 0x0000f800011a7983 */ /* 0x000ee80000300800 */
[----:B------:R-:W3:Y:S04]  /*52250*/  LDL.LU R27, [R1+0xfc] ;  /* 0x0000fc00011b7983 */ /* 0x000ee80000300800 */
[----:B0-----:R0:W-:Y:S04]  /*52260*/  STL.64 [R1+0x140], R4 ;  /* 0x0001400401007387 */ /* 0x0011e80000100a00 */
[----:B------:R4:W-:Y:S01]  /*52270*/  STL.64 [R1+0x148], R6 ;  /* 0x0001480601007387 */ /* 0x0009e20000100a00 */
[----:B------:R-:W-:Y:S06]  /*52280*/  BAR.SYNC.DEFER_BLOCKING 0x0 ;  /* 0x0000000000007b1d */ /* 0x000fec0000010000 */
[----:B0-----:R-:W2:Y:S04]  /*52290*/  LDL.LU R4, [R1+0xe0] ;  /* 0x0000e00001047983 */ /* 0x001ea80000300800 */
[----:B------:R-:W2:Y:S04]  /*522a0*/  LDL.LU R5, [R1+0xe4] ;  /* 0x0000e40001057983 */ /* 0x000ea80000300800 */
[----:B----4-:R-:W4:Y:S04]  /*522b0*/  LDL.LU R6, [R1+0xe8] ;  /* 0x0000e80001067983 */ /* 0x010f280000300800 */
[----:B------:R-:W4:Y:S04]  /*522c0*/  LDL.LU R7, [R1+0xec] ;  /* 0x0000ec0001077983 */ /* 0x000f280000300800 */
        /* <DEDUP_REMOVED lines=8> */
[----:B-1----:R-:W-:Y:S04]  /*52350*/  STL.64 [R1+0x130], R8 ;  /* 0x0001300801007387 */ /* 0x002fe80000100a00 */
[----:B------:R0:W-:Y:S04]  /*52360*/  STL.64 [R1+0x138], R10 ;  /* 0x0001380a01007387 */ /* 0x0001e80000100a00 */
[----:B0-----:R-:W2:Y:S04]  /*52370*/  LDL.LU.64 R10, [R1+0x1a28] ;  /* 0x001a2800010a7983 */ /* 0x001ea80000300a00 */
[----:B------:R-:W2:Y:S04]  /*52380*/  LDL.LU.64 R8, [R1+0x1a20] ;  /* 0x001a200001087983 */ /* 0x000ea80000300a00 */
[----:B--2---:R-:W-:Y:S01]  /*52390*/  STSM.16.M88.4 [R0], R8 ;  /* 0x0000000800007844 */ /* 0x004fe20000000200 */
[----:B------:R-:W-:Y:S06]  /*523a0*/  BAR.SYNC.DEFER_BLOCKING 0x0 ;  /* 0x0000000000007b1d */ /* 0x000fec0000010000 */
[----:B------:R-:W0:Y:S04]  /*523b0*/  LDS.128 R8, [R2] ;  /* 0x0000000002087984 */ /* 0x000e280000000c00 */
[----:B0-----:R-:W-:Y:S04]  /*523c0*/  STL.64 [R1+0x120], R8 ;  /* 0x0001200801007387 */ /* 0x001fe80000100a00 */
[----:B------:R0:W-:Y:S04]  /*523d0*/  STL.64 [R1+0x128], R10 ;  /* 0x0001280a01007387 */ /* 0x0001e80000100a00 */
[----:B0-----:R-:W2:Y:S04]  /*523e0*/  LDL.LU.64 R10, [R1+0x1a18] ;  /* 0x001a1800010a7983 */ /* 0x001ea80000300a00 */
[----:B------:R-:W2:Y:S01]  /*523f0*/  LDL.LU.64 R8, [R1+0x1a10] ;  /* 0x001a100001087983 */ /* 0x000ea20000300a00 */
[----:B------:R-:W-:Y:S06]  /*52400*/  BAR.SYNC.DEFER_BLOCKING 0x0 ;  /* 0x0000000000007b1d */ /* 0x000fec0000010000 */
[----:B--2---:R-:W-:Y:S02]  /*52410*/  STSM.16.M88.4 [R0], R8 ;  /* 0x0000000800007844 */ /* 0x004fe40000000200 */
[----:B------:R-:W-:Y:S06]  /*52420*/  BAR.SYNC.DEFER_BLOCKING 0x0 ;  /* 0x0000000000007b1d */ /* 0x000fec0000010000 */
[----:B------:R-:W0:Y:S02]  /*52430*/  LDS.128 R8, [R2] ;  /* 0x0000000002087984 */ /* 0x000e240000000c00 */
[----:B------:R-:W-:Y:S06]  /*52440*/  BAR.SYNC.DEFER_BLOCKING 0x0 ;  /* 0x0000000000007b1d */ /* 0x000fec0000010000 */
[----:B------:R-:W-:Y:S04]  /*52450*/  STSM.16.M88.4 [R0], R16 ;  /* 0x0000001000007844 */ /* 0x000fe80000000200 */
[----:B0-----:R-:W-:Y:S04]  /*52460*/  STL.64 [R1+0x110], R8 ;  /* 0x0001100801007387 */ /* 0x001fe80000100a00 */
[----:B------:R-:W-:Y:S01]  /*52470*/  STL.64 [R1+0x118], R10 ;  /* 0x0001180a01007387 */ /* 0x000fe20000100a00 */
[----:B------:R-:W-:Y:S06]  /*52480*/  BAR.SYNC.DEFER_BLOCKING 0x0 ;  /* 0x0000000000007b1d */ /* 0x000fec0000010000 */
[----:B------:R-:W0:Y:S02]  /*52490*/  LDS.128 R8, [R2] ;  /* 0x0000000002087984 */ /* 0x000e240000000c00 */
[----:B------:R-:W-:Y:S06]  /*524a0*/  BAR.SYNC.DEFER_BLOCKING 0x0 ;  /* 0x0000000000007b1d */ /* 0x000fec0000010000 */
[----:B---3--:R1:W-:Y:S04]  /*524b0*/  STSM.16.M88.4 [R0], R24 ;  /* 0x0000001800007844 */ /* 0x0083e80000000200 */
[----:B0-----:R-:W-:Y:S04]  /*524c0*/  STL.64 [R1+0x100], R8 ;  /* 0x0001000801007387 */ /* 0x001fe80000100a00 */
[----:B------:R-:W-:Y:S01]  /*524d0*/  STL.64 [R1+0x108], R10 ;  /* 0x0001080a01007387 */ /* 0x000fe20000100a00 */
[----:B------:R-:W-:Y:S06]  /*524e0*/  BAR.SYNC.DEFER_BLOCKING 0x0 ;  /* 0x0000000000007b1d */ /* 0x000fec0000010000 */
[----:B-1----:R-:W2:Y:S04]  /*524f0*/  LDL.LU R24, [R1+0xb0] ;  /* 0x0000b00001187983 */ /* 0x002ea80000300800 */
[----:B------:R-:W2:Y:S04]  /*52500*/  LDL.LU R25, [R1+0xb4] ;  /* 0x0000b40001197983 */ /* 0x000ea80000300800 */
[----:B------:R-:W2:Y:S04]  /*52510*/  LDL.LU R26, [R1+0xb8] ;  /* 0x0000b800011a7983 */ /* 0x000ea80000300800 */
[----:B------:R-:W2:Y:S04]  /*52520*/  LDL.LU R27, [R1+0xbc] ;  /* 0x0000bc00011b7983 */ /* 0x000ea80000300800 */
[----:B------:R-:W0:Y:S01]  /*52530*/  LDS.128 R8, [R2] ;  /* 0x0000000002087984 */ /* 0x000e220000000c00 */
[----:B------:R-:W-:Y:S06]  /*52540*/  BAR.SYNC.DEFER_BLOCKING 0x0 ;  /* 0x0000000000007b1d */ /* 0x000fec0000010000 */
[----:B----4-:R-:W-:Y:S02]  /*52550*/  STSM.16.M88.4 [R0], R4 ;  /* 0x0000000400007844 */ /* 0x010fe40000000200 */
[----:B------:R-:W-:Y:S06]  /*52560*/  BAR.SYNC.DEFER_BLOCKING 0x0 ;  /* 0x0000000000007b1d */ /* 0x000fec0000010000 */
[----:B------:R-:W1:Y:S02]  /*52570*/  LDS.128 R4, [R2] ;  /* 0x0000000002047984 */ /* 0x000e640000000c00 */
[----:B------:R-:W-:Y:S06]  /*52580*/  BAR.SYNC.DEFER_BLOCKING 0x0 ;  /* 0x0000000000007b1d */ /* 0x000fec0000010000 */
[----:B------:R-:W-:Y:S04]  /*52590*/  STSM.16.M88.4 [R0], R12 ;  /* 0x0000000c00007844 */ /* 0x000fe80000000200 */
[----:B0-----:R-:W-:Y:S04]  /*525a0*/  STL.64 [R1+0xf0], R8 ;  /* 0x0000f00801007387 */ /* 0x001fe80000100a00 */
[----:B------:R-:W-:Y:S04]  /*525b0*/  STL.64 [R1+0xf8], R10 ;  /* 0x0000f80a01007387 */ /* 0x000fe80000100a00 */
[----:B-1----:R-:W-:Y:S04]  /*525c0*/  STL.64 [R1+0xe0], R4 ;  /* 0x0000e00401007387 */ /* 0x002fe80000100a00 */
[----:B------:R-:W-:Y:S01]  /*525d0*/  STL.64 [R1+0xe8], R6 ;  /* 0x0000e80601007387 */ /* 0x000fe20000100a00 */
[----:B------:R-:W-:Y:S06]  /*525e0*/  BAR.SYNC.DEFER_BLOCKING 0x0 ;  /* 0x0000000000007b1d */ /* 0x000fec0000010000 */
[----:B------:R-:W0:Y:S02]  /*525f0*/  LDS.128 R4, [R2] ;  /* 0x0000000002047984 */ /* 0x000e240000000c00 */
[----:B------:R-:W-:Y:S06]  /*52600*/  BAR.SYNC.DEFER_BLOCKING 0x0 ;  /* 0x0000000000007b1d */ /* 0x000fec0000010000 */
[----:B0-----:R-:W-:Y:S04]  /*52610*/  STL.64 [R1+0xd0], R4 ;  /* 0x0000d00401007387 */ /* 0x001fe80000100a00 */
[----:B------:R-:W-:Y:S04]  /*52620*/  STL.64 [R1+0xd8], R6 ;  /* 0x0000d80601007387 */ /* 0x000fe80000100a00 */
[----:B------:R-:W3:Y:S04]  /*52630*/  LDL.LU R12, [R1+0x90] ;  /* 0x00009000010c7983 */ /* 0x000ee80000300800 */
[----:B------:R-:W3:Y:S04]  /*52640*/  LDL.LU R13, [R1+0x94] ;  /* 0x00009400010d7983 */ /* 0x000ee80000300800 */
[----:B------:R-:W4:Y:S04]  /*52650*/  LDL.LU R14, [R1+0x98] ;  /* 0x00009800010e7983 */ /* 0x000f280000300800 */
[----:B------:R-:W4:Y:S04]  /*52660*/  LDL.LU R15, [R1+0x9c] ;  /* 0x00009c00010f7983 */ /* 0x000f280000300800 */
[----:B------:R-:W-:Y:S01]  /*52670*/  STSM.16.M88.4 [R0], R20 ;  /* 0x0000001400007844 */ /* 0x000fe20000000200 */
[----:B------:R-:W-:Y:S06]  /*52680*/  BAR.SYNC.DEFER_BLOCKING 0x0 ;  /* 0x0000000000007b1d */ /* 0x000fec0000010000 */
[----:B------:R-:W0:Y:S02]  /*52690*/  LDS.128 R4, [R2] ;  /* 0x0000000002047984 */ /* 0x000e240000000c00 */
[----:B------:R-:W-:Y:S06]  /*526a0*/  BAR.SYNC.DEFER_BLOCKING 0x0 ;  /* 0x0000000000007b1d */ /* 0x000fec0000010000 */
[----:B----4-:R-:W-:Y:S04]  /*526b0*/  STL.64 [R1+0x19f8], R14 ;  /* 0x0019f80e01007387 */ /* 0x010fe80000100a00 */
[----:B---3--:R1:W-:Y:S04]  /*526c0*/  STL.64 [R1+0x19f0], R12 ;  /* 0x0019f00c01007387 */ /* 0x0083e80000100a00 */
[----:B-1----:R-:W3:Y:S04]  /*526d0*/  LDL.LU R12, [R1+0xa0] ;  /* 0x0000a000010c7983 */ /* 0x002ee80000300800 */
[----:B------:R-:W3:Y:S04]  /*526e0*/  LDL.LU R13, [R1+0xa4] ;  /* 0x0000a400010d7983 */ /* 0x000ee80000300800 */
[----:B------:R-:W4:Y:S04]  /*526f0*/  LDL.LU R14, [R1+0xa8] ;  /* 0x0000a800010e7983 */ /* 0x000f280000300800 */
[----:B------:R-:W4:Y:S04]  /*52700*/  LDL.LU R15, [R1+0xac] ;  /* 0x0000ac00010f7983 */ /* 0x000f280000300800 */
[----:B--2---:R1:W-:Y:S01]  /*52710*/  STSM.16.M88.4 [R0], R24 ;  /* 0x0000001800007844 */ /* 0x0043e20000000200 */
[----:B------:R-:W-:Y:S06]  /*52720*/  BAR.SYNC.DEFER_BLOCKING 0x0 ;  /* 0x0000000000007b1d */ /* 0x000fec0000010000 */
[----:B----4-:R-:W-:Y:S04]  /*52730*/  STL.64 [R1+0x1a08], R14 ;  /* 0x001a080e01007387 */ /* 0x010fe80000100a00 */
[----:B---3--:R-:W-:Y:S04]  /*52740*/  STL.64 [R1+0x1a00], R12 ;  /* 0x001a000c01007387 */ /* 0x008fe80000100a00 */
[----:B------:R-:W2:Y:S04]  /*52750*/  LDS.128 R12, [R2] ;  /* 0x00000000020c7984 */ /* 0x000ea80000000c00 */
[----:B------:R-:W3:Y:S04]  /*52760*/  LDL.LU R20, [R1+0x80] ;  /* 0x0000800001147983 */ /* 0x000ee80000300800 */
[----:B------:R-:W3:Y:S04]  /*52770*/  LDL.LU R21, [R1+0x84] ;  /* 0x0000840001157983 */ /* 0x000ee80000300800 */
[----:B------:R-:W3:Y:S04]  /*52780*/  LDL.LU R22, [R1+0x88] ;  /* 0x0000880001167983 */ /* 0x000ee80000300800 */
[----:B------:R-:W3:Y:S04]  /*52790*/  LDL.LU R23, [R1+0x8c] ;  /* 0x00008c0001177983 */ /* 0x000ee80000300800 */
[----:B0-----:R0:W-:Y:S04]  /*527a0*/  STL.64 [R1+0xc0], R4 ;  /* 0x0000c00401007387 */ /* 0x0011e80000100a00 */
[----:B------:R4:W-:Y:S04]  /*527b0*/  STL.64 [R1+0xc8], R6 ;  /* 0x0000c80601007387 */ /* 0x0009e80000100a00 */
[----:B-1----:R-:W3:Y:S04]  /*527c0*/  LDL.LU R24, [R1+0x70] ;  /* 0x0000700001187983 */ /* 0x002ee80000300800 */
        /* <DEDUP_REMOVED lines=11> */
[----:B0-----:R-:W3:Y:S04]  /*52880*/  LDL.LU R4, [R1+0x40] ;  /* 0x0000400001047983 */ /* 0x001ee80000300800 */
[----:B------:R-:W3:Y:S04]  /*52890*/  LDL.LU R5, [R1+0x44] ;  /* 0x0000440001057983 */ /* 0x000ee80000300800 */
[----:B----4-:R-:W4:Y:S04]  /*528a0*/  LDL.LU R6, [R1+0x48] ;  /* 0x0000480001067983 */ /* 0x010f280000300800 */
[----:B------:R-:W4:Y:S04]  /*528b0*/  LDL.LU R7, [R1+0x4c] ;  /* 0x00004c0001077983 */ /* 0x000f280000300800 */
[----:B--2---:R-:W-:Y:S04]  /*528c0*/  STL.64 [R1+0xb0], R12 ;  /* 0x0000b00c01007387 */ /* 0x004fe80000100a00 */
[----:B------:R0:W-:Y:S01]  /*528d0*/  STL.64 [R1+0xb8], R14 ;  /* 0x0000b80e01007387 */ /* 0x0001e20000100a00 */
[----:B------:R-:W-:Y:S06]  /*528e0*/  BAR.SYNC.DEFER_BLOCKING 0x0 ;  /* 0x0000000000007b1d */ /* 0x000fec0000010000 */
        /* <DEDUP_REMOVED lines=14> */
[----:B---3--:R-:W-:Y:S02]  /*529d0*/  STSM.16.M88.4 [R0], R20 ;  /* 0x0000001400007844 */ /* 0x008fe40000000200 */
[----:B------:R-:W-:Y:S06]  /*529e0*/  BAR.SYNC.DEFER_BLOCKING 0x0 ;  /* 0x0000000000007b1d */ /* 0x000fec0000010000 */
[----:B------:R-:W1:Y:S02]  /*529f0*/  LDS.128 R20, [R2] ;  /* 0x0000000002147984 */ /* 0x000e640000000c00 */
[----:B------:R-:W-:Y:S06]  /*52a00*/  BAR.SYNC.DEFER_BLOCKING 0x0 ;  /* 0x0000000000007b1d */ /* 0x000fec0000010000 */
[----:B0-----:R0:W-:Y:S04]  /*52a10*/  STL.64 [R1+0x90], R12 ;  /* 0x0000900c01007387 */ /* 0x0011e80000100a00 */
[----:B------:R2:W-:Y:S04]  /*52a20*/  STL.64 [R1+0x98], R14 ;  /* 0x0000980e01007387 */ /* 0x0005e80000100a00 */
[----:B0-----:R-:W3:Y:S04]  /*52a30*/  LDL.LU R12, [R1+0x160] ;  /* 0x00016000010c7983 */ /* 0x001ee80000300800 */
[----:B------:R-:W-:Y:S01]  /*52a40*/  STSM.16.M88.4 [R0], R24 ;  /* 0x0000001800007844 */ /* 0x000fe20000000200 */
[----:B------:R-:W-:Y:S06]  /*52a50*/  BAR.SYNC.DEFER_BLOCKING 0x0 ;  /* 0x0000000000007b1d */ /* 0x000fec0000010000 */
[----:B------:R-:W3:Y:S04]  /*52a60*/  LDL.LU R13, [R1+0x164] ;  /* 0x00016400010d7983 */ /* 0x000ee80000300800 */
[----:B--2---:R-:W3:Y:S04]  /*52a70*/  LDL.LU R14, [R1+0x168] ;  /* 0x00016800010e7983 */ /* 0x004ee80000300800 */
[----:B------:R-:W3:Y:S04]  /*52a80*/  LDL.LU R15, [R1+0x16c] ;  /* 0x00016c00010f7983 */ /* 0x000ee80000300800 */
[----:B-1----:R-:W-:Y:S04]  /*52a90*/  STL.64 [R1+0x80], R20 ;  /* 0x0000801401007387 */ /* 0x002fe80000100a00 */
[----:B------:R0:W-:Y:S04]  /*52aa0*/  STL.64 [R1+0x88], R22 ;  /* 0x0000881601007387 */ /* 0x0001e80000100a00 */
[----:B------:R-:W1:Y:S01]  /*52ab0*/  LDS.128 R24, [R2] ;  /* 0x0000000002187984 */ /* 0x000e620000000c00 */
[----:B------:R-:W-:Y:S06]  /*52ac0*/  BAR.SYNC.DEFER_BLOCKING 0x0 ;  /* 0x0000000000007b1d */ /* 0x000fec0000010000 */
        /* <DEDUP_REMOVED lines=8> */
[----:B-1----:R-:W-:Y:S04]  /*52b50*/  STL.64 [R1+0x70], R24 ;  /* 0x0000701801007387 */ /* 0x002fe80000100a00 */
[----:B------:R1:W-:Y:S04]  /*52b60*/  STL.64 [R1+0x78], R26 ;  /* 0x0000781a01007387 */ /* 0x0003e80000100a00 */
[----:B-1----:R-:W3:Y:S04]  /*52b70*/  LDL.LU.64 R26, [R1+0x19d8] ;  /* 0x0019d800011a7983 */ /* 0x002ee80000300a00 */
[----:B------:R-:W3:Y:S04]  /*52b80*/  LDL.LU.64 R24, [R1+0x19d0] ;  /* 0x0019d00001187983 */ /* 0x000ee80000300a00 */
[----:B0-----:R-:W-:Y:S04]  /*52b90*/  STL.64 [R1+0x60], R8 ;  /* 0x0000600801007387 */ /* 0x001fe80000100a00 */
[----:B------:R-:W-:Y:S04]  /*52ba0*/  STL.64 [R1+0x68], R10 ;  /* 0x0000680a01007387 */ /* 0x000fe80000100a00 */
[----:B------:R-:W0:Y:S01]  /*52bb0*/  LDS.128 R8, [R2] ;  /* 0x0000000002087984 */ /* 0x000e220000000c00 */
[----:B------:R-:W-:Y:S06]  /*52bc0*/  BAR.SYNC.DEFER_BLOCKING 0x0 ;  /* 0x0000000000007b1d */ /* 0x000fec0000010000 */
[----:B0-----:R0:W-:Y:S04]  /*52bd0*/  STL.64 [R1+0x50], R8 ;  /* 0x0000500801007387 */ /* 0x0011e80000100a00 */
[----:B------:R1:W-:Y:S04]  /*52be0*/  STL.64 [R1+0x58], R10 ;  /* 0x0000580a01007387 */ /* 0x0003e80000100a00 */
[----:B0-----:R-:W3:Y:S04]  /*52bf0*/  LDL.LU R8, [R1+0x170] ;  /* 0x0001700001087983 */ /* 0x001ee80000300800 */
[----:B------:R-:W3:Y:S04]  /*52c00*/  LDL.LU R9, [R1+0x174] ;  /* 0x0001740001097983 */ /* 0x000ee80000300800 */
[----:B-1----:R-:W3:Y:S04]  /*52c10*/  LDL.LU R10, [R1+0x178] ;  /* 0x00017800010a7983 */ /* 0x002ee80000300800 */
[----:B------:R-:W3:Y:S04]  /*52c20*/  LDL.LU R11, [R1+0x17c] ;  /* 0x00017c00010b7983 */ /* 0x000ee80000300800 */
[----:B----4-:R0:W-:Y:S01]  /*52c30*/  STSM.16.M88.4 [R0], R4 ;  /* 0x0000000400007844 */ /* 0x0101e20000000200 */
[----:B------:R-:W-:Y:S06]  /*52c40*/  BAR.SYNC.DEFER_BLOCKING 0x0 ;  /* 0x0000000000007b1d */ /* 0x000fec0000010000 */
[----:B0-----:R-:W4:Y:S04]  /*52c50*/  LDL.LU R4, [R1+0x180] ;  /* 0x0001800001047983 */ /* 0x001f280000300800 */
[----:B------:R-:W4:Y:S04]  /*52c60*/  LDL.LU R5, [R1+0x184] ;  /* 0x0001840001057983 */ /* 0x000f280000300800 */
[----:B------:R-:W4:Y:S04]  /*52c70*/  LDL.LU R6, [R1+0x188] ;  /* 0x0001880001067983 */ /* 0x000f280000300800 */
[----:B------:R-:W0:Y:S01]  /*52c80*/  LDS.128 R16, [R2] ;  /* 0x0000000002107984 */ /* 0x000e220000000c00 */
[----:B------:R-:W-:Y:S06]  /*52c90*/  BAR.SYNC.DEFER_BLOCKING 0x0 ;  /* 0x0000000000007b1d */ /* 0x000fec0000010000 */
[----:B------:R-:W4:Y:S04]  /*52ca0*/  LDL.LU R7, [R1+0x18c] ;  /* 0x00018c0001077983 */ /* 0x000f280000300800 */
[----:B0-----:R-:W-:Y:S04]  /*52cb0*/  STL.64 [R1+0x40], R16 ;  /* 0x0000401001007387 */ /* 0x001fe80000100a00 */
[----:B------:R-:W-:Y:S04]  /*52cc0*/  STL.64 [R1+0x48], R18 ;  /* 0x0000481201007387 */ /* 0x000fe80000100a00 */
[----:B--2---:R-:W-:Y:S01]  /*52cd0*/  STSM.16.M88.4 [R0], R20 ;  /* 0x0000001400007844 */ /* 0x004fe20000000200 */
[----:B------:R-:W-:Y:S06]  /*52ce0*/  BAR.SYNC.DEFER_BLOCKING 0x0 ;  /* 0x0000000000007b1d */ /* 0x000fec0000010000 */
[----:B------:R-:W0:Y:S02]  /*52cf0*/  LDS.128 R16, [R2] ;  /* 0x0000000002107984 */ /* 0x000e240000000c00 */
[----:B------:R-:W-:Y:S06]  /*52d00*/  BAR.SYNC.DEFER_BLOCKING 0x0 ;  /* 0x0000000000007b1d */ /* 0x000fec0000010000 */
[----:B---3--:R-:W-:Y:S02]  /*52d10*/  STSM.16.M88.4 [R0], R12 ;  /* 0x0000000c00007844 */ /* 0x008fe40000000200 */
[----:B------:R-:W-:Y:S06]  /*52d20*/  BAR.SYNC.DEFER_BLOCKING 0x0 ;  /* 0x0000000000007b1d */ /* 0x000fec0000010000 */
[----:B------:R-:W1:Y:S02]  /*52d30*/  LDS.128 R12, [R2] ;  /* 0x00000000020c7984 */ /* 0x000e640000000c00 */
[----:B------:R-:W-:Y:S06]  /*52d40*/  BAR.SYNC.DEFER_BLOCKING 0x0 ;  /* 0x0000000000007b1d */ /* 0x000fec0000010000 */
[----:B------:R-:W-:Y:S02]  /*52d50*/  STSM.16.M88.4 [R0], R24 ;  /* 0x0000001800007844 */ /* 0x000fe40000000200 */
[----:B------:R-:W-:Y:S06]  /*52d60*/  BAR.SYNC.DEFER_BLOCKING 0x0 ;  /* 0x0000000000007b1d */ /* 0x000fec0000010000 */
[----:B------:R-:W2:Y:S02]  /*52d70*/  LDS.128 R24, [R2] ;  /* 0x0000000002187984 */ /* 0x000ea40000000c00 */
[----:B------:R-:W-:Y:S06]  /*52d80*/  BAR.SYNC.DEFER_BLOCKING 0x0 ;  /* 0x0000000000007b1d */ /* 0x000fec0000010000 */
[----:B------:R-:W-:Y:S02]  /*52d90*/  STSM.16.M88.4 [R0], R8 ;  /* 0x0000000800007844 */ /* 0x000fe40000000200 */
[----:B------:R-:W-:Y:S06]  /*52da0*/  BAR.SYNC.DEFER_BLOCKING 0x0 ;  /* 0x0000000000007b1d */ /* 0x000fec0000010000 */
[----:B------:R-:W3:Y:S04]  /*52db0*/  LDS.128 R8, [R2] ;  /* 0x0000000002087984 */ /* 0x000ee80000000c00 */
[----:B0-----:R0:W-:Y:S04]  /*52dc0*/  STL.64 [R1+0x1e0], R16 ;  /* 0x0001e01001007387 */ /* 0x0011e80000100a00 */
[----:B------:R1:W-:Y:S01]  /*52dd0*/  STL.64 [R1+0x1e8], R18 ;  /* 0x0001e81201007387 */ /* 0x0003e20000100a00 */
[----:B------:R-:W-:Y:S06]  /*52de0*/  BAR.SYNC.DEFER_BLOCKING 0x0 ;  /* 0x0000000000007b1d */ /* 0x000fec0000010000 */
[----:B0-----:R-:W4:Y:S04]  /*52df0*/  LDL.LU R16, [R1+0x1a0] ;  /* 0x0001a00001107983 */ /* 0x001f280000300800 */
[----:B-1----:R0:W-:Y:S04]  /*52e00*/  STL.64 [R1+0x160], R12 ;  /* 0x0001600c01007387 */ /* 0x0021e80000100a00 */
[----:B------:R1:W-:Y:S04]  /*52e10*/  STL.64 [R1+0x168], R14 ;  /* 0x0001680e01007387 */ /* 0x0003e80000100a00 */
[----:B------:R-:W4:Y:S04]  /*52e20*/  LDL.LU R17, [R1+0x1a4] ;  /* 0x0001a40001117983 */ /* 0x000f280000300800 */
[----:B------:R-:W4:Y:S04]  /*52e30*/  LDL.LU R18, [R1+0x1a8] ;  /* 0x0001a80001127983 */ /* 0x000f280000300800 */
[----:B------:R-:W4:Y:S04]  /*52e40*/  LDL.LU R19, [R1+0x1ac] ;  /* 0x0001ac0001137983 */ /* 0x000f280000300800 */
[----:B0-----:R-:W4:Y:S04]  /*52e50*/  LDL.LU R12, [R1+0x190] ;  /* 0x00019000010c7983 */ /* 0x001f280000300800 */
[----:B------:R-:W4:Y:S04]  /*52e60*/  LDL.LU R13, [R1+0x194] ;  /* 0x00019400010d7983 */ /* 0x000f280000300800 */
[----:B-1----:R-:W4:Y:S04]  /*52e70*/  LDL.LU R14, [R1+0x198] ;  /* 0x00019800010e7983 */ /* 0x002f280000300800 */
[----:B------:R-:W4:Y:S04]  /*52e80*/  LDL.LU R15, [R1+0x19c] ;  /* 0x00019c00010f7983 */ /* 0x000f280000300800 */
[----:B--2---:R-:W-:Y:S04]  /*52e90*/  STL [R1+0x1960], R26 ;  /* 0x0019601a01007387 */ /* 0x004fe80000100800 */
[----:B------:R-:W-:Y:S04]  /*52ea0*/  STL [R1+0x195c], R27 ;  /* 0x00195c1b01007387 */ /* 0x000fe80000100800 */
[----:B------:R-:W-:Y:S04]  /*52eb0*/  STL.64 [R1+0x1988], R24 ;  /* 0x0019881801007387 */ /* 0x000fe80000100a00 */
[----:B---3--:R0:W-:Y:S04]  /*52ec0*/  STL.64 [R1+0x1f0], R8 ;  /* 0x0001f00801007387 */ /* 0x0081e80000100a00 */
[----:B------:R1:W-:Y:S04]  /*52ed0*/  STL.64 [R1+0x1f8], R10 ;  /* 0x0001f80a01007387 */ /* 0x0003e80000100a00 */
[----:B0-----:R-:W2:Y:S04]  /*52ee0*/  LDL.LU R8, [R1+0x1b0] ;  /* 0x0001b00001087983 */ /* 0x001ea80000300800 */
[----:B------:R-:W2:Y:S04]  /*52ef0*/  LDL.LU R9, [R1+0x1b4] ;  /* 0x0001b40001097983 */ /* 0x000ea80000300800 */
[----:B-1----:R-:W3:Y:S04]  /*52f00*/  LDL.LU R10, [R1+0x1b8] ;  /* 0x0001b800010a7983 */ /* 0x002ee80000300800 */
[----:B------:R-:W3:Y:S04]  /*52f10*/  LDL.LU R11, [R1+0x1bc] ;  /* 0x0001bc00010b7983 */ /* 0x000ee80000300800 */
[----:B----4-:R0:W-:Y:S01]  /*52f20*/  STSM.16.M88.4 [R0], R4 ;  /* 0x0000000400007844 */ /* 0x0101e20000000200 */
[----:B------:R-:W-:Y:S06]  /*52f30*/  BAR.SYNC.DEFER_BLOCKING 0x0 ;  /* 0x0000000000007b1d */ /* 0x000fec0000010000 */
[----:B---3--:R-:W-:Y:S04]  /*52f40*/  STL.64 [R1+0x19c8], R10 ;  /* 0x0019c80a01007387 */ /* 0x008fe80000100a00 */
[----:B--2---:R-:W-:Y:S04]  /*52f50*/  STL.64 [R1+0x19c0], R8 ;  /* 0x0019c00801007387 */ /* 0x004fe80000100a00 */
[----:B------:R-:W1:Y:S01]  /*52f60*/  LDS.128 R8, [R2] ;  /* 0x0000000002087984 */ /* 0x000e620000000c00 */
[----:B------:R-:W-:Y:S06]  /*52f70*/  BAR.SYNC.DEFER_BLOCKING 0x0 ;  /* 0x0000000000007b1d */ /* 0x000fec0000010000 */
[----:B0-----:R-:W2:Y:S04]  /*52f80*/  LDL.LU R4, [R1+0x1c0] ;  /* 0x0001c00001047983 */ /* 0x001ea80000300800 */
[----:B------:R-:W2:Y:S04]  /*52f90*/  LDL.LU R5, [R1+0x1c4] ;  /* 0x0001c40001057983 */ /* 0x000ea80000300800 */
[----:B------:R-:W2:Y:S04]  /*52fa0*/  LDL.LU R6, [R1+0x1c8] ;  /* 0x0001c80001067983 */ /* 0x000ea80000300800 */
[----:B------:R-:W2:Y:S04]  /*52fb0*/  LDL.LU R7, [R1+0x1cc] ;  /* 0x0001cc0001077983 */ /* 0x000ea80000300800 */
[----:B------:R-:W-:Y:S04]  /*52fc0*/  STSM.16.M88.4 [R0], R16 ;  /* 0x0000001000007844 */ /* 0x000fe80000000200 */
[----:B-1----:R-:W-:Y:S04]  /*52fd0*/  STL.64 [R1+0x180], R8 ;  /* 0x0001800801007387 */ /* 0x002fe80000100a00 */
[----:B------:R-:W-:Y:S01]  /*52fe0*/  STL.64 [R1+0x188], R10 ;  /* 0x0001880a01007387 */ /* 0x000fe20000100a00 */
[----:B------:R-:W-:Y:S06]  /*52ff0*/  BAR.SYNC.DEFER_BLOCKING 0x0 ;  /* 0x0000000000007b1d */ /* 0x000fec0000010000 */
[----:B------:R-:W0:Y:S02]  /*53000*/  LDS.128 R8, [R2] ;  /* 0x0000000002087984 */ /* 0x000e240000000c00 */
[----:B------:R-:W-:Y:S06]  /*53010*/  BAR.SYNC.DEFER_BLOCKING 0x0 ;  /* 0x0000000000007b1d */ /* 0x000fec0000010000 */
[----:B------:R1:W-:Y:S04]  /*53020*/  STSM.16.M88.4 [R0], R12 ;  /* 0x0000000c00007844 */ /* 0x0003e80000000200 */
[----:B0-----:R-:W-:Y:S04]  /*53030*/  STL.64 [R1+0x1a0], R8 ;  /* 0x0001a00801007387 */ /* 0x001fe80000100a00 */
[----:B------:R-:W-:Y:S01]  /*53040*/  STL.64 [R1+0x1a8], R10 ;  /* 0x0001a80a01007387 */ /* 0x000fe20000100a00 */
[----:B------:R-:W-:Y:S06]  /*53050*/  BAR.SYNC.DEFER_BLOCKING 0x0 ;  /* 0x0000000000007b1d */ /* 0x000fec0000010000 */
[----:B------:R-:W3:Y:S04]  /*53060*/  LDL.LU R24, [R1+0x240] ;  /* 0x0002400001187983 */ /* 0x000ee80000300800 */
[----:B------:R-:W3:Y:S04]  /*53070*/  LDL.LU R25, [R1+0x244] ;  /* 0x0002440001197983 */ /* 0x000ee80000300800 */
[----:B------:R-:W3:Y:S04]  /*53080*/  LDL.LU R26, [R1+0x248] ;  /* 0x00024800011a7983 */ /* 0x000ee80000300800 */
[----:B------:R-:W3:Y:S04]  /*53090*/  LDL.LU R27, [R1+0x24c] ;  /* 0x00024c00011b7983 */ /* 0x000ee80000300800 */
[----:B------:R-:W0:Y:S04]  /*530a0*/  LDS.128 R8, [R2] ;  /* 0x0000000002087984 */ /* 0x000e280000000c00 */
[----:B------:R-:W4:Y:S04]  /*530b0*/  LDL.LU R20, [R1+0x230] ;  /* 0x0002300001147983 */ /* 0x000f280000300800 */
[----:B------:R-:W4:Y:S04]  /*530c0*/  LDL.LU R21, [R1+0x234] ;  /* 0x0002340001157983 */ /* 0x000f280000300800 */
[----:B------:R-:W4:Y:S04]  /*530d0*/  LDL.LU R22, [R1+0x238] ;  /* 0x0002380001167983 */ /* 0x000f280000300800 */
[----:B------:R-:W4:Y:S04]  /*530e0*/  LDL.LU R23, [R1+0x23c] ;  /* 0x00023c0001177983 */ /* 0x000f280000300800 */
[----:B------:R-:W2:Y:S04]  /*530f0*/  LDL.LU R16, [R1+0x250] ;  /* 0x0002500001107983 */ /* 0x000ea80000300800 */
[----:B------:R-:W2:Y:S04]  /*53100*/  LDL.LU R17, [R1+0x254] ;  /* 0x0002540001117983 */ /* 0x000ea80000300800 */
[----:B------:R-:W2:Y:S04]  /*53110*/  LDL.LU R18, [R1+0x258] ;  /* 0x0002580001127983 */ /* 0x000ea80000300800 */
[----:B------:R-:W2:Y:S04]  /*53120*/  LDL.LU R19, [R1+0x25c] ;  /* 0x00025c0001137983 */ /* 0x000ea80000300800 */
[----:B-1----:R-:W2:Y:S04]  /*53130*/  LDL.LU R12, [R1+0x260] ;  /* 0x00026000010c7983 */ /* 0x002ea80000300800 */
[----:B------:R-:W2:Y:S04]  /*53140*/  LDL.LU R13, [R1+0x264] ;  /* 0x00026400010d7983 */ /* 0x000ea80000300800 */
[----:B------:R-:W2:Y:S04]  /*53150*/  LDL.LU R14, [R1+0x268] ;  /* 0x00026800010e7983 */ /* 0x000ea80000300800 */
[----:B------:R-:W2:Y:S04]  /*53160*/  LDL.LU R15, [R1+0x26c] ;  /* 0x00026c00010f7983 */ /* 0x000ea80000300800 */
[----:B0-----:R-:W-:Y:S04]  /*53170*/  STL.64 [R1+0x170], R8 ;  /* 0x0001700801007387 */ /* 0x001fe80000100a00 */
[----:B------:R0:W-:Y:S01]  /*53180*/  STL.64 [R1+0x178], R10 ;  /* 0x0001780a01007387 */ /* 0x0001e20000100a00 */
[----:B------:R-:W-:Y:S06]  /*53190*/  BAR.SYNC.DEFER_BLOCKING 0x0 ;  /* 0x0000000000007b1d */ /* 0x000fec0000010000 */
[----:B0-----:R-:W2:Y:S04]  /*531a0*/  LDL.LU.64 R10, [R1+0x19c8] ;  /* 0x0019c800010a7983 */ /* 0x001ea80000300a00 */
[----:B------:R-:W2:Y:S04]  /*531b0*/  LDL.LU.64 R8, [R1+0x19c0] ;  /* 0x0019c00001087983 */ /* 0x000ea80000300a00 */
[----:B--2---:R-:W-:Y:S01]  /*531c0*/  STSM.16.M88.4 [R0], R8 ;  /* 0x0000000800007844 */ /* 0x004fe20000000200 */
[----:B------:R-:W-:Y:S06]  /*531d0*/  BAR.SYNC.DEFER_BLOCKING 0x0 ;  /* 0x0000000000007b1d */ /* 0x000fec0000010000 */
[----:B------:R-:W0:Y:S02]  /*531e0*/  LDS.128 R8, [R2] ;  /* 0x0000000002087984 */ /* 0x000e240000000c00 */
[----:B------:R-:W-:Y:S06]  /*531f0*/  BAR.SYNC.DEFER_BLOCKING 0x0 ;  /* 0x0000000000007b1d */ /* 0x000fec0000010000 */
[----:B------:R-:W-:Y:S02]  /*53200*/  STSM.16.M88.4 [R0], R4 ;  /* 0x0000000400007844 */ /* 0x000fe40000000200 */
[----:B------:R-:W-:Y:S06]  /*53210*/  BAR.SYNC.DEFER_BLOCKING 0x0 ;  /* 0x0000000000007b1d */ /* 0x000fec0000010000 */
[----:B------:R-:W1:Y:S02]  /*53220*/  LDS.128 R4, [R2] ;  /* 0x0000000002047984 */ /* 0x000e640000000c00 */
[----:B------:R-:W-:Y:S06]  /*53230*/  BAR.SYNC.DEFER_BLOCKING 0x0 ;  /* 0x0000000000007b1d */ /* 0x000fec0000010000 */
[----:B---3--:R-:W-:Y:S02]  /*53240*/  STSM.16.M88.4 [R0], R24 ;  /* 0x0000001800007844 */ /* 0x008fe40000000200 */
[----:B------:R-:W-:Y:S06]  /*53250*/  BAR.SYNC.DEFER_BLOCKING 0x0 ;  /* 0x0000000000007b1d */ /* 0x000fec0000010000 */
[----:B------:R-:W2:Y:S02]  /*53260*/  LDS.128 R24, [R2] ;  /* 0x0000000002187984 */ /* 0x000ea40000000c00 */
[----:B------:R-:W-:Y:S06]  /*53270*/  BAR.SYNC.DEFER_BLOCKING 0x0 ;  /* 0x0000000000007b1d */ /* 0x000fec0000010000 */
[----:B----4-:R-:W-:Y:S02]  /*53280*/  STSM.16.M88.4 [R0], R20 ;  /* 0x0000001400007844 */ /* 0x010fe40000000200 */
[----:B------:R-:W-:Y:S06]  /*53290*/  BAR.SYNC.DEFER_BLOCKING 0x0 ;  /* 0x0000000000007b1d */ /* 0x000fec0000010000 */
[----:B------:R-:W3:Y:S02]  /*532a0*/  LDS.128 R20, [R2] ;  /* 0x0000000002147984 */ /* 0x000ee40000000c00 */
[----:B------:R-:W-:Y:S06]  /*532b0*/  BAR.SYNC.DEFER_BLOCKING 0x0 ;  /* 0x0000000000007b1d */ /* 0x000fec0000010000 */
[----:B------:R-:W-:Y:S02]  /*532c0*/  STSM.16.M88.4 [R0], R16 ;  /* 0x0000001000007844 */ /* 0x000fe40000000200 */
[----:B------:R-:W-:Y:S06]  /*532d0*/  BAR.SYNC.DEFER_BLOCKING 0x0 ;  /* 0x0000000000007b1d */ /* 0x000fec0000010000 */
[----:B------:R-:W4:Y:S04]  /*532e0*/  LDS.128 R16, [R2] ;  /* 0x0000000002107984 */ /* 0x000f280000000c00 */
        /* <DEDUP_REMOVED lines=13> */
[----:B--2---:R-:W-:Y:S04]  /*533c0*/  STL.64 [R1+0x200], R24 ;  /* 0x0002001801007387 */ /* 0x004fe80000100a00 */
[----:B------:R-:W-:Y:S04]  /*533d0*/  STL.64 [R1+0x208], R26 ;  /* 0x0002081a01007387 */ /* 0x000fe80000100a00 */
[----:B---3--:R-:W-:Y:S04]  /*533e0*/  STL.64 [R1+0x190], R20 ;  /* 0x0001901401007387 */ /* 0x008fe80000100a00 */
[----:B------:R-:W-:Y:S04]  /*533f0*/  STL.64 [R1+0x198], R22 ;  /* 0x0001981601007387 */ /* 0x000fe80000100a00 */
[----:B----4-:R0:W-:Y:S04]  /*53400*/  STL.64 [R1+0x220], R16 ;  /* 0x0002201001007387 */ /* 0x0101e80000100a00 */
[----:B------:R1:W-:Y:S04]  /*53410*/  STL.64 [R1+0x228], R18 ;  /* 0x0002281201007387 */ /* 0x0003e80000100a00 */
[----:B0-----:R-:W2:Y:S04]  /*53420*/  LDL.LU R16, [R1+0x2d0] ;  /* 0x0002d00001107983 */ /* 0x001ea80000300800 */
[----:B------:R-:W2:Y:S04]  /*53430*/  LDL.LU R17, [R1+0x2d4] ;  /* 0x0002d40001117983 */ /* 0x000ea80000300800 */
[----:B-1----:R-:W3:Y:S04]  /*53440*/  LDL.LU R18, [R1+0x2d8] ;  /* 0x0002d80001127983 */ /* 0x002ee80000300800 */
[----:B------:R-:W3:Y:S04]  /*53450*/  LDL.LU R19, [R1+0x2dc] ;  /* 0x0002dc0001137983 */ /* 0x000ee80000300800 */
[----:B------:R0:W-:Y:S01]  /*53460*/  STSM.16.M88.4 [R0], R12 ;  /* 0x0000000c00007844 */ /* 0x0001e20000000200 */
        /* <DEDUP_REMOVED lines=9> */
[----:B------:R-:W-:Y:S01]  /*53500*/  STSM.16.M88.4 [R0], R8 ;  /* 0x0000000800007844 */ /* 0x000fe20000000200 */
[----:B------:R-:W-:Y:S06]  /*53510*/  BAR.SYNC.DEFER_BLOCKING 0x0 ;  /* 0x0000000000007b1d */ /* 0x000fec0000010000 */
[----:B------:R-:W0:Y:S02]  /*53520*/  LDS.128 R8, [R2] ;  /* 0x0000000002087984 */ /* 0x000e240000000c00 */
[----:B------:R-:W-:Y:S06]  /*53530*/  BAR.SYNC.DEFER_BLOCKING 0x0 ;  /* 0x0000000000007b1d */ /* 0x000fec0000010000 */
[----:B------:R-:W-:Y:S04]  /*53540*/  STSM.16.M88.4 [R0], R4 ;  /* 0x0000000400007844 */ /* 0x000fe80000000200 */
[----:B-1----:R-:W-:Y:S04]  /*53550*/  STL.64 [R1+0x230], R16 ;  /* 0x0002301001007387 */ /* 0x002fe80000100a00 */
[----:B------:R-:W-:Y:S01]  /*53560*/  STL.64 [R1+0x238], R18 ;  /* 0x0002381201007387 */ /* 0x000fe20000100a00 */
[----:B------:R-:W-:Y:S06]  /*53570*/  BAR.SYNC.DEFER_BLOCKING 0x0 ;  /* 0x0000000000007b1d */ /* 0x000fec0000010000 */
[----:B------:R-:W1:Y:S04]  /*53580*/  LDS.128 R16, [R2] ;  /* 0x0000000002107984 */ /* 0x000e680000000c00 */
[----:B0-----:R0:W-:Y:S04]  /*53590*/  STL.64 [R1+0x240], R8 ;  /* 0x0002400801007387 */ /* 0x0011e80000100a00 */
[----:B------:R3:W-:Y:S04]  /*535a0*/  STL.64 [R1+0x248], R10 ;  /* 0x0002480a01007387 */ /* 0x0007e80000100a00 */
        /* <DEDUP_REMOVED lines=8> */
[----:B0-----:R-:W2:Y:S04]  /*53630*/  LDL.LU R8, [R1+0x310] ;  /* 0x0003100001087983 */ /* 0x001ea80000300800 */
[----:B------:R-:W2:Y:S04]  /*53640*/  LDL.LU R9, [R1+0x314] ;  /* 0x0003140001097983 */ /* 0x000ea80000300800 */
[----:B---3--:R-:W3:Y:S04]  /*53650*/  LDL.LU R10, [R1+0x318] ;  /* 0x00031800010a7983 */ /* 0x008ee80000300800 */
[----:B------:R-:W3:Y:S04]  /*53660*/  LDL.LU R11, [R1+0x31c] ;  /* 0x00031c00010b7983 */ /* 0x000ee80000300800 */
[----:B------:R-:W2:Y:S04]  /*53670*/  LDL.LU R4, [R1+0x320] ;  /* 0x0003200001047983 */ /* 0x000ea80000300800 */
[----:B------:R-:W2:Y:S04]  /*53680*/  LDL.LU R5, [R1+0x324] ;  /* 0x0003240001057983 */ /* 0x000ea80000300800 */
[----:B------:R-:W2:Y:S04]  /*53690*/  LDL.LU R6, [R1+0x328] ;  /* 0x0003280001067983 */ /* 0x000ea80000300800 */
[----:B------:R-:W2:Y:S04]  /*536a0*/  LDL.LU R7, [R1+0x32c] ;  /* 0x00032c0001077983 */ /* 0x000ea80000300800 */
[----:B-1----:R-:W-:Y:S04]  /*536b0*/  STL.64 [R1+0x210], R16 ;  /* 0x0002101001007387 */ /* 0x002fe80000100a00 */
        /* <DEDUP_REMOVED lines=12> */
[----:B----4-:R-:W-:Y:S02]  /*53780*/  STSM.16.M88.4 [R0], R24 ;  /* 0x0000001800007844 */ /* 0x010fe40000000200 */
[----:B------:R-:W-:Y:S06]  /*53790*/  BAR.SYNC.DEFER_BLOCKING 0x0 ;  /* 0x0000000000007b1d */ /* 0x000fec0000010000 */
[----:B------:R-:W2:Y:S02]  /*537a0*/  LDS.128 R24, [R2] ;  /* 0x0000000002187984 */ /* 0x000ea40000000c00 */
[----:B------:R-:W-:Y:S06]  /*537b0*/  BAR.SYNC.DEFER_BLOCKING 0x0 ;  /* 0x0000000000007b1d */ /* 0x000fec0000010000 */
[----:B------:R-:W-:Y:S02]  /*537c0*/  STSM.16.M88.4 [R0], R20 ;  /* 0x0000001400007844 */ /* 0x000fe40000000200 */
[----:B------:R-:W-:Y:S06]  /*537d0*/  BAR.SYNC.DEFER_BLOCKING 0x0 ;  /* 0x0000000000007b1d */ /* 0x000fec0000010000 */
[----:B------:R-:W4:Y:S02]  /*537e0*/  LDS.128 R20, [R2] ;  /* 0x0000000002147984 */ /* 0x000f240000000c00 */
[----:B------:R-:W-:Y:S06]  /*537f0*/  BAR.SYNC.DEFER_BLOCKING 0x0 ;  /* 0x0000000000007b1d */ /* 0x000fec0000010000 */
[----:B---3--:R-:W-:Y:S02]  /*53800*/  STSM.16.M88.4 [R0], R8 ;  /* 0x0000000800007844 */ /* 0x008fe40000000200 */
[----:B------:R-:W-:Y:S06]  /*53810*/  BAR.SYNC.DEFER_BLOCKING 0x0 ;  /* 0x0000000000007b1d */ /* 0x000fec0000010000 */
[----:B------:R-:W3:Y:S04]  /*53820*/  LDS.128 R8, [R2] ;  /* 0x0000000002087984 */ /* 0x000ee80000000c00 */
[----:B0-----:R0:W-:Y:S04]  /*53830*/  STL.64 [R1+0x260], R16 ;  /* 0x0002601001007387 */ /* 0x0011e80000100a00 */
[----:B------:R1:W-:Y:S01]  /*53840*/  STL.64 [R1+0x268], R18 ;  /* 0x0002681201007387 */ /* 0x0003e20000100a00 */
[----:B------:R-:W-:Y:S06]  /*53850*/  BAR.SYNC.DEFER_BLOCKING 0x0 ;  /* 0x0000000000007b1d */ /* 0x000fec0000010000 */
[----:B0-----:R-:W3:Y:S04]  /*53860*/  LDL.LU R16, [R1+0x340] ;  /* 0x0003400001107983 */ /* 0x001ee80000300800 */
[----:B-1----:R0:W-:Y:S04]  /*53870*/  STL.64 [R1+0x270], R12 ;  /* 0x0002700c01007387 */ /* 0x0021e80000100a00 */
[----:B------:R1:W-:Y:S04]  /*53880*/  STL.64 [R1+0x278], R14 ;  /* 0x0002780e01007387 */ /* 0x0003e80000100a00 */
[----:B------:R-:W3:Y:S04]  /*53890*/  LDL.LU R17, [R1+0x344] ;  /* 0x0003440001117983 */ /* 0x000ee80000300800 */
[----:B------:R-:W3:Y:S04]  /*538a0*/  LDL.LU R18, [R1+0x348] ;  /* 0x0003480001127983 */ /* 0x000ee80000300800 */
[----:B------:R-:W3:Y:S04]  /*538b0*/  LDL.LU R19, [R1+0x34c] ;  /* 0x00034c0001137983 */ /* 0x000ee80000300800 */
[----:B0-----:R-:W3:Y:S04]  /*538c0*/  LDL.LU R12, [R1+0x330] ;  /* 0x00033000010c7983 */ /* 0x001ee80000300800 */
[----:B------:R-:W3:Y:S04]  /*538d0*/  LDL.LU R13, [R1+0x334] ;  /* 0x00033400010d7983 */ /* 0x000ee80000300800 */
[----:B-1----:R-:W3:Y:S04]  /*538e0*/  LDL.LU R14, [R1+0x338] ;  /* 0x00033800010e7983 */ /* 0x002ee80000300800 */
[----:B------:R-:W3:Y:S04]  /*538f0*/  LDL.LU R15, [R1+0x33c] ;  /* 0x00033c00010f7983 */ /* 0x000ee80000300800 */
[----:B--2---:R-:W-:Y:S04]  /*53900*/  STL.64 [R1+0x280], R24 ;  /* 0x0002801801007387 */ /* 0x004fe80000100a00 */
[----:B------:R-:W-:Y:S04]  /*53910*/  STL.64 [R1+0x288], R26 ;  /* 0x0002881a01007387 */ /* 0x000fe80000100a00 */
[----:B----4-:R-:W-:Y:S04]  /*53920*/  STL.64 [R1+0x250], R20 ;  /* 0x0002501401007387 */ /* 0x010fe80000100a00 */
[----:B------:R-:W-:Y:S04]  /*53930*/  STL.64 [R1+0x258], R22 ;  /* 0x0002581601007387 */ /* 0x000fe80000100a00 */
[----:B---3--:R0:W-:Y:S04]  /*53940*/  STL.64 [R1+0x2a0], R8 ;  /* 0x0002a00801007387 */ /* 0x0081e80000100a00 */
        /* <DEDUP_REMOVED lines=135> */
[----:B0-----:R0:W-:Y:S04]  /*541c0*/  STL.64 [R1+0x360], R16 ;  /* 0x0003601001007387 */ /* 0x0011e80000100a00 */
[----:B------:R1:W-:Y:S04]  /*541d0*/  STL.64 [R1+0x368], R18 ;  /* 0x0003681201007387 */ /* 0x0003e80000100a00 */
[----:B0-----:R-:W2:Y:S04]  /*541e0*/  LDL.LU R16, [R1+0x440] ;  /* 0x0004400001107983 */ /* 0x001ea80000300800 */
[----:B------:R-:W2:Y:S04]  /*541f0*/  LDL.LU R17, [R1+0x444] ;  /* 0x0004440001117983 */ /* 0x000ea80000300800 */
[----:B-1----:R-:W2:Y:S04]  /*54200*/  LDL.LU R18, [R1+0x448] ;  /* 0x0004480001127983 */ /* 0x002ea80000300800 */
[----:B------:R-:W2:Y:S04]  /*54210*/  LDL.LU R19, [R1+0x44c] ;  /* 0x00044c0001137983 */ /* 0x000ea80000300800 */
[----:B------:R-:W-:Y:S01]  /*54220*/  STSM.16.M88.4 [R0], R12 ;  /* 0x0000000c00007844 */ /* 0x000fe20000000200 */
[----:B------:R-:W-:Y:S06]  /*54230*/  BAR.SYNC.DEFER_BLOCKING 0x0 ;  /* 0x0000000000007b1d */ /* 0x000fec0000010000 */
[----:B------:R-:W0:Y:S02]  /*54240*/  LDS.128 R12, [R2] ;  /* 0x00000000020c7984 */ /* 0x000e240000000c00 */
[----:B------:R-:W-:Y:S06]  /*54250*/  BAR.SYNC.DEFER_BLOCKING 0x0 ;  /* 0x0000000000007b1d */ /* 0x000fec0000010000 */
[----:B----4-:R-:W-:Y:S02]  /*54260*/  STSM.16.M88.4 [R0], R24 ;  /* 0x0000001800007844 */ /* 0x010fe40000000200 */
[----:B------:R-:W-:Y:S06]  /*54270*/  BAR.SYNC.DEFER_BLOCKING 0x0 ;  /* 0x0000000000007b1d */ /* 0x000fec0000010000 */
[----:B------:R-:W1:Y:S02]  /*54280*/  LDS.128 R24, [R2] ;  /* 0x0000000002187984 */ /* 0x000e640000000c00 */
[----:B------:R-:W-:Y:S06]  /*54290*/  BAR.SYNC.DEFER_BLOCKING 0x0 ;  /* 0x0000000000007b1d */ /* 0x000fec0000010000 */
[----:B---3--:R-:W-:Y:S02]  /*542a0*/  STSM.16.M88.4 [R0], R8 ;  /* 0x0000000800007844 */ /* 0x008fe40000000200 */
[----:B------:R-:W-:Y:S06]  /*542b0*/  BAR.SYNC.DEFER_BLOCKING 0x0 ;  /* 0x0000000000007b1d */ /* 0x000fec0000010000 */
[----:B------:R-:W-:Y:S02]  /*542c0*/  LDS.128 R8, [R2] ;  /* 0x0000000002087984 */ /* 0x000fe40000000c00 */
[----:B------:R-:W-:Y:S06]  /*542d0*/  BAR.SYNC.DEFER_BLOCKING 0x0 ;  /* 0x0000000000007b1d */ /* 0x000fec0000010000 */
[----:B------:R-:W-:Y:S02]  /*542e0*/  STSM.16.M88.4 [R0], R20 ;  /* 0x0000001400007844 */ /* 0x000fe40000000200 */
[----:B------:R-:W-:Y:S06]  /*542f0*/  BAR.SYNC.DEFER_BLOCKING 0x0 ;  /* 0x0000000000007b1d */ /* 0x000fec0000010000 */
[----:B------:R-:W-:Y:S02]  /*54300*/  LDS.128 R20, [R2] ;  /* 0x0000000002147984 */ /* 0x000fe40000000c00 */
[----:B------:R-:W-:Y:S06]  /*54310*/  BAR.SYNC.DEFER_BLOCKING 0x0 ;  /* 0x0000000000007b1d */ /* 0x000fec0000010000 */
[----:B------:R-:W-:Y:S02]  /*54320*/  STSM.16.M88.4 [R0], R4 ;  /* 0x0000000400007844 */ /* 0x000fe40000000200 */
[----:B------:R-:W-:Y:S06]  /*54330*/  BAR.SYNC.DEFER_BLOCKING 0x0 ;  /* 0x0000000000007b1d */ /* 0x000fec0000010000 */
[----:B------:R-:W3:Y:S02]  /*54340*/  LDS.128 R4, [R2] ;  /* 0x0000000002047984 */ /* 0x000ee40000000c00 */
[----:B------:R-:W-:Y:S06]  /*54350*/  BAR.SYNC.DEFER_BLOCKING 0x0 ;  /* 0x0000000000007b1d */ /* 0x000fec0000010000 */
[----:B0-----:R0:W-:Y:S04]  /*54360*/  STL.64 [R1+0x370], R12 ;  /* 0x0003700c01007387 */ /* 0x0011e80000100a00 */
[----:B--2---:R-:W-:Y:S01]  /*54370*/  STSM.16.M88.4 [R0], R16 ;  /* 0x0000001000007844 */ /* 0x004fe20000000200 */
[----:B------:R-:W-:Y:S06]  /*54380*/  BAR.SYNC.DEFER_BLOCKING 0x0 ;  /* 0x0000000000007b1d */ /* 0x000fec0000010000 */
[----:B------:R2:W-:Y:S04]  /*54390*/  STL.64 [R1+0x378], R14 ;  /* 0x0003780e01007387 */ /* 0x0005e80000100a00 */
[----:B0-----:R-:W4:Y:S04]  /*543a0*/  LDL.LU R12, [R1+0x430] ;  /* 0x00043000010c7983 */ /* 0x001f280000300800 */
[----:B------:R-:W4:Y:S04]  /*543b0*/  LDL.LU R13, [R1+0x434] ;  /* 0x00043400010d7983 */ /* 0x000f280000300800 */
[----:B--2---:R-:W4:Y:S04]  /*543c0*/  LDL.LU R14, [R1+0x438] ;  /* 0x00043800010e7983 */ /* 0x004f280000300800 */
[----:B------:R-:W0:Y:S04]  /*543d0*/  LDS.128 R16, [R2] ;  /* 0x0000000002107984 */ /* 0x000e280000000c00 */
[----:B------:R-:W4:Y:S04]  /*543e0*/  LDL.LU R15, [R1+0x43c] ;  /* 0x00043c00010f7983 */ /* 0x000f280000300800 */
[----:B-1----:R1:W-:Y:S04]  /*543f0*/  STL.64 [R1+0x350], R24 ;  /* 0x0003501801007387 */ /* 0x0023e80000100a00 */
[----:B------:R-:W-:Y:S01]  /*54400*/  STL.64 [R1+0x358], R26 ;  /* 0x0003581a01007387 */ /* 0x000fe20000100a00 */
[----:B---3--:R-:W-:Y:S01]  /*54410*/  IMAD.MOV.U32 R29, RZ, RZ, R7 ;  /* 0x000000ffff1d7224 */ /* 0x008fe200078e0007 */
[----:B------:R-:W-:Y:S06]  /*54420*/  BAR.SYNC.DEFER_BLOCKING 0x0 ;  /* 0x0000000000007b1d */ /* 0x000fec0000010000 */
[----:B-1----:R-:W2:Y:S04]  /*54430*/  LDL.LU.64 R24, [R1+0x1988] ;  /* 0x0019880001187983 */ /* 0x002ea80000300a00 */
[----:B------:R-:W-:Y:S04]  /*54440*/  STL.64 [R1+0x380], R8 ;  /* 0x0003800801007387 */ /* 0x000fe80000100a00 */
[----:B------:R1:W-:Y:S04]  /*54450*/  STL.64 [R1+0x388], R10 ;  /* 0x0003880a01007387 */ /* 0x0003e80000100a00 */
[----:B-1----:R-:W3:Y:S04]  /*54460*/  LDL.LU.64 R10, [R1+0x1980] ;  /* 0x00198000010a7983 */ /* 0x002ee80000300a00 */
[----:B------:R-:W2:Y:S04]  /*54470*/  LDL.LU.64 R8, [R1+0x1978] ;  /* 0x0019780001087983 */ /* 0x000ea80000300a00 */
[----:B------:R-:W-:Y:S04]  /*54480*/  STL.64 [R1+0x3b0], R20 ;  /* 0x0003b01401007387 */ /* 0x000fe80000100a00 */
[----:B------:R1:W-:Y:S04]  /*54490*/  STL.64 [R1+0x3b8], R22 ;  /* 0x0003b81601007387 */ /* 0x0003e80000100a00 */
[----:B------:R0:W-:Y:S01]  /*544a0*/  STL.64 [R1+0x3a0], R4 ;  /* 0x0003a00401007387 */ /* 0x0001e20000100a00 */
[----:B-1----:R-:W-:-:S03]  /*544b0*/  IMAD.MOV.U32 R23, RZ, RZ, R6 ;  /* 0x000000ffff177224 */ /* 0x002fc600078e0006 */
[----:B0-----:R-:W2:Y:S04]  /*544c0*/  LDL.LU R4, [R1+0x1970] ;  /* 0x0019700001047983 */ /* 0x001ea80000300800 */
[----:B------:R-:W2:Y:S04]  /*544d0*/  LDL.LU R5, [R1+0x150] ;  /* 0x0001500001057983 */ /* 0x000ea80000300800 */
[----:B------:R-:W2:Y:S04]  /*544e0*/  LDL R27, [R1+0xd38] ;  /* 0x000d3800011b7983 */ /* 0x000ea80000100800 */
[----:B------:R0:W-:Y:S04]  /*544f0*/  STL [R1+0x1958], R23 ;  /* 0x0019581701007387 */ /* 0x0001e80000100800 */
[----:B0-----:R-:W3:Y:S01]  /*54500*/  LDL.LU R23, [R1+0xd14] ;  /* 0x000d140001177983 */ /* 0x001ee20000300800 */
[----:B------:R-:W-:-:S03]  /*54510*/  IMAD.MOV.U32 R28, RZ, RZ, R19 ;  /* 0x000000ffff1c7224 */ /* 0x000fc600078e0013 */
[----:B------:R-:W-:Y:S04]  /*54520*/  STL [R1+0x1954], R29 ;  /* 0x0019541d01007387 */ /* 0x000fe80000100800 */
[----:B------:R0:W-:Y:S04]  /*54530*/  STL.64 [R1+0x390], R16 ;  /* 0x0003901001007387 */ /* 0x0001e80000100a00 */
[----:B------:R-:W-:Y:S04]  /*54540*/  STL [R1+0x398], R18 ;  /* 0x0003981201007387 */ /* 0x000fe80000100800 */
[----:B------:R1:W-:Y:S04]  /*54550*/  STL [R1+0x1950], R28 ;  /* 0x0019501c01007387 */ /* 0x0003e80000100800 */
[----:B------:R-:W3:Y:S01]  /*54560*/  LDL.LU R7, [R1+0x30] ;  /* 0x0000300001077983 */ /* 0x000ee20000300800 */
[----:B0-----:R-:W2:Y:S03]  /*54570*/  LDC R16, c[0x0][0x3b4] ;  /* 0x0000ed00ff107b82 */ /* 0x001ea60000000800 */
[----:B------:R-:W3:Y:S04]  /*54580*/  LDL.LU R6, [R1+0x20] ;  /* 0x0000200001067983 */ /* 0x000ee80000300800 */
[----:B------:R-:W3:Y:S04]  /*54590*/  LDL R26, [R1+0xd44] ;  /* 0x000d4400011a7983 */ /* 0x000ee80000100800 */
[----:B------:R-:W3:Y:S04]  /*545a0*/  LDL.LU R29, [R1+0xd40] ;  /* 0x000d4000011d7983 */ /* 0x000ee80000300800 */
[----:B-1----:R-:W3:Y:S04]  /*545b0*/  LDL.LU R28, [R1+0xd3c] ;  /* 0x000d3c00011c7983 */ /* 0x002ee80000300800 */
[----:B----4-:R2:W-:Y:S02]  /*545c0*/  STSM.16.M88.4 [R0], R12 ;  /* 0x0000000c00007844 */ /* 0x0105e40000000200 */
[C---:B--2---:R-:W-:Y:S01]  /*545d0*/  IMAD R0, R27.reuse, R16, RZ ;  /* 0x000000101b007224 */ /* 0x044fe200078e02ff */
[----:B------:R-:W-:Y:S01]  /*545e0*/  BAR.SYNC.DEFER_BLOCKING 0x0 ;  /* 0x0000000000007b1d */ /* 0x000fe20000010000 */
[----:B------:R-:W-:-:S03]  /*545f0*/  ISETP.GE.AND P1, PT, R27, UR6, PT ;  /* 0x000000061b007c0c */ /* 0x000fc6000bf26270 */
[----:B------:R-:W-:-:S04]  /*54600*/  LEA R18, P2, R0, UR4, 0x1 ;  /* 0x0000000400127c11 */ /* 0x000fc8000f8408ff */
[----:B------:R-:W-:Y:S02]  /*54610*/  LEA.HI.X.SX32 R19, R0, UR5, 0x1, P2 ;  /* 0x0000000500137c11 */ /* 0x000fe400090f0eff */
[C---:B---3--:R-:W-:Y:S01]  /*54620*/  ISETP.LT.AND P1, PT, R23.reuse, UR31, !P1 ;  /* 0x0000001f17007c0c */ /* 0x048fe2000cf21270 */
[----:B------:R-:W-:Y:S01]  /*54630*/  IMAD R22, R23, UR26, RZ ;  /* 0x0000001a17167c24 */ /* 0x000fe2000f8e02ff */
[----:B------:R-:W-:Y:S01]  /*54640*/  PRMT R3, R5, 0x7632, R3 ;  /* 0x0000763205037816 */ /* 0x000fe20000000003 */
[----:B------:R-:W-:Y:S01]  /*54650*/  IMAD R0, R16, 0x40, R0 ;  /* 0x0000004010007824 */ /* 0x000fe200078e0200 */
[----:B------:R-:W0:Y:S01]  /*54660*/  LDCU UR31, c[0x0][0x398] ;  /* 0x00007300ff1f77ac */ /* 0x000e220008000800 */
[----:B------:R-:W-:-:S03]  /*54670*/  IMAD.WIDE R12, R22, 0x2, R18 ;  /* 0x00000002160c7825 */ /* 0x000fc600078e0212 */
[----:B------:R-:W-:-:S05]  /*54680*/  LEA R14, P2, R0, UR4, 0x1 ;  /* 0x00000004000e7c11 */ /* 0x000fca000f8408ff */
[----:B------:R1:W-:Y:S01]  /*54690*/  @P1 STG.E.U16 desc[UR8][R12.64], R5 ;  /* 0x000000050c001986 */ /* 0x0003e2000c101508 */
[----:B------:R-:W-:Y:S01]  /*546a0*/  ISETP.GE.AND P1, PT, R23, UR7, PT ;  /* 0x0000000717007c0c */ /* 0x000fe2000bf26270 */
[----:B------:R-:W2:Y:S01]  /*546b0*/  LDCU.64 UR6, c[0x0][0x398] ;  /* 0x00007300ff0677ac */ /* 0x000ea20008000a00 */
[----:B------:R-:W-:Y:S01]  /*546c0*/  LEA.HI.X.SX32 R15, R0, UR5, 0x1, P2 ;  /* 0x00000005000f7c11 */ /* 0x000fe200090f0eff */
[----:B-1----:R-:W3:Y:S01]  /*546d0*/  LDL.LU R5, [R1+0x10] ;  /* 0x0000100001057983 */ /* 0x002ee20000300800 */
[----:B------:R-:W-:Y:S01]  /*546e0*/  ISETP.LT.AND P3, PT, R26, UR24, !P1 ;  /* 0x000000181a007c0c */ /* 0x000fe2000cf61270 */
[----:B------:R-:W-:Y:S01]  /*546f0*/  IMAD.WIDE R12, R22, 0x2, R14 ;  /* 0x00000002160c7825 */ /* 0x000fe200078e020e */
[----:B------:R-:W1:Y:S11]  /*54700*/  LDCU UR24, c[0x0][0x398] ;  /* 0x00007300ff1877ac */ /* 0x000e760008000800 */
[----:B------:R4:W-:Y:S01]  /*54710*/  @P3 STG.E.U16 desc[UR8][R12.64], R3 ;  /* 0x000000030c003986 */ /* 0x0009e2000c101508 */
[----:B------:R-:W-:Y:S01]  /*54720*/  ISETP.LT.AND P3, PT, R29, UR22, !P1 ;  /* 0x000000161d007c0c */ /* 0x000fe2000cf61270 */
[----:B------:R-:W0:Y:S01]  /*54730*/  LDCU UR22, c[0x0][0x398] ;  /* 0x00007300ff1677ac */ /* 0x000e220008000800 */
[----:B----4-:R-:W-:-:S05]  /*54740*/  IMAD R3, R16, 0x40, R0 ;  /* 0x0000004010037824 */ /* 0x010fca00078e0200 */
[----:B------:R-:W-:-:S04]  /*54750*/  LEA R12, P2, R3, UR4, 0x1 ;  /* 0x00000004030c7c11 */ /* 0x000fc8000f8408ff */
[----:B------:R-:W-:Y:S01]  /*54760*/  LEA.HI.X.SX32 R13, R3, UR5, 0x1, P2 ;  /* 0x00000005030d7c11 */ /* 0x000fe200090f0eff */
[----:B------:R-:W-:Y:S02]  /*54770*/  IMAD R0, R16, 0x40, R3 ;  /* 0x0000004010007824 */ /* 0x000fe400078e0203 */
[----:B------:R-:W-:-:S05]  /*54780*/  IMAD.WIDE R16, R22, 0x2, R12 ;  /* 0x0000000216107825 */ /* 0x000fca00078e020c */
[----:B------:R4:W-:Y:S01]  /*54790*/  @P3 STG.E.U16 desc[UR8][R16.64], R7 ;  /* 0x0000000710003986 */ /* 0x0009e2000c101508 */
[----:B------:R-:W-:Y:S01]  /*547a0*/  ISETP.LT.AND P1, PT, R28, UR20, !P1 ;  /* 0x000000141c007c0c */ /* 0x000fe2000cf21270 */
[----:B------:R-:W0:Y:S01]  /*547b0*/  LDCU UR20, c[0x0][0x398] ;  /* 0x00007300ff1477ac */ /* 0x000e220008000800 */
[C---:B----4-:R-:W-:Y:S01]  /*547c0*/  LEA R16, P2, R0.reuse, UR4, 0x1 ;  /* 0x0000000400107c11 */ /* 0x050fe2000f8408ff */
[----:B------:R-:W4:Y:S03]  /*547d0*/  LDCU UR4, c[0x0][0x39c] ;  /* 0x00007380ff0477ac */ /* 0x000f260008000800 */
[----:B------:R-:W-:Y:S01]  /*547e0*/  LEA.HI.X.SX32 R17, R0, UR5, 0x1, P2 ;  /* 0x0000000500117c11 */ /* 0x000fe200090f0eff */
[----:B------:R-:W-:Y:S01]  /*547f0*/  VIADD R0, R23, 0x1 ;  /* 0x0000000117007836 */ /* 0x000fe20000000000 */
[----:B------:R-:W-:Y:S01]  /*54800*/  PRMT R3, R7, 0x7632, R3 ;  /* 0x0000763207037816 */ /* 0x000fe20000000003 */
[----:B------:R-:W-:-:S05]  /*54810*/  IMAD.WIDE R20, R22, 0x2, R16 ;  /* 0x0000000216147825 */ /* 0x000fca00078e0210 */
[----:B------:R0:W-:Y:S01]  /*54820*/  @P1 STG.E.U16 desc[UR8][R20.64], R3 ;  /* 0x0000000314001986 */ /* 0x0001e2000c101508 */
[----:B----4-:R-:W-:Y:S01]  /*54830*/  ISETP.GE.AND P1, PT, R0, UR4, PT ;  /* 0x0000000400007c0c */ /* 0x010fe2000bf26270 */
[----:B------:R-:W-:Y:S01]  /*54840*/  VIADD R0, R22, UR26 ;  /* 0x0000001a16007c36 */ /* 0x000fe20008000000 */
[----:B------:R-:W4:Y:S01]  /*54850*/  LDCU UR4, c[0x0][0x39c] ;  /* 0x00007380ff0477ac */ /* 0x000f220008000800 */
[----:B------:R-:W2:Y:S04]  /*54860*/  LDL.LU R22, [R1+0x154] ;  /* 0x0001540001167983 */ /* 0x000ea80000300800 */
[----:B------:R-:W2:Y:S01]  /*54870*/  LDL.LU R7, [R1+0x34] ;  /* 0x0000340001077983 */ /* 0x000ea20000300800 */
[----:B------:R-:W-:Y:S01]  /*54880*/  ISETP.LT.AND P2, PT, R27, UR18, !P1 ;  /* 0x000000121b007c0c */ /* 0x000fe2000cf41270 */
[----:B0-----:R-:W-:Y:S01]  /*54890*/  IMAD.WIDE R20, R0, 0x2, R18 ;  /* 0x0000000200147825 */ /* 0x001fe200078e0212 */
[----:B------:R-:W-:Y:S01]  /*548a0*/  PRMT R3, R6, 0x7632, R3 ;  /* 0x0000763206037816 */ /* 0x000fe20000000003 */
[----:B------:R-:W0:Y:S10]  /*548b0*/  LDCU UR18, c[0x0][0x398] ;  /* 0x00007300ff1277ac */ /* 0x000e340008000800 */
[----:B------:R0:W-:Y:S01]  /*548c0*/  @P2 STG.E.U16 desc[UR8][R20.64], R6 ;  /* 0x0000000614002986 */ /* 0x0001e2000c101508 */
[----:B------:R-:W-:Y:S01]  /*548d0*/  ISETP.LT.AND P2, PT, R26, UR16, !P1 ;  /* 0x000000101a007c0c */ /* 0x000fe2000cf41270 */
[----:B------:R-:W1:Y:S01]  /*548e0*/  LDCU UR16, c[0x0][0x39c] ;  /* 0x00007380ff1077ac */ /* 0x000e620008000800 */
[----:B0-----:R-:W-:Y:S01]  /*548f0*/  IMAD.WIDE R20, R0, 0x2, R14 ;  /* 0x0000000200147825 */ /* 0x001fe200078e020e */
[----:B------:R-:W2:Y:S10]  /*54900*/  LDL.LU R6, [R1+0x24] ;  /* 0x0000240001067983 */ /* 0x000eb40000300800 */
[----:B------:R0:W-:Y:S01]  /*54910*/  @P2 STG.E.U16 desc[UR8][R20.64], R3 ;  /* 0x0000000314002986 */ /* 0x0001e2000c101508 */
[----:B------:R-:W-:Y:S01]  /*54920*/  ISETP.LT.AND P2, PT, R29, UR14, !P1 ;  /* 0x0000000e1d007c0c */ /* 0x000fe2000cf41270 */
[----:B------:R-:W1:Y:S01]  /*54930*/  LDCU UR14, c[0x0][0x398] ;  /* 0x00007300ff0e77ac */ /* 0x000e620008000800 */
[----:B------:R-:W-:Y:S01]  /*54940*/  ISETP.LT.AND P1, PT, R28, UR12, !P1 ;  /* 0x0000000c1c007c0c */ /* 0x000fe2000cf21270 */
[----:B------:R-:W1:Y:S01]  /*54950*/  LDCU UR12, c[0x0][0x398] ;  /* 0x00007300ff0c77ac */ /* 0x000e620008000800 */
[----:B0-----:R-:W-:-:S09]  /*54960*/  IMAD.WIDE R20, R0, 0x2, R12 ;  /* 0x0000000200147825 */ /* 0x001fd200078e020c */
[----:B---3--:R0:W-:Y:S01]  /*54970*/  @P2 STG.E.U16 desc[UR8][R20.64], R5 ;  /* 0x0000000514002986 */ /* 0x0081e2000c101508 */
[----:B------:R-:W-:-:S03]  /*54980*/  PRMT R3, R5, 0x7632, R3 ;  /* 0x0000763205037816 */ /* 0x000fc60000000003 */
[----:B0-----:R-:W3:Y:S01]  /*54990*/  LDL.LU R5, [R1+0x14] ;  /* 0x0000140001057983 */ /* 0x001ee20000300800 */
[----:B------:R-:W-:-:S05]  /*549a0*/  IMAD.WIDE R20, R0, 0x2, R16 ;  /* 0x0000000200147825 */ /* 0x000fca00078e0210 */
[----:B------:R0:W-:Y:S02]  /*549b0*/  @P1 STG.E.U16 desc[UR8][R20.64], R3 ;  /* 0x0000000314001986 */ /* 0x0001e4000c101508 */
[----:B0-----:R-:W-:-:S05]  /*549c0*/  VIADD R3, R23, 0x2 ;  /* 0x0000000217037836 */ /* 0x001fca0000000000 */
[----:B----4-:R-:W-:Y:S01]  /*549d0*/  ISETP.GE.AND P1, PT, R3, UR4, PT ;  /* 0x0000000403007c0c */ /* 0x010fe2000bf26270 */
[----:B------:R-:W-:Y:S01]  /*549e0*/  VIADD R0, R0, UR26 ;  /* 0x0000001a00007c36 */ /* 0x000fe20008000000 */
[----:B------:R-:W0:Y:S02]  /*549f0*/  LDCU.64 UR4, c[0x0][0x398] ;  /* 0x00007300ff0477ac */ /* 0x000e240008000a00 */
[----:B------:R-:W-:Y:S01]  /*54a00*/  ISETP.LT.AND P2, PT, R27, UR10, !P1 ;  /* 0x0000000a1b007c0c */ /* 0x000fe2000cf41270 */
[----:B------:R-:W-:Y:S01]  /*54a10*/  IMAD.WIDE R20, R0, 0x2, R18 ;  /* 0x0000000200147825 */ /* 0x000fe200078e0212 */
[----:B--2---:R-:W-:Y:S01]  /*54a20*/  ISETP.LT.AND P3, PT, R26, UR6, !P1 ;  /* 0x000000061a007c0c */ /* 0x004fe2000cf61270 */
[----:B------:R-:W2:Y:S01]  /*54a30*/  LDCU UR6, c[0x0][0x398] ;  /* 0x00007300ff0677ac */ /* 0x000ea20008000800 */
[----:B------:R-:W4:Y:S09]  /*54a40*/  LDCU UR10, c[0x0][0x398] ;  /* 0x00007300ff0a77ac */ /* 0x000f320008000800 */
[----:B------:R0:W-:Y:S01]  /*54a50*/  @P2 STG.E.U16 desc[UR8][R20.64], R22 ;  /* 0x0000001614002986 */ /* 0x0001e2000c101508 */
[----:B------:R-:W-:-:S03]  /*54a60*/  PRMT R3, R22, 0x7632, R3 ;  /* 0x0000763216037816 */ /* 0x000fc60000000003 */
[----:B0-----:R-:W3:Y:S01]  /*54a70*/  LDL.LU R22, [R1+0x158] ;  /* 0x0001580001167983 */ /* 0x001ee20000300800 */
[----:B------:R-:W-:Y:S01]  /*54a80*/  ISETP.LT.AND P2, PT, R29, UR4, !P1 ;  /* 0x000000041d007c0c */ /* 0x000fe2000cf41270 */
[C---:B------:R-:W-:Y:S01]  /*54a90*/  IMAD.WIDE R20, R0.reuse, 0x2, R14 ;  /* 0x0000000200147825 */ /* 0x040fe200078e020e */
[----:B------:R-:W0:Y:S04]  /*54aa0*/  LDCU UR4, c[0x0][0x39c] ;  /* 0x00007380ff0477ac */ /* 0x000e280008000800 */
[----:B------:R1:W-:Y:S02]  /*54ab0*/  @P3 STG.E.U16 desc[UR8][R20.64], R3 ;  /* 0x0000000314003986 */ /* 0x0003e4000c101508 */
[----:B-1----:R-:W-:Y:S01]  /*54ac0*/  IMAD.WIDE R20, R0, 0x2, R12 ;  /* 0x0000000200147825 */ /* 0x002fe200078e020c */
[----:B------:R-:W-:-:S04]  /*54ad0*/  PRMT R3, R7, 0x7632, R3 ;  /* 0x0000763207037816 */ /* 0x000fc80000000003 */
[----:B------:R1:W-:Y:S04]  /*54ae0*/  @P2 STG.E.U16 desc[UR8][R20.64], R7 ;  /* 0x0000000714002986 */ /* 0x0003e8000c101508 */
[----:B-1----:R-:W3:Y:S01]  /*54af0*/  LDL.LU R7, [R1+0x38] ;  /* 0x0000380001077983 */ /* 0x002ee20000300800 */
[----:B------:R-:W-:Y:S01]  /*54b00*/  ISETP.LT.AND P1, PT, R28, UR28, !P1 ;  /* 0x0000001c1c007c0c */ /* 0x000fe2000cf21270 */
[----:B------:R-:W-:Y:S01]  /*54b10*/  IMAD.WIDE R20, R0, 0x2, R16 ;  /* 0x0000000200147825 */ /* 0x000fe200078e0210 */
[----:B------:R-:W1:Y:S11]  /*54b20*/  LDCU UR28, c[0x0][0x398] ;  /* 0x00007300ff1c77ac */ /* 0x000e760008000800 */
[----:B------:R0:W-:Y:S02]  /*54b30*/  @P1 STG.E.U16 desc[UR8][R20.64], R3 ;  /* 0x0000000314001986 */ /* 0x0001e4000c101508 */
[----:B0-----:R-:W-:-:S05]  /*54b40*/  VIADD R3, R23, 0x3 ;  /* 0x0000000317037836 */ /* 0x001fca0000000000 */
[----:B------:R-:W-:Y:S01]  /*54b50*/  ISETP.GE.AND P1, PT, R3, UR4, PT ;  /* 0x0000000403007c0c */ /* 0x000fe2000bf26270 */
[----:B------:R-:W0:Y:S03]  /*54b60*/  LDCU UR4, c[0x0][0x398] ;  /* 0x00007300ff0477ac */ /* 0x000e260008000800 */
[----:B------:R-:W-:Y:S01]  /*54b70*/  ISETP.LT.AND P2, PT, R27, UR30, !P1 ;  /* 0x0000001e1b007c0c */ /* 0x000fe2000cf41270 */
[----:B------:R-:W-:Y:S01]  /*54b80*/  VIADD R0, R0, UR26 ;  /* 0x0000001a00007c36 */ /* 0x000fe20008000000 */
[----:B------:R-:W-:Y:S01]  /*54b90*/  PRMT R3, R6, 0x7632, R3 ;  /* 0x0000763206037816 */ /* 0x000fe20000000003 */
[----:B------:R-:W1:Y:S02]  /*54ba0*/  LDCU UR30, c[0x0][0x398] ;  /* 0x00007300ff1e77ac */ /* 0x000e640008000800 */
[----:B------:R-:W-:Y:S01]  /*54bb0*/  IMAD.WIDE R20, R0, 0x2, R18 ;  /* 0x0000000200147825 */ /* 0x000fe200078e0212 */
[----:B--2---:R-:W-:Y:S01]  /*54bc0*/  ISETP.LT.AND P3, PT, R29, UR6, !P1 ;  /* 0x000000061d007c0c */ /* 0x004fe2000cf61270 */
[----:B------:R-:W2:Y:S06]  /*54bd0*/  LDCU UR6, c[0x0][0x398] ;  /* 0x00007300ff0677ac */ /* 0x000eac0008000800 */
[----:B------:R1:W-:Y:S01]  /*54be0*/  @P2 STG.E.U16 desc[UR8][R20.64], R6 ;  /* 0x0000000614002986 */ /* 0x0003e2000c101508 */
[----:B0-----:R-:W-:Y:S01]  /*54bf0*/  ISETP.LT.AND P2, PT, R26, UR4, !P1 ;  /* 0x000000041a007c0c */ /* 0x001fe2000cf41270 */
[----:B------:R-:W0:Y:S02]  /*54c00*/  LDCU UR4, c[0x0][0x39c] ;  /* 0x00007380ff0477ac */ /* 0x000e240008000800 */
[----:B-1----:R-:W3:Y:S01]  /*54c10*/  LDL.LU R6, [R1+0x28] ;  /* 0x0000280001067983 */ /* 0x002ee20000300800 */
[----:B------:R-:W-:Y:S01]  /*54c20*/  IMAD.WIDE R20, R0, 0x2, R14 ;  /* 0x0000000200147825 */ /* 0x000fe200078e020e */
[----:B----4-:R-:W-:Y:S01]  /*54c30*/  ISETP.LT.AND P1, PT, R28, UR10, !P1 ;  /* 0x0000000a1c007c0c */ /* 0x010fe2000cf21270 */
[----:B------:R-:W1:Y:S07]  /*54c40*/  LDCU UR10, c[0x0][0x398] ;  /* 0x00007300ff0a77ac */ /* 0x000e6e0008000800 */
[----:B------:R4:W-:Y:S02]  /*54c50*/  @P2 STG.E.U16 desc[UR8][R20.64], R3 ;  /* 0x0000000314002986 */ /* 0x0009e4000c101508 */
[----:B----4-:R-:W-:-:S05]  /*54c60*/  IMAD.WIDE R20, R0, 0x2, R12 ;  /* 0x0000000200147825 */ /* 0x010fca00078e020c */
[----:B---3--:R3:W-:Y:S01]  /*54c70*/  @P3 STG.E.U16 desc[UR8][R20.64], R5 ;  /* 0x0000000514003986 */ /* 0x0087e2000c101508 */
[----:B------:R-:W-:-:S03]  /*54c80*/  PRMT R3, R5, 0x7632, R3 ;  /* 0x0000763205037816 */ /* 0x000fc60000000003 */
[----:B---3--:R-:W3:Y:S01]  /*54c90*/  LDL.LU R5, [R1+0x18] ;  /* 0x0000180001057983 */ /* 0x008ee20000300800 */
[----:B------:R-:W-:-:S05]  /*54ca0*/  IMAD.WIDE R20, R0, 0x2, R16 ;  /* 0x0000000200147825 */ /* 0x000fca00078e0210 */
[----:B------:R4:W-:Y:S02]  /*54cb0*/  @P1 STG.E.U16 desc[UR8][R20.64], R3 ;  /* 0x0000000314001986 */ /* 0x0009e4000c101508 */
[----:B----4-:R-:W-:-:S05]  /*54cc0*/  VIADD R3, R23, 0x4 ;  /* 0x0000000417037836 */ /* 0x010fca0000000000 */
[----:B0-----:R-:W-:Y:S01]  /*54cd0*/  ISETP.GE.AND P1, PT, R3, UR4, PT ;  /* 0x0000000403007c0c */ /* 0x001fe2000bf26270 */
[----:B------:R-:W0:Y:S03]  /*54ce0*/  LDCU UR4, c[0x0][0x398] ;  /* 0x00007300ff0477ac */ /* 0x000e260008000800 */
[----:B--2---:R-:W-:Y:S01]  /*54cf0*/  ISETP.LT.AND P2, PT, R27, UR6, !P1 ;  /* 0x000000061b007c0c */ /* 0x004fe2000cf41270 */
[----:B------:R-:W-:Y:S01]  /*54d00*/  VIADD R0, R0, UR26 ;  /* 0x0000001a00007c36 */ /* 0x000fe20008000000 */
[----:B------:R-:W2:Y:S03]  /*54d10*/  LDCU UR6, c[0x0][0x398] ;  /* 0x00007300ff0677ac */ /* 0x000ea60008000800 */
[----:B------:R-:W-:-:S08]  /*54d20*/  IMAD.WIDE R20, R0, 0x2, R18 ;  /* 0x0000000200147825 */ /* 0x000fd000078e0212 */
[----:B------:R4:W-:Y:S01]  /*54d30*/  @P2 STG.E.U16 desc[UR8][R20.64], R22 ;  /* 0x0000001614002986 */ /* 0x0009e2000c101508 */
[----:B------:R-:W-:Y:S02]  /*54d40*/  PRMT R3, R22, 0x7632, R3 ;  /* 0x0000763216037816 */ /* 0x000fe40000000003 */
[----:B0-----:R-:W-:Y:S01]  /*54d50*/  ISETP.LT.AND P2, PT, R26, UR4, !P1 ;  /* 0x000000041a007c0c */ /* 0x001fe2000cf41270 */
[----:B------:R-:W0:Y:S01]  /*54d60*/  LDCU UR4, c[0x0][0x39c] ;  /* 0x00007380ff0477ac */ /* 0x000e220008000800 */
[----:B----4-:R-:W4:Y:S01]  /*54d70*/  LDL.LU R22, [R1+0x15c] ;  /* 0x00015c0001167983 */ /* 0x010f220000300800 */
[----:B------:R-:W-:-:S10]  /*54d80*/  IMAD.WIDE R20, R0, 0x2, R14 ;  /* 0x0000000200147825 */ /* 0x000fd400078e020e */
[----:B------:R0:W-:Y:S01]  /*54d90*/  @P2 STG.E.U16 desc[UR8][R20.64], R3 ;  /* 0x0000000314002986 */ /* 0x0001e2000c101508 */
[----:B--2---:R-:W-:Y:S01]  /*54da0*/  ISETP.LT.AND P2, PT, R29, UR6, !P1 ;  /* 0x000000061d007c0c */ /* 0x004fe2000cf41270 */
[----:B------:R-:W2:Y:S01]  /*54db0*/  LDCU UR6, c[0x0][0x398] ;  /* 0x00007300ff0677ac */ /* 0x000ea20008000800 */
[----:B0-----:R-:W-:-:S11]  /*54dc0*/  IMAD.WIDE R20, R0, 0x2, R12 ;  /* 0x0000000200147825 */ /* 0x001fd600078e020c */
[----:B------:R0:W-:Y:S01]  /*54dd0*/  @P2 STG.E.U16 desc[UR8][R20.64], R7 ;  /* 0x0000000714002986 */ /* 0x0001e2000c101508 */
[----:B------:R-:W-:-:S03]  /*54de0*/  PRMT R3, R7, 0x7632, R3 ;  /* 0x0000763207037816 */ /* 0x000fc60000000003 */
[----:B0-----:R-:W4:Y:S01]  /*54df0*/  LDL.LU R7, [R1+0x3c] ;  /* 0x00003c0001077983 */ /* 0x001f220000300800 */
[----:B-1----:R-:W-:Y:S01]  /*54e00*/  ISETP.LT.AND P1, PT, R28, UR10, !P1 ;  /* 0x0000000a1c007c0c */ /* 0x002fe2000cf21270 */
[----:B------:R-:W-:Y:S01]  /*54e10*/  IMAD.WIDE R20, R0, 0x2, R16 ;  /* 0x0000000200147825 */ /* 0x000fe200078e0210 */
[----:B------:R-:W0:Y:S11]  /*54e20*/  LDCU UR10, c[0x0][0x398] ;  /* 0x00007300ff0a77ac */ /* 0x000e360008000800 */
[----:B------:R1:W-:Y:S02]  /*54e30*/  @P1 STG.E.U16 desc[UR8][R20.64], R3 ;  /* 0x0000000314001986 */ /* 0x0003e4000c101508 */
[----:B-1----:R-:W-:-:S05]  /*54e40*/  VIADD R3, R23, 0x5 ;  /* 0x0000000517037836 */ /* 0x002fca0000000000 */
[----:B------:R-:W-:Y:S01]  /*54e50*/  ISETP.GE.AND P1, PT, R3, UR4, PT ;  /* 0x0000000403007c0c */ /* 0x000fe2000bf26270 */
[----:B------:R-:W1:Y:S03]  /*54e60*/  LDCU UR4, c[0x0][0x398] ;  /* 0x00007300ff0477ac */ /* 0x000e660008000800 */
[----:B--2---:R-:W-:Y:S01]  /*54e70*/  ISETP.LT.AND P2, PT, R27, UR6, !P1 ;  /* 0x000000061b007c0c */ /* 0x004fe2000cf41270 */
[----:B------:R-:W2:Y:S01]  /*54e80*/  LDCU UR6, c[0x0][0x398] ;  /* 0x00007300ff0677ac */ /* 0x000ea20008000800 */
[----:B------:R-:W-:-:S04]  /*54e90*/  VIADD R0, R0, UR26 ;  /* 0x0000001a00007c36 */ /* 0x000fc80008000000 */
[----:B------:R-:W-:-:S07]  /*54ea0*/  IMAD.WIDE R20, R0, 0x2, R18 ;  /* 0x0000000200147825 */ /* 0x000fce00078e0212 */
[----:B------:R0:W-:Y:S01]  /*54eb0*/  @P2 STG.E.U16 desc[UR8][R20.64], R6 ;  /* 0x0000000614002986 */ /* 0x0001e2000c101508 */
[----:B-1----:R-:W-:Y:S01]  /*54ec0*/  ISETP.LT.AND P2, PT, R26, UR4, !P1 ;  /* 0x000000041a007c0c */ /* 0x002fe2000cf41270 */
[----:B------:R-:W1:Y:S01]  /*54ed0*/  LDCU UR4, c[0x0][0x39c] ;  /* 0x00007380ff0477ac */ /* 0x000e620008000800 */
[----:B------:R-:W-:Y:S02]  /*54ee0*/  PRMT R3, R6, 0x7632, R3 ;  /* 0x0000763206037816 */ /* 0x000fe40000000003 */
[----:B--2---:R-:W-:Y:S01]  /*54ef0*/  ISETP.LT.AND P3, PT, R29, UR6, !P1 ;  /* 0x000000061d007c0c */ /* 0x004fe2000cf61270 */
[----:B------:R-:W2:Y:S01]  /*54f00*/  LDCU UR6, c[0x0][0x398] ;  /* 0x00007300ff0677ac */ /* 0x000ea20008000800 */
[----:B0-----:R-:W-:Y:S01]  /*54f10*/  ISETP.LT.AND P1, PT, R28, UR10, !P1 ;  /* 0x0000000a1c007c0c */ /* 0x001fe2000cf21270 */
[----:B------:R-:W0:Y:S01]  /*54f20*/  LDCU UR10, c[0x0][0x398] ;  /* 0x00007300ff0a77ac */ /* 0x000e220008000800 */
[----:B------:R-:W-:-:S05]  /*54f30*/  IMAD.WIDE R20, R0, 0x2, R14 ;  /* 0x0000000200147825 */ /* 0x000fca00078e020e */
[----:B------:R0:W-:Y:S02]  /*54f40*/  @P2 STG.E.U16 desc[UR8][R20.64], R3 ;  /* 0x0000000314002986 */ /* 0x0001e4000c101508 */
[----:B0-----:R-:W-:-:S05]  /*54f50*/  IMAD.WIDE R20, R0, 0x2, R12 ;  /* 0x0000000200147825 */ /* 0x001fca00078e020c */
[----:B---3--:R0:W-:Y:S01]  /*54f60*/  @P3 STG.E.U16 desc[UR8][R20.64], R5 ;  /* 0x0000000514003986 */ /* 0x0081e2000c101508 */
[----:B------:R-:W-:Y:S01]  /*54f70*/  PRMT R3, R5, 0x7632, R3 ;  /* 0x0000763205037816 */ /* 0x000fe20000000003 */
[C---:B0-----:R-:W-:Y:S02]  /*54f80*/  IMAD.WIDE R20, R0.reuse, 0x2, R16 ;  /* 0x0000000200147825 */ /* 0x041fe400078e0210 */
[----:B------:R-:W3:Y:S04]  /*54f90*/  LDL.LU R5, [R1+0x2c] ;  /* 0x00002c0001057983 */ /* 0x000ee80000300800 */
[----:B------:R0:W-:Y:S01]  /*54fa0*/  @P1 STG.E.U16 desc[UR8][R20.64], R3 ;  /* 0x0000000314001986 */ /* 0x0001e2000c101508 */
[----:B------:R-:W-:-:S03]  /*54fb0*/  VIADD R0, R0, UR26 ;  /* 0x0000001a00007c36 */ /* 0x000fc60008000000 */
[----:B------:R-:W3:Y:S01]  /*54fc0*/  LDL.LU R6, [R1+0x1c] ;  /* 0x00001c0001067983 */ /* 0x000ee20000300800 */
[----:B0-----:R-:W-:-:S05]  /*54fd0*/  VIADD R3, R23, 0x6 ;  /* 0x0000000617037836 */ /* 0x001fca0000000000 */
[----:B-1----:R-:W-:Y:S01]  /*54fe0*/  ISETP.GE.AND P1, PT, R3, UR4, PT ;  /* 0x0000000403007c0c */ /* 0x002fe2000bf26270 */
[----:B------:R-:W0:Y:S03]  /*54ff0*/  LDCU UR4, c[0x0][0x398] ;  /* 0x00007300ff0477ac */ /* 0x000e260008000800 */
[----:B--2---:R-:W-:Y:S01]  /*55000*/  ISETP.LT.AND P2, PT, R27, UR6, !P1 ;  /* 0x000000061b007c0c */ /* 0x004fe2000cf41270 */
[----:B------:R-:W-:Y:S01]  /*55010*/  IMAD.WIDE R20, R0, 0x2, R18 ;  /* 0x0000000200147825 */ /* 0x000fe200078e0212 */
[----:B------:R-:W1:Y:S11]  /*55020*/  LDCU UR6, c[0x0][0x398] ;  /* 0x00007300ff0677ac */ /* 0x000e760008000800 */
[----:B----4-:R2:W-:Y:S01]  /*55030*/  @P2 STG.E.U16 desc[UR8][R20.64], R22 ;  /* 0x0000001614002986 */ /* 0x0105e2000c101508 */
[----:B0-----:R-:W-:Y:S01]  /*55040*/  ISETP.LT.AND P2, PT, R26, UR4, !P1 ;  /* 0x000000041a007c0c */ /* 0x001fe2000cf41270 */
[----:B------:R-:W0:Y:S01]  /*55050*/  LDCU UR4, c[0x0][0x39c] ;  /* 0x00007380ff0477ac */ /* 0x000e220008000800 */
[----:B------:R-:W-:Y:S01]  /*55060*/  PRMT R3, R22, 0x7632, R3 ;  /* 0x0000763216037816 */ /* 0x000fe20000000003 */
[----:B--2---:R-:W-:-:S10]  /*55070*/  IMAD.WIDE R20, R0, 0x2, R14 ;  /* 0x0000000200147825 */ /* 0x004fd400078e020e */
[----:B------:R2:W-:Y:S01]  /*55080*/  @P2 STG.E.U16 desc[UR8][R20.64], R3 ;  /* 0x0000000314002986 */ /* 0x0005e2000c101508 */
[----:B-1----:R-:W-:Y:S01]  /*55090*/  ISETP.LT.AND P2, PT, R29, UR6, !P1 ;  /* 0x000000061d007c0c */ /* 0x002fe2000cf41270 */
[----:B------:R-:W1:Y:S01]  /*550a0*/  LDCU UR6, c[0x0][0x398] ;  /* 0x00007300ff0677ac */ /* 0x000e620008000800 */
[----:B--2---:R-:W-:-:S11]  /*550b0*/  IMAD.WIDE R20, R0, 0x2, R12 ;  /* 0x0000000200147825 */ /* 0x004fd600078e020c */
[----:B------:R2:W-:Y:S01]  /*550c0*/  @P2 STG.E.U16 desc[UR8][R20.64], R7 ;  /* 0x0000000714002986 */ /* 0x0005e2000c101508 */
[----:B------:R-:W-:-:S03]  /*550d0*/  PRMT R3, R7, 0x7632, R3 ;  /* 0x0000763207037816 */ /* 0x000fc60000000003 */
[----:B--2---:R-:W2:Y:S04]  /*550e0*/  LDL.LU R7, [R1+0x1d0] ;  /* 0x0001d00001077983 */ /* 0x004ea80000300800 */
[----:B------:R-:W4:Y:S01]  /*550f0*/  LDL.LU R22, [R1] ;  /* 0x0000000001167983 */ /* 0x000f220000300800 */
[----:B------:R-:W-:Y:S01]  /*55100*/  ISETP.LT.AND P1, PT, R28, UR10, !P1 ;  /* 0x0000000a1c007c0c */ /* 0x000fe2000cf21270 */
[----:B------:R-:W-:Y:S01]  /*55110*/  IMAD.WIDE R20, R0, 0x2, R16 ;  /* 0x0000000200147825 */ /* 0x000fe200078e0210 */
[----:B------:R-:W0:Y:S11]  /*55120*/  LDCU UR10, c[0x0][0x398] ;  /* 0x00007300ff0a77ac */ /* 0x000e360008000800 */
[----:B------:R0:W-:Y:S02]  /*55130*/  @P1 STG.E.U16 desc[UR8][R20.64], R3 ;  /* 0x0000000314001986 */ /* 0x0001e4000c101508 */
[----:B0-----:R-:W-:-:S05]  /*55140*/  VIADD R3, R23, 0x7 ;  /* 0x0000000717037836 */ /* 0x001fca0000000000 */
[----:B------:R-:W-:Y:S01]  /*55150*/  ISETP.GE.AND P1, PT, R3, UR4, PT ;  /* 0x0000000403007c0c */ /* 0x000fe2000bf26270 */
[----:B------:R-:W0:Y:S03]  /*55160*/  LDCU UR4, c[0x0][0x398] ;  /* 0x00007300ff0477ac */ /* 0x000e260008000800 */
[----:B-1----:R-:W-:Y:S01]  /*55170*/  ISETP.LT.AND P2, PT, R27, UR6, !P1 ;  /* 0x000000061b007c0c */ /* 0x002fe2000cf41270 */
[----:B------:R-:W1:Y:S01]  /*55180*/  LDCU UR6, c[0x0][0x398] ;  /* 0x00007300ff0677ac */ /* 0x000e620008000800 */
[----:B------:R-:W-:-:S04]  /*55190*/  VIADD R0, R0, UR26 ;  /* 0x0000001a00007c36 */ /* 0x000fc80008000000 */
[----:B------:R-:W-:Y:S01]  /*551a0*/  IMAD.WIDE R20, R0, 0x2, R18 ;  /* 0x0000000200147825 */ /* 0x000fe200078e0212 */
[----:B-1----:R-:W-:Y:S01]  /*551b0*/  ISETP.LT.AND P3, PT, R29, UR6, !P1 ;  /* 0x000000061d007c0c */ /* 0x002fe2000cf61270 */
[----:B------:R-:W1:Y:S05]  /*551c0*/  LDCU UR6, c[0x0][0x398] ;  /* 0x00007300ff0677ac */ /* 0x000e6a0008000800 */
[----:B---3--:R3:W-:Y:S01]  /*551d0*/  @P2 STG.E.U16 desc[UR8][R20.64], R5 ;  /* 0x0000000514002986 */ /* 0x0087e2000c101508 */
[----:B0-----:R-:W-:Y:S01]  /*551e0*/  ISETP.LT.AND P2, PT, R26, UR4, !P1 ;  /* 0x000000041a007c0c */ /* 0x001fe2000cf41270 */
[----:B------:R-:W0:Y:S01]  /*551f0*/  LDCU UR4, c[0x0][0x39c] ;  /* 0x00007380ff0477ac */ /* 0x000e220008000800 */
[----:B------:R-:W-:Y:S01]  /*55200*/  PRMT R3, R5, 0x7632, R3 ;  /* 0x0000763205037816 */ /* 0x000fe20000000003 */
[----:B---3--:R-:W-:Y:S01]  /*55210*/  IMAD.WIDE R20, R0, 0x2, R14 ;  /* 0x0000000200147825 */ /* 0x008fe200078e020e */
[----:B------:R-:W-:Y:S01]  /*55220*/  ISETP.LT.AND P1, PT, R28, UR10, !P1 ;  /* 0x0000000a1c007c0c */ /* 0x000fe2000cf21270 */
[----:B------:R-:W3:Y:S01]  /*55230*/  LDL.LU R5, [R1+0x196c] ;  /* 0x00196c0001057983 */ /* 0x000ee20000300800 */
[----:B------:R-:W0:Y:S07]  /*55240*/  LDCU UR10, c[0x0][0x398] ;  /* 0x00007300ff0a77ac */ /* 0x000e2e0008000800 */
[----:B------:R1:W-:Y:S02]  /*55250*/  @P2 STG.E.U16 desc[UR8][R20.64], R3 ;  /* 0x0000000314002986 */ /* 0x0003e4000c101508 */
[----:B-1----:R-:W-:-:S05]  /*55260*/  IMAD.WIDE R20, R0, 0x2, R12 ;  /* 0x0000000200147825 */ /* 0x002fca00078e020c */
[----:B------:R1:W-:Y:S02]  /*55270*/  @P3 STG.E.U16 desc[UR8][R20.64], R6 ;  /* 0x0000000614003986 */ /* 0x0003e4000c101508 */
[----:B-1----:R-:W-:Y:S02]  /*55280*/  IMAD.MOV.U32 R21, RZ, RZ, R6 ;  /* 0x000000ffff157224 */ /* 0x002fe400078e0006 */
[----:B------:R-:W3:Y:S03]  /*55290*/  LDL.LU R6, [R1+0x1968] ;  /* 0x0019680001067983 */ /* 0x000ee60000300800 */
[----:B------:R-:W-:Y:S01]  /*552a0*/  PRMT R3, R21, 0x7632, R3 ;  /* 0x0000763215037816 */ /* 0x000fe20000000003 */
[----:B------:R-:W-:-:S05]  /*552b0*/  IMAD.WIDE R20, R0, 0x2, R16 ;  /* 0x0000000200147825 */ /* 0x000fca00078e0210 */
[----:B------:R1:W-:Y:S02]  /*552c0*/  @P1 STG.E.U16 desc[UR8][R20.64], R3 ;  /* 0x0000000314001986 */ /* 0x0003e4000c101508 */
[----:B-1----:R-:W-:-:S05]  /*552d0*/  VIADD R3, R23, 0x8 ;  /* 0x0000000817037836 */ /* 0x002fca0000000000 */
[----:B0-----:R-:W-:Y:S01]  /*552e0*/  ISETP.GE.AND P1, PT, R3, UR4, PT ;  /* 0x0000000403007c0c */ /* 0x001fe2000bf26270 */
[----:B------:R-:W0:Y:S03]  /*552f0*/  LDCU UR4, c[0x0][0x398] ;  /* 0x00007300ff0477ac */ /* 0x000e260008000800 */
[----:B------:R-:W-:Y:S01]  /*55300*/  ISETP.LT.AND P2, PT, R27, UR6, !P1 ;  /* 0x000000061b007c0c */ /* 0x000fe2000cf41270 */
[----:B------:R-:W-:Y:S01]  /*55310*/  VIADD R0, R0, UR26 ;  /* 0x0000001a00007c36 */ /* 0x000fe20008000000 */
[----:B------:R-:W1:Y:S03]  /*55320*/  LDCU UR6, c[0x0][0x398] ;  /* 0x00007300ff0677ac */ /* 0x000e660008000800 */
[----:B------:R-:W-:-:S08]  /*55330*/  IMAD.WIDE R20, R0, 0x2, R18 ;  /* 0x0000000200147825 */ /* 0x000fd000078e0212 */
[----:B--2---:R2:W-:Y:S01]  /*55340*/  @P2 STG.E.U16 desc[UR8][R20.64], R7 ;  /* 0x0000000714002986 */ /* 0x0045e2000c101508 */
[----:B0-----:R-:W-:Y:S01]  /*55350*/  ISETP.LT.AND P2, PT, R26, UR4, !P1 ;  /* 0x000000041a007c0c */ /* 0x001fe2000cf41270 */
[----:B------:R-:W0:Y:S01]  /*55360*/  LDCU UR4, c[0x0][0x398] ;  /* 0x00007300ff0477ac */ /* 0x000e220008000800 */
[----:B--2---:R-:W-:Y:S02]  /*55370*/  IMAD.MOV.U32 R21, RZ, RZ, R7 ;  /* 0x000000ffff157224 */ /* 0x004fe400078e0007 */
[----:B------:R-:W2:Y:S03]  /*55380*/  LDL.LU R7, [R1+0x1964] ;  /* 0x0019640001077983 */ /* 0x000ea60000300800 */
[----:B------:R-:W-:Y:S01]  /*55390*/  PRMT R3, R21, 0x7632, R3 ;  /* 0x0000763215037816 */ /* 0x000fe20000000003 */
[----:B------:R-:W-:-:S05]  /*553a0*/  IMAD.WIDE R20, R0, 0x2, R14 ;  /* 0x0000000200147825 */ /* 0x000fca00078e020e */
[----:B------:R4:W-:Y:S01]  /*553b0*/  @P2 STG.E.U16 desc[UR8][R20.64], R3 ;  /* 0x0000000314002986 */ /* 0x0009e2000c101508 */
[----:B-1----:R-:W-:Y:S01]  /*553c0*/  ISETP.LT.AND P2, PT, R29, UR6, !P1 ;  /* 0x000000061d007c0c */ /* 0x002fe2000cf41270 */
[----:B------:R-:W1:Y:S01]  /*553d0*/  LDCU UR6, c[0x0][0x398] ;  /* 0x00007300ff0677ac */ /* 0x000e620008000800 */
[----:B0-----:R-:W-:Y:S01]  /*553e0*/  ISETP.LT.AND P1, PT, R28, UR4, !P1 ;  /* 0x000000041c007c0c */ /* 0x001fe2000cf21270 */
[----:B------:R-:W0:Y:S01]  /*553f0*/  LDCU UR4, c[0x0][0x39c] ;  /* 0x00007380ff0477ac */ /* 0x000e220008000800 */
[----:B----4-:R-:W-:Y:S01]  /*55400*/  IMAD.WIDE R20, R0, 0x2, R12 ;  /* 0x0000000200147825 */ /* 0x010fe200078e020c */
[----:B------:R-:W-:-:S08]  /*55410*/  PRMT R3, R22, 0x7632, R3 ;  /* 0x0000763216037816 */ /* 0x000fd00000000003 */
[----:B------:R4:W-:Y:S02]  /*55420*/  @P2 STG.E.U16 desc[UR8][R20.64], R22 ;  /* 0x0000001614002986 */ /* 0x0009e4000c101508 */
[----:B----4-:R-:W-:Y:S02]  /*55430*/  IMAD.WIDE R20, R0, 0x2, R16 ;  /* 0x0000000200147825 */ /* 0x010fe400078e0210 */
[----:B------:R-:W4:Y:S04]  /*55440*/  LDL.LU R22, [R1+0x4] ;  /* 0x0000040001167983 */ /* 0x000f280000300800 */
[----:B------:R0:W-:Y:S02]  /*55450*/  @P1 STG.E.U16 desc[UR8][R20.64], R3 ;  /* 0x0000000314001986 */ /* 0x0001e4000c101508 */
[----:B0-----:R-:W-:-:S05]  /*55460*/  VIADD R3, R23, 0x9 ;  /* 0x0000000917037836 */ /* 0x001fca0000000000 */
[----:B------:R-:W-:Y:S01]  /*55470*/  ISETP.GE.AND P1, PT, R3, UR4, PT ;  /* 0x0000000403007c0c */ /* 0x000fe2000bf26270 */
[----:B------:R-:W-:Y:S01]  /*55480*/  VIADD R0, R0, UR26 ;  /* 0x0000001a00007c36 */ /* 0x000fe20008000000 */
[----:B------:R-:W-:Y:S01]  /*55490*/  PRMT R3, R4, 0x7632, R3 ;  /* 0x0000763204037816 */ /* 0x000fe20000000003 */
[----:B------:R-:W0:Y:S01]  /*554a0*/  LDCU UR4, c[0x0][0x398] ;  /* 0x00007300ff0477ac */ /* 0x000e220008000800 */
[----:B-1----:R-:W-:Y:S01]  /*554b0*/  ISETP.LT.AND P2, PT, R27, UR6, !P1 ;  /* 0x000000061b007c0c */ /* 0x002fe2000cf41270 */
[----:B------:R-:W-:Y:S01]  /*554c0*/  IMAD.WIDE R20, R0, 0x2, R18 ;  /* 0x0000000200147825 */ /* 0x000fe200078e0212 */
[----:B------:R-:W1:Y:S11]  /*554d0*/  LDCU UR6, c[0x0][0x398] ;  /* 0x00007300ff0677ac */ /* 0x000e760008000800 */
[----:B------:R0:W-:Y:S04]  /*554e0*/  @P2 STG.E.U16 desc[UR8][R20.64], R4 ;  /* 0x0000000414002986 */ /* 0x0001e8000c101508 */
[----:B0-----:R-:W2:Y:S01]  /*554f0*/  LDL.LU R4, [R1+0x1d4] ;  /* 0x0001d40001047983 */ /* 0x001ea20000300800 */
[----:B------:R-:W-:Y:S01]  /*55500*/  ISETP.LT.AND P3, PT, R26, UR10, !P1 ;  /* 0x0000000a1a007c0c */ /* 0x000fe2000cf61270 */
[----:B------:R-:W-:Y:S01]  /*55510*/  IMAD.WIDE R20, R0, 0x2, R14 ;  /* 0x0000000200147825 */ /* 0x000fe200078e020e */
[----:B------:R-:W-:Y:S01]  /*55520*/  ISETP.LT.AND P2, PT, R29, UR4, !P1 ;  /* 0x000000041d007c0c */ /* 0x000fe2000cf41270 */
[----:B------:R-:W0:Y:S01]  /*55530*/  LDCU UR4, c[0x0][0x398] ;  /* 0x00007300ff0477ac */ /* 0x000e220008000800 */
[----:B-1----:R-:W-:Y:S01]  /*55540*/  ISETP.LT.AND P1, PT, R28, UR6, !P1 ;  /* 0x000000061c007c0c */ /* 0x002fe2000cf21270 */
[----:B------:R-:W1:Y:S01]  /*55550*/  LDCU UR6, c[0x0][0x398] ;  /* 0x00007300ff0677ac */ /* 0x000e620008000800 */
[----:B------:R-:W0:Y:S07]  /*55560*/  LDCU UR10, c[0x0][0x398] ;  /* 0x00007300ff0a77ac */ /* 0x000e2e0008000800 */
[----:B------:R0:W-:Y:S02]  /*55570*/  @P3 STG.E.U16 desc[UR8][R20.64], R3 ;  /* 0x0000000314003986 */ /* 0x0001e4000c101508 */
[----:B0-----:R-:W-:Y:S01]  /*55580*/  IMAD.WIDE R20, R0, 0x2, R12 ;  /* 0x0000000200147825 */ /* 0x001fe200078e020c */
[----:B------:R-:W-:-:S04]  /*55590*/  PRMT R3, R8, 0x7632, R3 ;  /* 0x0000763208037816 */ /* 0x000fc80000000003 */
[----:B------:R0:W-:Y:S02]  /*555a0*/  @P2 STG.E.U16 desc[UR8][R20.64], R8 ;  /* 0x0000000814002986 */ /* 0x0001e4000c101508 */
[----:B0-----:R-:W-:-:S05]  /*555b0*/  IMAD.WIDE R20, R0, 0x2, R16 ;  /* 0x0000000200147825 */ /* 0x001fca00078e0210 */
[----:B------:R0:W-:Y:S02]  /*555c0*/  @P1 STG.E.U16 desc[UR8][R20.64], R3 ;  /* 0x0000000314001986 */ /* 0x0001e4000c101508 */
[----:B0-----:R-:W-:-:S05]  /*555d0*/  VIADD R3, R23, 0xa ;  /* 0x0000000a17037836 */ /* 0x001fca0000000000 */
[----:B------:R-:W-:Y:S01]  /*555e0*/  ISETP.GE.AND P1, PT, R3, UR27, PT ;  /* 0x0000001b03007c0c */ /* 0x000fe2000bf26270 */
[----:B------:R-:W-:Y:S01]  /*555f0*/  VIADD R0, R0, UR26 ;  /* 0x0000001a00007c36 */ /* 0x000fe20008000000 */
[----:B------:R-:W0:Y:S02]  /*55600*/  LDCU UR27, c[0x0][0x398] ;  /* 0x00007300ff1b77ac */ /* 0x000e240008000800 */
[----:B------:R-:W-:Y:S02]  /*55610*/  ISETP.LT.AND P2, PT, R27, UR35, !P1 ;  /* 0x000000231b007c0c */ /* 0x000fe4000cf41270 */
[----:B------:R-:W-:Y:S01]  /*55620*/  ISETP.LT.AND P3, PT, R26, UR45, !P1 ;  /* 0x0000002d1a007c0c */ /* 0x000fe2000cf61270 */
[----:B------:R-:W-:Y:S01]  /*55630*/  IMAD.WIDE R20, R0, 0x2, R18 ;  /* 0x0000000200147825 */ /* 0x000fe200078e0212 */
[----:B------:R-:W-:Y:S01]  /*55640*/  ISETP.LT.AND P4, PT, R29, UR49, !P1 ;  /* 0x000000311d007c0c */ /* 0x000fe2000cf81270 */
[----:B------:R-:W0:Y:S02]  /*55650*/  LDCU UR35, c[0x0][0x39c] ;  /* 0x00007380ff2377ac */ /* 0x000e240008000800 */
[----:B------:R-:W-:Y:S01]  /*55660*/  VIADD R8, R23, 0xc ;  /* 0x0000000c17087836 */ /* 0x000fe20000000000 */
[----:B------:R-:W0:Y:S05]  /*55670*/  LDCU UR45, c[0x0][0x398] ;  /* 0x00007300ff2d77ac */ /* 0x000e2a0008000800 */
[----:B--2---:R2:W-:Y:S01]  /*55680*/  @P2 STG.E.U16 desc[UR8][R20.64], R4 ;  /* 0x0000000414002986 */ /* 0x0045e2000c101508 */
[----:B------:R-:W-:Y:S01]  /*55690*/  PRMT R3, R4, 0x7632, R3 ;  /* 0x0000763204037816 */ /* 0x000fe20000000003 */
[----:B------:R-:W0:Y:S01]  /*556a0*/  LDCU UR49, c[0x0][0x398] ;  /* 0x00007300ff3177ac */ /* 0x000e220008000800 */
[----:B------:R-:W-:-:S02]  /*556b0*/  ISETP.LT.AND P2, PT, R28, UR72, !P1 ;  /* 0x000000481c007c0c */ /* 0x000fc4000cf41270 */
[----:B------:R-:W-:Y:S01]  /*556c0*/  ISETP.GE.AND P5, PT, R8, UR69, PT ;  /* 0x0000004508007c0c */ /* 0x000fe2000bfa6270 */
[C---:B--2---:R-:W-:Y:S01]  /*556d0*/  IMAD.WIDE R20, R0.reuse, 0x2, R14 ;  /* 0x0000000200147825 */ /* 0x044fe200078e020e */
[----:B------:R-:W2:Y:S04]  /*556e0*/  LDCU UR72, c[0x0][0x3b8] ;  /* 0x00007700ff4877ac */ /* 0x000ea80008000800 */
[----:B------:R0:W-:Y:S01]  /*556f0*/  @P3 STG.E.U16 desc[UR8][R20.64], R3 ;  /* 0x0000000314003986 */ /* 0x0001e2000c101508 */
[C---:B------:R-:W-:Y:S01]  /*55700*/  VIADD R8, R23.reuse, 0xd ;  /* 0x0000000d17087836 */ /* 0x040fe20000000000 */
[----:B------:R-:W1:Y:S01]  /*55710*/  LDCU UR69, c[0x0][0x3b8] ;  /* 0x00007700ff4577ac */ /* 0x000e620008000800 */
[----:B0-----:R-:W-:Y:S02]  /*55720*/  VIADD R3, R23, 0xb ;  /* 0x0000000b17037836 */ /* 0x001fe40000000000 */
[----:B------:R-:W-:-:S03]  /*55730*/  IMAD.WIDE R20, R0, 0x2, R12 ;  /* 0x0000000200147825 */ /* 0x000fc600078e020c */
[----:B------:R-:W-:Y:S01]  /*55740*/  ISETP.GE.AND P1, PT, R3, UR16, PT ;  /* 0x0000001003007c0c */ /* 0x000fe2000bf26270 */
[----:B------:R-:W0:Y:S01]  /*55750*/  LDCU UR16, c[0x0][0x39c] ;  /* 0x00007380ff1077ac */ /* 0x000e220008000800 */
[----:B----4-:R4:W-:Y:S01]  /*55760*/  @P4 STG.E.U16 desc[UR8][R20.64], R22 ;  /* 0x0000001614004986 */ /* 0x0109e2000c101508 */
[----:B------:R-:W-:Y:S02]  /*55770*/  PRMT R3, R22, 0x7632, R3 ;  /* 0x0000763216037816 */ /* 0x000fe40000000003 */
[C---:B------:R-:W-:Y:S01]  /*55780*/  ISETP.LT.AND P3, PT, R27.reuse, UR46, !P1 ;  /* 0x0000002e1b007c0c */ /* 0x040fe2000cf61270 */
[----:B------:R-:W0:Y:S01]  /*55790*/  LDCU UR46, c[0x0][0x398] ;  /* 0x00007300ff2e77ac */ /* 0x000e220008000800 */
[----:B------:R-:W-:Y:S02]  /*557a0*/  ISETP.LT.AND P4, PT, R26, UR68, !P1 ;  /* 0x000000441a007c0c */ /* 0x000fe4000cf81270 */
[----:B------:R-:W-:Y:S01]  /*557b0*/  ISETP.LT.AND P6, PT, R27, UR30, !P5 ;  /* 0x0000001e1b007c0c */ /* 0x000fe2000efc1270 */
[----:B------:R-:W0:Y:S01]  /*557c0*/  LDCU UR68, c[0x0][0x398] ;  /* 0x00007300ff4477ac */ /* 0x000e220008000800 */
[C---:B----4-:R-:W-:Y:S01]  /*557d0*/  IMAD.WIDE R20, R0.reuse, 0x2, R16 ;  /* 0x0000000200147825 */ /* 0x050fe200078e0210 */
[----:B------:R-:W4:Y:S01]  /*557e0*/  LDL.LU R22, [R1+0x8] ;  /* 0x0000080001167983 */ /* 0x000f220000300800 */
[----:B------:R-:W0:Y:S02]  /*557f0*/  LDCU UR30, c[0x0][0x39c] ;  /* 0x00007380ff1e77ac */ /* 0x000e240008000800 */
[----:B------:R-:W-:Y:S01]  /*55800*/  VIADD R0, R0, UR26 ;  /* 0x0000001a00007c36 */ /* 0x000fe20008000000 */
[----:B------:R1:W-:Y:S01]  /*55810*/  @P2 STG.E.U16 desc[UR8][R20.64], R3 ;  /* 0x0000000314002986 */ /* 0x0003e2000c101508 */
[----:B------:R-:W-:Y:S01]  /*55820*/  ISETP.LT.AND P2, PT, R29, UR73, !P1 ;  /* 0x000000491d007c0c */ /* 0x000fe2000cf41270 */
[----:B------:R-:W0:Y:S01]  /*55830*/  LDCU UR73, c[0x0][0x398] ;  /* 0x00007300ff4977ac */ /* 0x000e220008000800 */
[----:B-1----:R-:W-:Y:S01]  /*55840*/  IMAD.WIDE R20, R0, 0x2, R18 ;  /* 0x0000000200147825 */ /* 0x002fe200078e0212 */
[----:B---3--:R-:W-:-:S04]  /*55850*/  PRMT R3, R5, 0x7632, R3 ;  /* 0x0000763205037816 */ /* 0x008fc80000000003 */
[----:B------:R1:W-:Y:S02]  /*55860*/  @P3 STG.E.U16 desc[UR8][R20.64], R5 ;  /* 0x0000000514003986 */ /* 0x0003e4000c101508 */
[----:B-1----:R-:W-:-:S04]  /*55870*/  IMAD.WIDE R4, R0, 0x2, R14 ;  /* 0x0000000200047825 */ /* 0x002fc800078e020e */
[----:B------:R-:W-:Y:S01]  /*55880*/  IMAD.WIDE R20, R0, 0x2, R12 ;  /* 0x0000000200147825 */ /* 0x000fe200078e020c */
[----:B------:R1:W-:Y:S04]  /*55890*/  @P4 STG.E.U16 desc[UR8][R4.64], R3 ;  /* 0x0000000304004986 */ /* 0x0003e8000c101508 */
[----:B------:R3:W-:Y:S01]  /*558a0*/  @P2 STG.E.U16 desc[UR8][R20.64], R9 ;  /* 0x0000000914002986 */ /* 0x0007e2000c101508 */
[----:B-1----:R-:W-:-:S03]  /*558b0*/  PRMT R3, R9, 0x7632, R3 ;  /* 0x0000763209037816 */ /* 0x002fc60000000003 */
[----:B---3--:R-:W3:Y:S01]  /*558c0*/  LDL.LU R9, [R1+0x1d8] ;  /* 0x0001d80001097983 */ /* 0x008ee20000300800 */
[----:B------:R-:W-:Y:S01]  /*558d0*/  ISETP.LT.AND P1, PT, R28, UR36, !P1 ;  /* 0x000000241c007c0c */ /* 0x000fe2000cf21270 */
[----:B------:R-:W-:Y:S01]  /*558e0*/  IMAD.WIDE R4, R0, 0x2, R16 ;  /* 0x0000000200047825 */ /* 0x000fe200078e0210 */
[----:B------:R-:W-:Y:S01]  /*558f0*/  ISETP.LT.AND P3, PT, R26, UR43, !P5 ;  /* 0x0000002b1a007c0c */ /* 0x000fe2000ef61270 */
[----:B------:R-:W1:Y:S02]  /*55900*/  LDCU UR36, c[0x0][0x398] ;  /* 0x00007300ff2477ac */ /* 0x000e640008000800 */
[----:B------:R-:W-:Y:S01]  /*55910*/  VIADD R20, R0, UR26 ;  /* 0x0000001a00147c36 */ /* 0x000fe20008000000 */
[----:B------:R-:W-:Y:S01]  /*55920*/  ISETP.LT.AND P2, PT, R29, UR65, !P5 ;  /* 0x000000411d007c0c */ /* 0x000fe2000ef41270 */
[----:B------:R-:W0:Y:S06]  /*55930*/  LDCU UR43, c[0x0][0x398] ;  /* 0x00007300ff2b77ac */ /* 0x000e2c0008000800 */
[----:B------:R0:W-:Y:S01]  /*55940*/  @P1 STG.E.U16 desc[UR8][R4.64], R3 ;  /* 0x0000000304001986 */ /* 0x0001e2000c101508 */
[----:B------:R-:W-:-:S02]  /*55950*/  ISETP.GE.AND P4, PT, R8, UR77, PT ;  /* 0x0000004d08007c0c */ /* 0x000fc4000bf86270 */
[----:B---3--:R-:W-:Y:S01]  /*55960*/  PRMT R21, R9, 0x7632, R21 ;  /* 0x0000763209157816 */ /* 0x008fe20000000015 */
[----:B0-----:R-:W-:Y:S01]  /*55970*/  IMAD.WIDE R4, R20, 0x2, R18 ;  /* 0x0000000214047825 */ /* 0x001fe200078e0212 */
[----:B------:R-:W-:Y:S01]  /*55980*/  ISETP.LT.AND P5, PT, R28, UR70, !P5 ;  /* 0x000000461c007c0c */ /* 0x000fe2000efa1270 */
[----:B------:R-:W0:Y:S03]  /*55990*/  LDCU UR65, c[0x0][0x398] ;  /* 0x00007300ff4177ac */ /* 0x000e260008000800 */
[----:B------:R3:W-:Y:S01]  /*559a0*/  @P6 STG.E.U16 desc[UR8][R4.64], R9 ;  /* 0x0000000904006986 */ /* 0x0007e2000c101508 */
[C---:B------:R-:W-:Y:S01]  /*559b0*/  VIADD R0, R20.reuse, UR26 ;  /* 0x0000001a14007c36 */ /* 0x040fe20008000000 */
[----:B------:R-:W0:Y:S01]  /*559c0*/  LDCU UR70, c[0x0][0x398] ;  /* 0x00007300ff4677ac */ /* 0x000e220008000800 */
[----:B------:R-:W0:Y:S01]  /*559d0*/  LDCU UR77, c[0x0][0x3b8] ;  /* 0x00007700ff4d77ac */ /* 0x000e220008000800 */
[----:B---3--:R-:W-:-:S04]  /*559e0*/  IMAD.WIDE R4, R20, 0x2, R14 ;  /* 0x0000000214047825 */ /* 0x008fc800078e020e */
[----:B------:R-:W-:Y:S01]  /*559f0*/  IMAD.WIDE R8, R20, 0x2, R12 ;  /* 0x0000000214087825 */ /* 0x000fe200078e020c */
[----:B------:R3:W-:Y:S04]  /*55a00*/  @P3 STG.E.U16 desc[UR8][R4.64], R21 ;  /* 0x0000001504003986 */ /* 0x0007e8000c101508 */
[----:B----4-:R4:W-:Y:S04]  /*55a10*/  @P2 STG.E.U16 desc[UR8][R8.64], R22 ;  /* 0x0000001608002986 */ /* 0x0109e8000c101508 */
[----:B---3--:R-:W3:Y:S01]  /*55a20*/  LDL.LU R21, [R1+0x1dc] ;  /* 0x0001dc0001157983 */ /* 0x008ee20000300800 */
[----:B----4-:R-:W-:-:S03]  /*55a30*/  PRMT R8, R22, 0x7632, R8 ;  /* 0x0000763216087816 */ /* 0x010fc60000000008 */
[----:B------:R-:W4:Y:S01]  /*55a40*/  LDL.LU R22, [R1+0xc] ;  /* 0x00000c0001167983 */ /* 0x000f220000300800 */
[----:B------:R-:W-:Y:S01]  /*55a50*/  ISETP.LT.AND P6, PT, R27, UR66, !P4 ;  /* 0x000000421b007c0c */ /* 0x000fe2000e7c1270 */
[----:B------:R-:W-:Y:S01]  /*55a60*/  IMAD.WIDE R4, R20, 0x2, R16 ;  /* 0x0000000214047825 */ /* 0x000fe200078e0210 */
[----:B------:R-:W-:Y:S01]  /*55a70*/  ISETP.LT.AND P3, PT, R26, UR24, !P4 ;  /* 0x000000181a007c0c */ /* 0x000fe2000e761270 */
[----:B------:R-:W0:Y:S02]  /*55a80*/  LDCU UR66, c[0x0][0x39c] ;  /* 0x00007380ff4277ac */ /* 0x000e240008000800 */
[----:B------:R-:W-:Y:S01]  /*55a90*/  VIADD R9, R23, 0xe ;  /* 0x0000000e17097836 */ /* 0x000fe20000000000 */
[----:B------:R-:W-:Y:S01]  /*55aa0*/  ISETP.LT.AND P2, PT, R29, UR44, !P4 ;  /* 0x0000002c1d007c0c */ /* 0x000fe2000e741270 */
[----:B------:R1:W-:Y:S01]  /*55ab0*/  @P5 STG.E.U16 desc[UR8][R4.64], R8 ;  /* 0x0000000804005986 */ /* 0x0003e2000c101508 */
[----:B------:R-:W-:Y:S01]  /*55ac0*/  ISETP.LT.AND P4, PT, R28, UR62, !P4 ;  /* 0x0000003e1c007c0c */ /* 0x000fe2000e781270 */
[----:B------:R-:W-:Y:S01]  /*55ad0*/  VIADD R3, R0, UR26 ;  /* 0x0000001a00037c36 */ /* 0x000fe20008000000 */
[----:B------:R-:W-:Y:S01]  /*55ae0*/  ISETP.GE.AND P1, PT, R9, UR67, PT ;  /* 0x0000004309007c0c */ /* 0x000fe2000bf26270 */
[----:B------:R-:W0:Y:S01]  /*55af0*/  LDCU UR26, c[0x0][0x398] ;  /* 0x00007300ff1a77ac */ /* 0x000e220008000800 */
[----:B------:R-:W-:-:S02]  /*55b00*/  PRMT R20, R6, 0x7632, R20 ;  /* 0x0000763206147816 */ /* 0x000fc40000000014 */
[----:B------:R-:W-:Y:S01]  /*55b10*/  ISETP.LT.AND P5, PT, R27, UR33, !P1 ;  /* 0x000000211b007c0c */ /* 0x000fe2000cfa1270 */
[----:B------:R-:W0:Y:S01]  /*55b20*/  LDCU UR24, c[0x0][0x398] ;  /* 0x00007300ff1877ac */ /* 0x000e220008000800 */
[C---:B-1----:R-:W-:Y:S01]  /*55b30*/  IMAD.WIDE R4, R0.reuse, 0x2, R18 ;  /* 0x0000000200047825 */ /* 0x042fe200078e0212 */
[----:B------:R-:W1:Y:S03]  /*55b40*/  LDCU UR44, c[0x0][0x398] ;  /* 0x00007300ff2c77ac */ /* 0x000e660008000800 */
[----:B------:R-:W-:Y:S01]  /*55b50*/  IMAD.WIDE R8, R0, 0x2, R14 ;  /* 0x0000000200087825 */ /* 0x000fe200078e020e */
[----:B------:R0:W-:Y:S01]  /*55b60*/  @P6 STG.E.U16 desc[UR8][R4.64], R6 ;  /* 0x0000000604006986 */ /* 0x0001e2000c101508 */
[----:B------:R-:W-:Y:S01]  /*55b70*/  ISETP.LT.AND P6, PT, R26, UR63, !P1 ;  /* 0x0000003f1a007c0c */ /* 0x000fe2000cfc1270 */
[----:B------:R-:W1:Y:S02]  /*55b80*/  LDCU UR62, c[0x0][0x398] ;  /* 0x00007300ff3e77ac */ /* 0x000e640008000800 */
[----:B------:R2:W-:Y:S01]  /*55b90*/  @P3 STG.E.U16 desc[UR8][R8.64], R20 ;  /* 0x0000001408003986 */ /* 0x0005e2000c101508 */
[----:B------:R-:W-:Y:S01]  /*55ba0*/  ISETP.LT.AND P3, PT, R29, UR20, !P1 ;  /* 0x000000141d007c0c */ /* 0x000fe2000cf61270 */
[----:B------:R-:W1:Y:S01]  /*55bb0*/  LDCU UR33, c[0x0][0x3b8] ;  /* 0x00007700ff2177ac */ /* 0x000e620008000800 */
[----:B------:R-:W1:Y:S01]  /*55bc0*/  LDCU UR63, c[0x0][0x39c] ;  /* 0x00007380ff3f77ac */ /* 0x000e620008000800 */
[C---:B0-----:R-:W-:Y:S01]  /*55bd0*/  IMAD.WIDE R4, R0.reuse, 0x2, R12 ;  /* 0x0000000200047825 */ /* 0x041fe200078e020c */
[----:B------:R-:W0:Y:S03]  /*55be0*/  LDCU UR67, c[0x0][0x398] ;  /* 0x00007300ff4377ac */ /* 0x000e260008000800 */
[----:B--2---:R-:W-:Y:S01]  /*55bf0*/  IMAD.WIDE R8, R0, 0x2, R16 ;  /* 0x0000000200087825 */ /* 0x004fe200078e0210 */
[----:B------:R-:W-:Y:S01]  /*55c00*/  PRMT R0, R10, 0x7632, R0 ;  /* 0x000076320a007816 */ /* 0x000fe20000000000 */
[----:B------:R2:W-:Y:S01]  /*55c10*/  @P2 STG.E.U16 desc[UR8][R4.64], R10 ;  /* 0x0000000a04002986 */ /* 0x0005e2000c101508 */
[----:B------:R-:W0:Y:S03]  /*55c20*/  LDCU UR20, c[0x0][0x398] ;  /* 0x00007300ff1477ac */ /* 0x000e260008000800 */
[----:B------:R1:W-:Y:S01]  /*55c30*/  @P4 STG.E.U16 desc[UR8][R8.64], R0 ;  /* 0x0000000008004986 */ /* 0x0003e2000c101508 */
[----:B--2---:R-:W-:-:S04]  /*55c40*/  IMAD.WIDE R4, R3, 0x2, R18 ;  /* 0x0000000203047825 */ /* 0x004fc800078e0212 */
[----:B-1----:R-:W-:-:S04]  /*55c50*/  IMAD.WIDE R8, R3, 0x2, R14 ;  /* 0x0000000203087825 */ /* 0x002fc800078e020e */
[----:B------:R-:W-:Y:S02]  /*55c60*/  VIADD R6, R3, UR59 ;  /* 0x0000003b03067c36 */ /* 0x000fe40008000000 */
[C---:B------:R-:W-:Y:S01]  /*55c70*/  VIADD R20, R23.reuse, 0xf ;  /* 0x0000000f17147836 */ /* 0x040fe20000000000 */
[----:B------:R-:W-:Y:S01]  /*55c80*/  ISETP.LT.AND P1, PT, R28, UR41, !P1 ;  /* 0x000000291c007c0c */ /* 0x000fe2000cf21270 */
[----:B------:R-:W-:Y:S01]  /*55c90*/  VIADD R10, R23, 0x10 ;  /* 0x00000010170a7836 */ /* 0x000fe20000000000 */
[----:B------:R-:W1:Y:S01]  /*55ca0*/  LDCU UR41, c[0x0][0x398] ;  /* 0x00007300ff2977ac */ /* 0x000e620008000800 */
[----:B---3--:R-:W-:Y:S01]  /*55cb0*/  PRMT R0, R21, 0x7632, R0 ;  /* 0x0000763215007816 */ /* 0x008fe20000000000 */
[----:B------:R2:W-:Y:S01]  /*55cc0*/  @P5 STG.E.U16 desc[UR8][R4.64], R21 ;  /* 0x0000001504005986 */ /* 0x0005e2000c101508 */
[----:B------:R-:W3:Y:S03]  /*55cd0*/  LDCU UR59, c[0x0][0x398] ;  /* 0x00007300ff3b77ac */ /* 0x000ee60008000800 */
[----:B------:R0:W-:Y:S01]  /*55ce0*/  @P6 STG.E.U16 desc[UR8][R8.64], R0 ;  /* 0x0000000008006986 */ /* 0x0001e2000c101508 */
[----:B--2---:R-:W-:-:S04]  /*55cf0*/  IMAD.WIDE R4, R3, 0x2, R12 ;  /* 0x0000000203047825 */ /* 0x004fc800078e020c */
[----:B0-----:R-:W-:Y:S01]  /*55d00*/  IMAD.WIDE R8, R3, 0x2, R16 ;  /* 0x0000000203087825 */ /* 0x001fe200078e0210 */
[----:B----4-:R-:W-:Y:S01]  /*55d10*/  PRMT R3, R22, 0x7632, R3 ;  /* 0x0000763216037816 */ /* 0x010fe20000000003 */
[----:B------:R0:W-:Y:S04]  /*55d20*/  @P3 STG.E.U16 desc[UR8][R4.64], R22 ;  /* 0x0000001604003986 */ /* 0x0001e8000c101508 */
[----:B0-----:R-:W2:Y:S01]  /*55d30*/  LDL.LU R22, [R1+0x140] ;  /* 0x0001400001167983 */ /* 0x001ea20000300800 */
[----:B------:R-:W-:Y:S01]  /*55d40*/  ISETP.GE.AND P2, PT, R20, UR64, PT ;  /* 0x0000004014007c0c */ /* 0x000fe2000bf46270 */
[----:B------:R-:W-:Y:S01]  /*55d50*/  IMAD.WIDE R4, R6, 0x2, R18 ;  /* 0x0000000206047825 */ /* 0x000fe200078e0212 */
[----:B------:R-:W-:Y:S01]  /*55d60*/  ISETP.GE.AND P3, PT, R10, UR61, PT ;  /* 0x0000003d0a007c0c */ /* 0x000fe2000bf66270 */
[----:B------:R-:W4:Y:S01]  /*55d70*/  LDL.LU R21, [R1+0x120] ;  /* 0x0001200001157983 */ /* 0x000f220000300800 */
[----:B------:R-:W-:Y:S01]  /*55d80*/  ISETP.LT.AND P4, PT, R27, UR34, !P2 ;  /* 0x000000221b007c0c */ /* 0x000fe2000d781270 */
[----:B------:R-:W-:Y:S01]  /*55d90*/  VIADD R0, R6, UR56 ;  /* 0x0000003806007c36 */ /* 0x000fe20008000000 */
[----:B------:R-:W-:Y:S01]  /*55da0*/  ISETP.LT.AND P5, PT, R26, UR60, !P2 ;  /* 0x0000003c1a007c0c */ /* 0x000fe2000d7a1270 */
[----:B------:R-:W3:Y:S01]  /*55db0*/  LDL.LU R10, [R1+0x130] ;  /* 0x00013000010a7983 */ /* 0x000ee20000300800 */
[----:B------:R-:W-:Y:S01]  /*55dc0*/  ISETP.LT.AND P6, PT, R29, UR42, !P2 ;  /* 0x0000002a1d007c0c */ /* 0x000fe2000d7c1270 */
[----:B------:R-:W0:Y:S01]  /*55dd0*/  LDCU UR60, c[0x0][0x39c] ;  /* 0x00007380ff3c77ac */ /* 0x000e220008000800 */
[----:B------:R-:W-:Y:S01]  /*55de0*/  ISETP.LT.AND P2, PT, R28, UR28, !P2 ;  /* 0x0000001c1c007c0c */ /* 0x000fe2000d741270 */
[----:B------:R1:W-:Y:S01]  /*55df0*/  @P1 STG.E.U16 desc[UR8][R8.64], R3 ;  /* 0x0000000308001986 */ /* 0x0003e2000c101508 */
[----:B------:R-:W-:Y:S01]  /*55e00*/  ISETP.LT.AND P1, PT, R27, UR6, !P3 ;  /* 0x000000061b007c0c */ /* 0x000fe2000df21270 */
[----:B------:R-:W0:Y:S04]  /*55e10*/  LDCU UR64, c[0x0][0x398] ;  /* 0x00007300ff4077ac */ /* 0x000e280008000800 */
[----:B------:R0:W-:Y:S01]  /*55e20*/  @P4 STG.E.U16 desc[UR8][R4.64], R7 ;  /* 0x0000000704004986 */ /* 0x0001e2000c101508 */
[----:B------:R-:W2:Y:S01]  /*55e30*/  LDCU UR42, c[0x0][0x398] ;  /* 0x00007300ff2a77ac */ /* 0x000ea20008000800 */
[----:B------:R-:W2:Y:S01]  /*55e40*/  LDCU UR34, c[0x0][0x3b8] ;  /* 0x00007700ff2277ac */ /* 0x000ea20008000800 */
[C---:B-1----:R-:W-:Y:S01]  /*55e50*/  IMAD.WIDE R8, R6.reuse, 0x2, R14 ;  /* 0x0000000206087825 */ /* 0x042fe200078e020e */
[----:B------:R-:W-:Y:S01]  /*55e60*/  PRMT R3, R7, 0x7632, R3 ;  /* 0x0000763207037816 */ /* 0x000fe20000000003 */
[----:B------:R-:W1:Y:S02]  /*55e70*/  LDCU UR28, c[0x0][0x398] ;  /* 0x00007300ff1c77ac */ /* 0x000e640008000800 */
[----:B0-----:R-:W-:-:S02]  /*55e80*/  IMAD.WIDE R4, R6, 0x2, R12 ;  /* 0x0000000206047825 */ /* 0x001fc400078e020c */
[----:B------:R0:W-:Y:S01]  /*55e90*/  @P5 STG.E.U16 desc[UR8][R8.64], R3 ;  /* 0x0000000308005986 */ /* 0x0001e2000c101508 */
[----:B------:R-:W1:Y:S01]  /*55ea0*/  LDCU UR56, c[0x0][0x398] ;  /* 0x00007300ff3877ac */ /* 0x000e620008000800 */
[----:B------:R-:W-:Y:S02]  /*55eb0*/  IMAD.WIDE R6, R6, 0x2, R16 ;  /* 0x0000000206067825 */ /* 0x000fe400078e0210 */
[----:B------:R1:W-:Y:S01]  /*55ec0*/  @P6 STG.E.U16 desc[UR8][R4.64], R11 ;  /* 0x0000000b04006986 */ /* 0x0003e2000c101508 */
[----:B------:R-:W2:Y:S01]  /*55ed0*/  LDCU UR61, c[0x0][0x398] ;  /* 0x00007300ff3d77ac */ /* 0x000ea20008000800 */
[----:B------:R-:W2:Y:S01]  /*55ee0*/  LDCU UR6, c[0x0][0x3b8] ;  /* 0x00007700ff0677ac */ /* 0x000ea20008000800 */
[----:B0-----:R-:W-:Y:S01]  /*55ef0*/  VIADD R8, R23, 0x11 ;  /* 0x0000001117087836 */ /* 0x001fe20000000000 */
[----:B------:R-:W-:Y:S01]  /*55f00*/  PRMT R9, R11, 0x7632, R9 ;  /* 0x000076320b097816 */ /* 0x000fe20000000009 */
[----:B-1----:R-:W-:-:S03]  /*55f10*/  IMAD.WIDE R4, R0, 0x2, R18 ;  /* 0x0000000200047825 */ /* 0x002fc600078e0212 */
[----:B------:R-:W-:Y:S01]  /*55f20*/  ISETP.GE.AND P6, PT, R8, UR58, PT ;  /* 0x0000003a08007c0c */ /* 0x000fe2000bfc6270 */
[----:B------:R0:W-:Y:S01]  /*55f30*/  @P2 STG.E.U16 desc[UR8][R6.64], R9 ;  /* 0x0000000906002986 */ /* 0x0001e2000c101508 */
[----:B------:R-:W-:Y:S01]  /*55f40*/  ISETP.LT.AND P4, PT, R26, UR57, !P3 ;  /* 0x000000391a007c0c */ /* 0x000fe2000df81270 */
[----:B------:R-:W-:Y:S01]  /*55f50*/  VIADD R3, R0, UR53 ;  /* 0x0000003500037c36 */ /* 0x000fe20008000000 */
[----:B--2---:R-:W-:Y:S01]  /*55f60*/  PRMT R8, R22, 0x7632, R8 ;  /* 0x0000763216087816 */ /* 0x004fe20000000008 */
[----:B------:R1:W-:Y:S01]  /*55f70*/  @P1 STG.E.U16 desc[UR8][R4.64], R22 ;  /* 0x0000001604001986 */ /* 0x0003e2000c101508 */
[----:B------:R-:W-:Y:S01]  /*55f80*/  ISETP.LT.AND P5, PT, R29, UR39, !P3 ;  /* 0x000000271d007c0c */ /* 0x000fe2000dfa1270 */
[----:B0-----:R-:W-:Y:S01]  /*55f90*/  IMAD.WIDE R6, R0, 0x2, R14 ;  /* 0x0000000200067825 */ /* 0x001fe200078e020e */
[----:B------:R-:W-:Y:S01]  /*55fa0*/  ISETP.LT.AND P2, PT, R27, UR40, !P6 ;  /* 0x000000281b007c0c */ /* 0x000fe2000f741270 */
[----:B------:R-:W0:Y:S01]  /*55fb0*/  LDCU UR57, c[0x0][0x39c] ;  /* 0x00007380ff3977ac */ /* 0x000e220008000800 */
[----:B------:R-:W2:Y:S01]  /*55fc0*/  LDCU UR53, c[0x0][0x398] ;  /* 0x00007300ff3577ac */ /* 0x000ea20008000800 */
[----:B-1----:R-:W2:Y:S01]  /*55fd0*/  LDL.LU R22, [R1+0x110] ;  /* 0x0001100001167983 */ /* 0x002ea20000300800 */
[----:B------:R-:W-:Y:S01]  /*55fe0*/  ISETP.LT.AND P3, PT, R28, UR31, !P3 ;  /* 0x0000001f1c007c0c */ /* 0x000fe2000df61270 */
[----:B------:R-:W-:Y:S01]  /*55ff0*/  VIADD R4, R3, UR50 ;  /* 0x0000003203047c36 */ /* 0x000fe20008000000 */
[----:B------:R-:W-:Y:S01]  /*56000*/  ISETP.LT.AND P1, PT, R26, UR54, !P6 ;  /* 0x000000361a007c0c */ /* 0x000fe2000f721270 */
[----:B------:R1:W-:Y:S01]  /*56010*/  @P4 STG.E.U16 desc[UR8][R6.64], R8 ;  /* 0x0000000806004986 */ /* 0x0003e2000c101508 */
[----:B------:R-:W-:Y:S01]  /*56020*/  ISETP.LT.AND P4, PT, R29, UR22, !P6 ;  /* 0x000000161d007c0c */ /* 0x000fe2000f781270 */
[----:B------:R-:W-:Y:S01]  /*56030*/  VIADD R5, R23, 0x12 ;  /* 0x0000001217057836 */ /* 0x000fe20000000000 */
[----:B------:R-:W0:Y:S01]  /*56040*/  LDCU UR39, c[0x0][0x398] ;  /* 0x00007300ff2777ac */ /* 0x000e220008000800 */
[----:B------:R-:W0:Y:S01]  /*56050*/  LDCU UR31, c[0x0][0x398] ;  /* 0x00007300ff1f77ac */ /* 0x000e220008000800 */
[----:B------:R-:W0:Y:S01]  /*56060*/  LDCU UR40, c[0x0][0x3b8] ;  /* 0x00007700ff2877ac */ /* 0x000e220008000800 */
[C---:B-1----:R-:W-:Y:S01]  /*56070*/  IMAD.WIDE R6, R0.reuse, 0x2, R12 ;  /* 0x0000000200067825 */ /* 0x042fe200078e020c */
[----:B------:R-:W1:Y:S03]  /*56080*/  LDCU UR54, c[0x0][0x39c] ;  /* 0x00007380ff3677ac */ /* 0x000e660008000800 */
[----:B------:R-:W-:Y:S01]  /*56090*/  IMAD.WIDE R8, R0, 0x2, R16 ;  /* 0x0000000200087825 */ /* 0x000fe200078e0210 */
[----:B---3--:R-:W-:Y:S01]  /*560a0*/  PRMT R0, R10, 0x7632, R0 ;  /* 0x000076320a007816 */ /* 0x008fe20000000000 */
[----:B------:R3:W-:Y:S01]  /*560b0*/  @P5 STG.E.U16 desc[UR8][R6.64], R10 ;  /* 0x0000000a06005986 */ /* 0x0007e2000c101508 */
[----:B------:R-:W0:Y:S03]  /*560c0*/  LDCU UR58, c[0x0][0x398] ;  /* 0x00007300ff3a77ac */ /* 0x000e260008000800 */
[----:B------:R4:W-:Y:S01]  /*560d0*/  @P3 STG.E.U16 desc[UR8][R8.64], R0 ;  /* 0x0000000008003986 */ /* 0x0009e2000c101508 */
[----:B------:R-:W0:Y:S01]  /*560e0*/  LDCU UR22, c[0x0][0x398] ;  /* 0x00007300ff1677ac */ /* 0x000e220008000800 */
[----:B------:R-:W0:Y:S02]  /*560f0*/  LDCU UR50, c[0x0][0x398] ;  /* 0x00007300ff3277ac */ /* 0x000e240008000800 */
[----:B---3--:R-:W3:Y:S01]  /*56100*/  LDL.LU R10, [R1+0x144] ;  /* 0x00014400010a7983 */ /* 0x008ee20000300800 */
[----:B------:R-:W-:Y:S01]  /*56110*/  IMAD.WIDE R6, R3, 0x2, R18 ;  /* 0x0000000203067825 */ /* 0x000fe200078e0212 */
[----:B----4-:R-:W-:-:S04]  /*56120*/  PRMT R0, R21, 0x7632, R0 ;  /* 0x0000763215007816 */ /* 0x010fc80000000000 */
[----:B------:R4:W-:Y:S01]  /*56130*/  @P2 STG.E.U16 desc[UR8][R6.64], R21 ;  /* 0x0000001506002986 */ /* 0x0009e2000c101508 */
[----:B------:R-:W-:-:S03]  /*56140*/  IMAD.WIDE R8, R3, 0x2, R14 ;  /* 0x0000000203087825 */ /* 0x000fc600078e020e */
[----:B----4-:R-:W4:Y:S01]  /*56150*/  LDL.LU R21, [R1+0x134] ;  /* 0x0001340001157983 */ /* 0x010f220000300800 */
[----:B------:R-:W-:-:S03]  /*56160*/  IMAD.WIDE R6, R3, 0x2, R12 ;  /* 0x0000000203067825 */ /* 0x000fc600078e020c */
[----:B------:R0:W-:Y:S02]  /*56170*/  @P1 STG.E.U16 desc[UR8][R8.64], R0 ;  /* 0x0000000008001986 */ /* 0x0001e4000c101508 */
[----:B0-----:R-:W-:Y:S01]  /*56180*/  IMAD.WIDE R8, R3, 0x2, R16 ;  /* 0x0000000203087825 */ /* 0x001fe200078e0210 */
[----:B--2---:R-:W-:Y:S01]  /*56190*/  PRMT R3, R22, 0x7632, R3 ;  /* 0x0000763216037816 */ /* 0x004fe20000000003 */
[----:B------:R0:W-:Y:S04]  /*561a0*/  @P4 STG.E.U16 desc[UR8][R6.64], R22 ;  /* 0x0000001606004986 */ /* 0x0001e8000c101508 */
[----:B0-----:R-:W2:Y:S01]  /*561b0*/  LDL.LU R22, [R1+0x124] ;  /* 0x0001240001167983 */ /* 0x001ea20000300800 */
[----:B------:R-:W-:Y:S02]  /*561c0*/  ISETP.GE.AND P5, PT, R5, UR55, PT ;  /* 0x0000003705007c0c */ /* 0x000fe4000bfa6270 */
[----:B------:R-:W-:Y:S01]  /*561d0*/  ISETP.LT.AND P6, PT, R28, UR32, !P6 ;  /* 0x000000201c007c0c */ /* 0x000fe2000f7c1270 */
[----:B------:R-:W-:Y:S01]  /*561e0*/  IMAD.WIDE R6, R4, 0x2, R18 ;  /* 0x0000000204067825 */ /* 0x000fe200078e0212 */
[----:B------:R-:W-:Y:S01]  /*561f0*/  ISETP.LT.AND P3, PT, R27, UR37, !P5 ;  /* 0x000000251b007c0c */ /* 0x000fe2000ef61270 */
[----:B------:R-:W0:Y:S01]  /*56200*/  LDCU UR32, c[0x0][0x398] ;  /* 0x00007300ff2077ac */ /* 0x000e220008000800 */
[----:B------:R-:W-:-:S02]  /*56210*/  ISETP.LT.AND P2, PT, R26, UR47, !P5 ;  /* 0x0000002f1a007c0c */ /* 0x000fc4000ef41270 */
[----:B------:R-:W-:Y:S01]  /*56220*/  ISETP.LT.AND P1, PT, R29, UR51, !P5 ;  /* 0x000000331d007c0c */ /* 0x000fe2000ef21270 */
[----:B------:R-:W-:Y:S01]  /*56230*/  VIADD R5, R23, 0x13 ;  /* 0x0000001317057836 */ /* 0x000fe20000000000 */
[----:B------:R-:W-:Y:S01]  /*56240*/  ISETP.LT.AND P5, PT, R28, UR4, !P5 ;  /* 0x000000041c007c0c */ /* 0x000fe2000efa1270 */
[----:B------:R-:W-:Y:S01]  /*56250*/  VIADD R0, R4, UR76 ;  /* 0x0000004c04007c36 */ /* 0x000fe20008000000 */
[----:B------:R-:W0:Y:S03]  /*56260*/  LDCU UR55, c[0x0][0x398] ;  /* 0x00007300ff3777ac */ /* 0x000e260008000800 */
[----:B------:R1:W-:Y:S01]  /*56270*/  @P6 STG.E.U16 desc[UR8][R8.64], R3 ;  /* 0x0000000308006986 */ /* 0x0003e2000c101508 */
[----:B------:R-:W-:Y:S01]  /*56280*/  ISETP.GE.AND P4, PT, R5, UR29, PT ;  /* 0x0000001d05007c0c */ /* 0x000fe2000bf86270 */
[----:B------:R-:W0:Y:S02]  /*56290*/  LDCU UR47, c[0x0][0x39c] ;  /* 0x00007380ff2f77ac */ /* 0x000e240008000800 */
[----:B---3--:R3:W-:Y:S01]  /*562a0*/  @P3 STG.E.U16 desc[UR8][R6.64], R10 ;  /* 0x0000000a06003986 */ /* 0x0087e2000c101508 */
[----:B------:R-:W-:Y:S01]  /*562b0*/  ISETP.LT.AND P6, PT, R27, UR48, !P4 ;  /* 0x000000301b007c0c */ /* 0x000fe2000e7c1270 */
[----:B------:R-:W0:Y:S01]  /*562c0*/  LDCU UR51, c[0x0][0x398] ;  /* 0x00007300ff3377ac */ /* 0x000e220008000800 */
[----:B------:R-:W0:Y:S01]  /*562d0*/  LDCU UR37, c[0x0][0x3b8] ;  /* 0x00007700ff2577ac */ /* 0x000e220008000800 */
[----:B-1----:R-:W-:Y:S01]  /*562e0*/  PRMT R3, R10, 0x7632, R3 ;  /* 0x000076320a037816 */ /* 0x002fe20000000003 */
[C---:B------:R-:W-:Y:S01]  /*562f0*/  IMAD.WIDE R8, R4.reuse, 0x2, R14 ;  /* 0x0000000204087825 */ /* 0x040fe200078e020e */
[----:B------:R-:W1:Y:S01]  /*56300*/  LDCU UR4, c[0x0][0x398] ;  /* 0x00007300ff0477ac */ /* 0x000e620008000800 */
[----:B---3--:R-:W3:Y:S02]  /*56310*/  LDL.LU R10, [R1+0x114] ;  /* 0x00011400010a7983 */ /* 0x008ee40000300800 */
[----:B------:R-:W-:Y:S01]  /*56320*/  IMAD.WIDE R6, R4, 0x2, R12 ;  /* 0x0000000204067825 */ /* 0x000fe200078e020c */
[----:B------:R-:W-:Y:S01]  /*56330*/  ISETP.LT.AND P3, PT, R26, UR74, !P4 ;  /* 0x0000004a1a007c0c */ /* 0x000fe2000e761270 */
[----:B------:R-:W0:Y:S01]  /*56340*/  LDCU UR74, c[0x0][0x39c] ;  /* 0x00007380ff4a77ac */ /* 0x000e220008000800 */
[----:B------:R1:W-:Y:S01]  /*56350*/  @P2 STG.E.U16 desc[UR8][R8.64], R3 ;  /* 0x0000000308002986 */ /* 0x0003e2000c101508 */
[----:B------:R-:W-:Y:S01]  /*56360*/  IMAD.WIDE R4, R4, 0x2, R16 ;  /* 0x0000000204047825 */ /* 0x000fe200078e0210 */
[----:B------:R-:W0:Y:S02]  /*56370*/  LDCU UR76, c[0x0][0x398] ;  /* 0x00007300ff4c77ac */ /* 0x000e240008000800 */
[----:B----4-:R4:W-:Y:S01]  /*56380*/  @P1 STG.E.U16 desc[UR8][R6.64], R21 ;  /* 0x0000001506001986 */ /* 0x0109e2000c101508 */
[----:B------:R-:W0:Y:S01]  /*56390*/  LDCU UR29, c[0x0][0x398] ;  /* 0x00007300ff1d77ac */ /* 0x000e220008000800 */
[----:B------:R-:W0:Y:S01]  /*563a0*/  LDCU UR48, c[0x0][0x3b8] ;  /* 0x00007700ff3077ac */ /* 0x000e220008000800 */
[----:B-1----:R-:W-:-:S02]  /*563b0*/  PRMT R9, R21, 0x7632, R9 ;  /* 0x0000763215097816 */ /* 0x002fc40000000009 */
[----:B----4-:R-:W4:Y:S01]  /*563c0*/  LDL.LU R21, [R1+0x148] ;  /* 0x0001480001157983 */ /* 0x010f220000300800 */
[----:B------:R-:W-:-:S03]  /*563d0*/  VIADD R8, R23, 0x14 ;  /* 0x0000001417087836 */ /* 0x000fc60000000000 */
[----:B------:R1:W-:Y:S02]  /*563e0*/  @P5 STG.E.U16 desc[UR8][R4.64], R9 ;  /* 0x0000000904005986 */ /* 0x0003e4000c101508 */
[----:B------:R-:W-:Y:S02]  /*563f0*/  ISETP.GE.AND P1, PT, R8, UR35, PT ;  /* 0x0000002308007c0c */ /* 0x000fe4000bf26270 */
[----:B------:R-:W-:Y:S01]  /*56400*/  ISETP.LT.AND P2, PT, R29, UR38, !P4 ;  /* 0x000000261d007c0c */ /* 0x000fe2000e741270 */
[----:B------:R-:W-:-:S04]  /*56410*/  IMAD.WIDE R6, R0, 0x2, R14 ;  /* 0x0000000200067825 */ /* 0x000fc800078e020e */
[----:B-1----:R-:W-:Y:S01]  /*56420*/  IMAD.WIDE R4, R0, 0x2, R18 ;  /* 0x0000000200047825 */ /* 0x002fe200078e0212 */
[----:B--2---:R-:W-:-:S04]  /*56430*/  PRMT R8, R22, 0x7632, R8 ;  /* 0x0000763216087816 */ /* 0x004fc80000000008 */
[----:B------:R1:W-:Y:S01]  /*56440*/  @P6 STG.E.U16 desc[UR8][R4.64], R22 ;  /* 0x0000001604006986 */ /* 0x0003e2000c101508 */
[----:B------:R-:W-:Y:S01]  /*56450*/  ISETP.LT.AND P5, PT, R27, UR45, !P1 ;  /* 0x0000002d1b007c0c */ /* 0x000fe2000cfa1270 */
[----:B------:R-:W-:Y:S01]  /*56460*/  VIADD R3, R0, UR75 ;  /* 0x0000004b00037c36 */ /* 0x000fe20008000000 */
[----:B------:R-:W2:Y:S01]  /*56470*/  LDCU UR38, c[0x0][0x398] ;  /* 0x00007300ff2677ac */ /* 0x000ea20008000800 */
[----:B------:R-:W-:Y:S01]  /*56480*/  VIADD R9, R23, 0x15 ;  /* 0x0000001517097836 */ /* 0x000fe20000000000 */
[----:B------:R-:W0:Y:S01]  /*56490*/  LDCU UR35, c[0x0][0x398] ;  /* 0x00007300ff2377ac */ /* 0x000e220008000800 */
[----:B-1----:R-:W2:Y:S01]  /*564a0*/  LDL.LU R22, [R1+0x138] ;  /* 0x0001380001167983 */ /* 0x002ea20000300800 */
[----:B------:R-:W-:Y:S01]  /*564b0*/  ISETP.LT.AND P4, PT, R28, UR27, !P4 ;  /* 0x0000001b1c007c0c */ /* 0x000fe2000e781270 */
[----:B------:R-:W-:Y:S01]  /*564c0*/  IMAD.WIDE R4, R0, 0x2, R12 ;  /* 0x0000000200047825 */ /* 0x000fe200078e020c */
[----:B------:R-:W-:Y:S01]  /*564d0*/  ISETP.LT.AND P6, PT, R26, UR71, !P1 ;  /* 0x000000471a007c0c */ /* 0x000fe2000cfc1270 */
[----:B------:R1:W-:Y:S01]  /*564e0*/  @P3 STG.E.U16 desc[UR8][R6.64], R8 ;  /* 0x0000000806003986 */ /* 0x0003e2000c101508 */
[----:B------:R-:W-:Y:S01]  /*564f0*/  ISETP.LT.AND P3, PT, R29, UR52, !P1 ;  /* 0x000000341d007c0c */ /* 0x000fe2000cf61270 */
[----:B------:R-:W0:Y:S01]  /*56500*/  LDCU UR27, c[0x0][0x398] ;  /* 0x00007300ff1b77ac */ /* 0x000e220008000800 */
[----:B------:R-:W0:Y:S01]  /*56510*/  LDCU UR75, c[0x0][0x398] ;  /* 0x00007300ff4b77ac */ /* 0x000e220008000800 */
[----:B------:R-:W0:Y:S01]  /*56520*/  LDCU UR45, c[0x0][0x3b8] ;  /* 0x00007700ff2d77ac */ /* 0x000e220008000800 */
[----:B-1----:R-:W-:Y:S01]  /*56530*/  IMAD.WIDE R6, R0, 0x2, R16 ;  /* 0x0000000200067825 */ /* 0x002fe200078e0210 */
[----:B------:R-:W1:Y:S01]  /*56540*/  LDCU UR71, c[0x0][0x39c] ;  /* 0x00007380ff4777ac */ /* 0x000e620008000800 */
[----:B---3--:R-:W-:Y:S01]  /*56550*/  PRMT R0, R10, 0x7632, R0 ;  /* 0x000076320a007816 */ /* 0x008fe20000000000 */
[----:B------:R3:W-:Y:S01]  /*56560*/  @P2 STG.E.U16 desc[UR8][R4.64], R10 ;  /* 0x0000000a04002986 */ /* 0x0007e2000c101508 */
[C---:B------:R-:W-:Y:S01]  /*56570*/  VIADD R8, R3.reuse, UR72 ;  /* 0x0000004803087c36 */ /* 0x040fe20008000000 */
[----:B------:R-:W0:Y:S02]  /*56580*/  LDCU UR52, c[0x0][0x398] ;  /* 0x00007300ff3477ac */ /* 0x000e240008000800 */
[----:B------:R4:W-:Y:S04]  /*56590*/  @P4 STG.E.U16 desc[UR8][R6.64], R0 ;  /* 0x0000000006004986 */ /* 0x0009e8000c101508 */
[----:B---3--:R-:W3:Y:S01]  /*565a0*/  LDL.LU R10, [R1+0x128] ;  /* 0x00012800010a7983 */ /* 0x008ee20000300800 */
[----:B------:R-:W-:Y:S01]  /*565b0*/  IMAD.WIDE R4, R3, 0x2, R18 ;  /* 0x0000000203047825 */ /* 0x000fe200078e0212 */
[----:B------:R-:W-:Y:S01]  /*565c0*/  ISETP.GE.AND P2, PT, R9, UR16, PT ;  /* 0x0000001009007c0c */ /* 0x000fe2000bf46270 */
[----:B------:R-:W0:Y:S01]  /*565d0*/  LDCU UR72, c[0x0][0x398] ;  /* 0x00007300ff4877ac */ /* 0x000e220008000800 */
[----:B----4-:R-:W-:-:S02]  /*565e0*/  PRMT R0, R21, 0x7632, R0 ;  /* 0x0000763215007816 */ /* 0x010fc40000000000 */
[----:B------:R4:W-:Y:S01]  /*565f0*/  @P5 STG.E.U16 desc[UR8][R4.64], R21 ;  /* 0x0000001504005986 */ /* 0x0009e2000c101508 */
[----:B------:R-:W-:Y:S01]  /*56600*/  IMAD.WIDE R6, R3, 0x2, R14 ;  /* 0x0000000203067825 */ /* 0x000fe200078e020e */
[----:B------:R-:W-:Y:S01]  /*56610*/  ISETP.LT.AND P1, PT, R28, UR49, !P1 ;  /* 0x000000311c007c0c */ /* 0x000fe2000cf21270 */
[----:B------:R-:W0:Y:S02]  /*56620*/  LDCU UR49, c[0x0][0x398] ;  /* 0x00007300ff3177ac */ /* 0x000e240008000800 */
[----:B------:R-:W-:Y:S01]  /*56630*/  VIADD R9, R23, 0x16 ;  /* 0x0000001617097836 */ /* 0x000fe20000000000 */
[----:B------:R-:W0:Y:S01]  /*56640*/  LDCU UR16, c[0x0][0x398] ;  /* 0x00007300ff1077ac */ /* 0x000e220008000800 */
[----:B----4-:R-:W4:Y:S01]  /*56650*/  LDL.LU R21, [R1+0x118] ;  /* 0x0001180001157983 */ /* 0x010f220000300800 */
[----:B------:R-:W-:-:S03]  /*56660*/  IMAD.WIDE R4, R3, 0x2, R12 ;  /* 0x0000000203047825 */ /* 0x000fc600078e020c */
[----:B------:R0:W-:Y:S02]  /*56670*/  @P6 STG.E.U16 desc[UR8][R6.64], R0 ;  /* 0x0000000006006986 */ /* 0x0001e4000c101508 */
[----:B0-----:R-:W-:Y:S01]  /*56680*/  IMAD.WIDE R6, R3, 0x2, R16 ;  /* 0x0000000203067825 */ /* 0x001fe200078e0210 */
[----:B--2---:R-:W-:Y:S01]  /*56690*/  PRMT R3, R22, 0x7632, R3 ;  /* 0x0000763216037816 */ /* 0x004fe20000000003 */
[----:B------:R0:W-:Y:S04]  /*566a0*/  @P3 STG.E.U16 desc[UR8][R4.64], R22 ;  /* 0x0000001604003986 */ /* 0x0001e8000c101508 */
[----:B0-----:R-:W2:Y:S01]  /*566b0*/  LDL.LU R22, [R1+0x14c] ;  /* 0x00014c0001167983 */ /* 0x001ea20000300800 */
[----:B------:R-:W-:Y:S02]  /*566c0*/  ISETP.LT.AND P4, PT, R27, UR46, !P2 ;  /* 0x0000002e1b007c0c */ /* 0x000fe4000d781270 */
[----:B------:R-:W-:Y:S01]  /*566d0*/  ISETP.LT.AND P5, PT, R26, UR68, !P2 ;  /* 0x000000441a007c0c */ /* 0x000fe2000d7a1270 */
[C---:B------:R-:W-:Y:S01]  /*566e0*/  IMAD.WIDE R4, R8.reuse, 0x2, R18 ;  /* 0x0000000208047825 */ /* 0x040fe200078e0212 */
[----:B------:R-:W-:Y:S01]  /*566f0*/  ISETP.LT.AND P6, PT, R29, UR73, !P2 ;  /* 0x000000491d007c0c */ /* 0x000fe2000d7c1270 */
[----:B------:R0:W-:Y:S01]  /*56700*/  @P1 STG.E.U16 desc[UR8][R6.64], R3 ;  /* 0x0000000306001986 */ /* 0x0001e2000c101508 */
[----:B------:R-:W-:Y:S01]  /*56710*/  ISETP.GE.AND P3, PT, R9, UR30, PT ;  /* 0x0000001e09007c0c */ /* 0x000fe2000bf66270 */
[----:B------:R-:W-:Y:S01]  /*56720*/  VIADD R0, R8, UR69 ;  /* 0x0000004508007c36 */ /* 0x000fe20008000000 */
[----:B------:R-:W-:Y:S01]  /*56730*/  ISETP.LT.AND P2, PT, R28, UR36, !P2 ;  /* 0x000000241c007c0c */ /* 0x000fe2000d741270 */
[----:B------:R-:W1:Y:S01]  /*56740*/  LDCU UR68, c[0x0][0x39c] ;  /* 0x00007380ff4477ac */ /* 0x000e620008000800 */
[----:B------:R-:W-:Y:S01]  /*56750*/  ISETP.LT.AND P1, PT, R27, UR43, !P3 ;  /* 0x0000002b1b007c0c */ /* 0x000fe2000df21270 */
[----:B------:R-:W1:Y:S01]  /*56760*/  LDCU UR73, c[0x0][0x398] ;  /* 0x00007300ff4977ac */ /* 0x000e620008000800 */
[----:B0-----:R-:W-:Y:S01]  /*56770*/  IMAD.WIDE R6, R8, 0x2, R14 ;  /* 0x0000000208067825 */ /* 0x001fe200078e020e */
[----:B------:R-:W0:Y:S01]  /*56780*/  LDCU UR46, c[0x0][0x3b8] ;  /* 0x00007700ff2e77ac */ /* 0x000e220008000800 */
[----:B---3--:R-:W-:Y:S01]  /*56790*/  PRMT R3, R10, 0x7632, R3 ;  /* 0x000076320a037816 */ /* 0x008fe20000000003 */
[----:B------:R3:W-:Y:S01]  /*567a0*/  @P4 STG.E.U16 desc[UR8][R4.64], R10 ;  /* 0x0000000a04004986 */ /* 0x0007e2000c101508 */
[----:B------:R-:W-:Y:S01]  /*567b0*/  VIADD R9, R23, 0x17 ;  /* 0x0000001717097836 */ /* 0x000fe20000000000 */
[----:B------:R-:W0:Y:S02]  /*567c0*/  LDCU UR36, c[0x0][0x398] ;  /* 0x00007300ff2477ac */ /* 0x000e240008000800 */
[----:B------:R1:W-:Y:S01]  /*567d0*/  @P5 STG.E.U16 desc[UR8][R6.64], R3 ;  /* 0x0000000306005986 */ /* 0x0003e2000c101508 */
[----:B------:R-:W0:Y:S01]  /*567e0*/  LDCU UR69, c[0x0][0x398] ;  /* 0x00007300ff4577ac */ /* 0x000e220008000800 */
[----:B------:R-:W0:Y:S02]  /*567f0*/  LDCU UR30, c[0x0][0x398] ;  /* 0x00007300ff1e77ac */ /* 0x000e240008000800 */
[----:B---3--:R-:W3:Y:S01]  /*56800*/  LDL.LU R10, [R1+0x13c] ;  /* 0x00013c00010a7983 */ /* 0x008ee20000300800 */
[C---:B------:R-:W-:Y:S01]  /*56810*/  IMAD.WIDE R4, R8.reuse, 0x2, R12 ;  /* 0x0000000208047825 */ /* 0x040fe200078e020c */
[----:B------:R-:W0:Y:S03]  /*56820*/  LDCU UR43, c[0x0][0x3b8] ;  /* 0x00007700ff2b77ac */ /* 0x000e260008000800 */
[----:B-1----:R-:W-:Y:S01]  /*56830*/  IMAD.WIDE R6, R8, 0x2, R16 ;  /* 0x0000000208067825 */ /* 0x002fe200078e0210 */
[----:B----4-:R-:W-:Y:S01]  /*56840*/  PRMT R8, R21, 0x7632, R8 ;  /* 0x0000763215087816 */ /* 0x010fe20000000008 */
[----:B------:R1:W-:Y:S04]  /*56850*/  @P6 STG.E.U16 desc[UR8][R4.64], R21 ;  /* 0x0000001504006986 */ /* 0x0003e8000c101508 */
[----:B-1----:R-:W4:Y:S01]  /*56860*/  LDL.LU R21, [R1+0x12c] ;  /* 0x00012c0001157983 */ /* 0x002f220000300800 */
[----:B------:R-:W-:-:S03]  /*56870*/  IMAD.WIDE R4, R0, 0x2, R18 ;  /* 0x0000000200047825 */ /* 0x000fc600078e0212 */
[----:B------:R2:W-:Y:S02]  /*56880*/  @P2 STG.E.U16 desc[UR8][R6.64], R8 ;  /* 0x0000000806002986 */ /* 0x0005e4000c101508 */
[----:B--2---:R-:W-:Y:S02]  /*56890*/  PRMT R8, R22, 0x7632, R8 ;  /* 0x0000763216087816 */ /* 0x004fe40000000008 */
[----:B------:R1:W-:Y:S04]  /*568a0*/  @P1 STG.E.U16 desc[UR8][R4.64], R22 ;  /* 0x0000001604001986 */ /* 0x0003e8000c101508 */
[----:B-1----:R-:W2:Y:S01]  /*568b0*/  LDL.LU R22, [R1+0x11c] ;  /* 0x00011c0001167983 */ /* 0x002ea20000300800 */
[----:B------:R-:W-:Y:S02]  /*568c0*/  ISETP.LT.AND P4, PT, R26, UR65, !P3 ;  /* 0x000000411a007c0c */ /* 0x000fe4000df81270 */
[----:B------:R-:W-:-:S02]  /*568d0*/  ISETP.LT.AND P5, PT, R29, UR70, !P3 ;  /* 0x000000461d007c0c */ /* 0x000fc4000dfa1270 */
[----:B------:R-:W-:Y:S01]  /*568e0*/  ISETP.GE.AND P6, PT, R9, UR66, PT ;  /* 0x0000004209007c0c */ /* 0x000fe2000bfc6270 */
[----:B------:R-:W-:Y:S01]  /*568f0*/  IMAD.WIDE R6, R0, 0x2, R14 ;  /* 0x0000000200067825 */ /* 0x000fe200078e020e */
[----:B------:R-:W-:Y:S01]  /*56900*/  ISETP.LT.AND P3, PT, R28, UR26, !P3 ;  /* 0x0000001a1c007c0c */ /* 0x000fe2000df61270 */
[----:B------:R-:W1:Y:S01]  /*56910*/  LDCU UR65, c[0x0][0x39c] ;  /* 0x00007380ff4177ac */ /* 0x000e620008000800 */
[----:B------:R-:W-:Y:S01]  /*56920*/  ISETP.LT.AND P2, PT, R27, UR24, !P6 ;  /* 0x000000181b007c0c */ /* 0x000fe2000f741270 */
[----:B------:R-:W-:-:S04]  /*56930*/  IMAD.WIDE R4, R0, 0x2, R12 ;  /* 0x0000000200047825 */ /* 0x000fc800078e020c */
[----:B------:R-:W-:Y:S01]  /*56940*/  VIADD R3, R0, UR77 ;  /* 0x0000004d00037c36 */ /* 0x000fe20008000000 */
[----:B------:R0:W-:Y:S01]  /*56950*/  @P4 STG.E.U16 desc[UR8][R6.64], R8 ;  /* 0x0000000806004986 */ /* 0x0001e2000c101508 */
[----:B------:R-:W-:Y:S01]  /*56960*/  ISETP.LT.AND P1, PT, R26, UR44, !P6 ;  /* 0x0000002c1a007c0c */ /* 0x000fe2000f721270 */
[----:B------:R-:W-:Y:S01]  /*56970*/  VIADD R9, R23, 0x18 ;  /* 0x0000001817097836 */ /* 0x000fe20000000000 */
[----:B------:R-:W-:Y:S01]  /*56980*/  ISETP.LT.AND P4, PT, R29, UR62, !P6 ;  /* 0x0000003e1d007c0c */ /* 0x000fe2000f781270 */
[----:B------:R-:W1:Y:S01]  /*56990*/  LDCU UR70, c[0x0][0x398] ;  /* 0x00007300ff4677ac */ /* 0x000e620008000800 */
[----:B---3--:R3:W-:Y:S01]  /*569a0*/  @P5 STG.E.U16 desc[UR8][R4.64], R10 ;  /* 0x0000000a04005986 */ /* 0x0087e2000c101508 */
[----:B------:R-:W1:Y:S01]  /*569b0*/  LDCU UR26, c[0x0][0x398] ;  /* 0x00007300ff1a77ac */ /* 0x000e620008000800 */
[----:B0-----:R-:W-:Y:S01]  /*569c0*/  IMAD.WIDE R6, R0, 0x2, R16 ;  /* 0x0000000200067825 */ /* 0x001fe200078e0210 */
[----:B------:R-:W-:Y:S01]  /*569d0*/  PRMT R0, R10, 0x7632, R0 ;  /* 0x000076320a007816 */ /* 0x000fe20000000000 */
[----:B------:R-:W0:Y:S01]  /*569e0*/  LDCU UR77, c[0x0][0x398] ;  /* 0x00007300ff4d77ac */ /* 0x000e220008000800 */
[----:B---3--:R-:W3:Y:S01]  /*569f0*/  LDL.LU R10, [R1+0x100] ;  /* 0x00010000010a7983 */ /* 0x008ee20000300800 */
[C---:B------:R-:W-:Y:S01]  /*56a00*/  IMAD.WIDE R4, R3.reuse, 0x2, R18 ;  /* 0x0000000203047825 */ /* 0x040fe200078e0212 */
[----:B------:R-:W0:Y:S02]  /*56a10*/  LDCU UR24, c[0x0][0x3b8] ;  /* 0x00007700ff1877ac */ /* 0x000e240008000800 */
[----:B------:R1:W-:Y:S01]  /*56a20*/  @P3 STG.E.U16 desc[UR8][R6.64], R0 ;  /* 0x0000000006003986 */ /* 0x0003e2000c101508 */
[----:B------:R-:W-:Y:S01]  /*56a30*/  VIADD R8, R3, UR33 ;  /* 0x0000002103087c36 */ /* 0x000fe20008000000 */
[----:B------:R-:W-:Y:S01]  /*56a40*/  ISETP.GE.AND P5, PT, R9, UR63, PT ;  /* 0x0000003f09007c0c */ /* 0x000fe2000bfa6270 */
[----:B------:R-:W0:Y:S01]  /*56a50*/  LDCU UR44, c[0x0][0x39c] ;  /* 0x00007380ff2c77ac */ /* 0x000e220008000800 */
[----:B----4-:R4:W-:Y:S01]  /*56a60*/  @P2 STG.E.U16 desc[UR8][R4.64], R21 ;  /* 0x0000001504002986 */ /* 0x0109e2000c101508 */
[----:B------:R-:W0:Y:S01]  /*56a70*/  LDCU UR66, c[0x0][0x398] ;  /* 0x00007300ff4277ac */ /* 0x000e220008000800 */
[----:B------:R-:W0:Y:S01]  /*56a80*/  LDCU UR62, c[0x0][0x398] ;  /* 0x00007300ff3e77ac */ /* 0x000e220008000800 */
[----:B-1----:R-:W-:Y:S01]  /*56a90*/  PRMT R0, R21, 0x7632, R0 ;  /* 0x0000763215007816 */ /* 0x002fe20000000000 */
[C---:B------:R-:W-:Y:S01]  /*56aa0*/  IMAD.WIDE R6, R3.reuse, 0x2, R14 ;  /* 0x0000000203067825 */ /* 0x040fe200078e020e */
[----:B------:R-:W-:Y:S01]  /*56ab0*/  ISETP.LT.AND P6, PT, R28, UR67, !P6 ;  /* 0x000000431c007c0c */ /* 0x000fe2000f7c1270 */
[----:B------:R-:W1:Y:S01]  /*56ac0*/  LDCU UR67, c[0x0][0x398] ;  /* 0x00007300ff4377ac */ /* 0x000e620008000800 */
[----:B----4-:R-:W4:Y:S01]  /*56ad0*/  LDL.LU R21, [R1+0xf0] ;  /* 0x0000f00001157983 */ /* 0x010f220000300800 */
[----:B------:R-:W-:Y:S01]  /*56ae0*/  IMAD.WIDE R4, R3, 0x2, R12 ;  /* 0x0000000203047825 */ /* 0x000fe200078e020c */
[----:B------:R-:W0:Y:S02]  /*56af0*/  LDCU UR33, c[0x0][0x398] ;  /* 0x00007300ff2177ac */ /* 0x000e240008000800 */
[----:B------:R1:W-:Y:S01]  /*56b00*/  @P1 STG.E.U16 desc[UR8][R6.64], R0 ;  /* 0x0000000006001986 */ /* 0x0003e2000c101508 */
[----:B------:R-:W-:Y:S01]  /*56b10*/  VIADD R9, R23, 0x19 ;  /* 0x0000001917097836 */ /* 0x000fe20000000000 */
[----:B------:R-:W0:Y:S01]  /*56b20*/  LDCU UR63, c[0x0][0x398] ;  /* 0x00007300ff3f77ac */ /* 0x000e220008000800 */
[----:B-1----:R-:W-:Y:S01]  /*56b30*/  IMAD.WIDE R6, R3, 0x2, R16 ;  /* 0x0000000203067825 */ /* 0x002fe200078e0210 */
[----:B--2---:R-:W-:Y:S01]  /*56b40*/  PRMT R3, R22, 0x7632, R3 ;  /* 0x0000763216037816 */ /* 0x004fe20000000003 */
[----:B------:R1:W-:Y:S04]  /*56b50*/  @P4 STG.E.U16 desc[UR8][R4.64], R22 ;  /* 0x0000001604004986 */ /* 0x0003e8000c101508 */
[----:B-1----:R-:W2:Y:S01]  /*56b60*/  LDL.LU R22, [R1+0xe0] ;  /* 0x0000e00001167983 */ /* 0x002ea20000300800 */
[----:B------:R-:W-:-:S02]  /*56b70*/  ISETP.LT.AND P3, PT, R27, UR20, !P5 ;  /* 0x000000141b007c0c */ /* 0x000fc4000ef61270 */
[----:B------:R-:W-:Y:S01]  /*56b80*/  ISETP.LT.AND P2, PT, R26, UR41, !P5 ;  /* 0x000000291a007c0c */ /* 0x000fe2000ef41270 */
[C---:B------:R-:W-:Y:S01]  /*56b90*/  IMAD.WIDE R4, R8.reuse, 0x2, R18 ;  /* 0x0000000208047825 */ /* 0x040fe200078e0212 */
[----:B------:R-:W-:Y:S01]  /*56ba0*/  ISETP.LT.AND P1, PT, R29, UR59, !P5 ;  /* 0x0000003b1d007c0c */ /* 0x000fe2000ef21270 */
[----:B------:R1:W-:Y:S01]  /*56bb0*/  @P6 STG.E.U16 desc[UR8][R6.64], R3 ;  /* 0x0000000306006986 */ /* 0x0003e2000c101508 */
[----:B------:R-:W-:Y:S01]  /*56bc0*/  ISETP.GE.AND P4, PT, R9, UR60, PT ;  /* 0x0000003c09007c0c */ /* 0x000fe2000bf86270 */
[----:B------:R-:W-:Y:S01]  /*56bd0*/  VIADD R0, R8, UR34 ;  /* 0x0000002208007c36 */ /* 0x000fe20008000000 */
[----:B------:R-:W-:Y:S01]  /*56be0*/  ISETP.LT.AND P5, PT, R28, UR64, !P5 ;  /* 0x000000401c007c0c */ /* 0x000fe2000efa1270 */
[----:B------:R-:W0:Y:S01]  /*56bf0*/  LDCU UR41, c[0x0][0x39c] ;  /* 0x00007380ff2977ac */ /* 0x000e220008000800 */
[----:B------:R-:W-:Y:S01]  /*56c00*/  ISETP.LT.AND P6, PT, R27, UR42, !P4 ;  /* 0x0000002a1b007c0c */ /* 0x000fe2000e7c1270 */
[----:B------:R-:W0:Y:S01]  /*56c10*/  LDCU UR59, c[0x0][0x398] ;  /* 0x00007300ff3b77ac */ /* 0x000e220008000800 */
[----:B-1----:R-:W-:Y:S01]  /*56c20*/  IMAD.WIDE R6, R8, 0x2, R14 ;  /* 0x0000000208067825 */ /* 0x002fe200078e020e */
[----:B---3--:R-:W-:Y:S01]  /*56c30*/  PRMT R3, R10, 0x7632, R3 ;  /* 0x000076320a037816 */ /* 0x008fe20000000003 */
[----:B------:R1:W-:Y:S01]  /*56c40*/  @P3 STG.E.U16 desc[UR8][R4.64], R10 ;  /* 0x0000000a04003986 */ /* 0x0003e2000c101508 */
[----:B------:R-:W3:Y:S03]  /*56c50*/  LDCU UR20, c[0x0][0x3b8] ;  /* 0x00007700ff1477ac */ /* 0x000ee60008000800 */
[----:B------:R0:W-:Y:S01]  /*56c60*/  @P2 STG.E.U16 desc[UR8][R6.64], R3 ;  /* 0x0000000306002986 */ /* 0x0001e2000c101508 */
[----:B------:R-:W-:Y:S01]  /*56c70*/  VIADD R9, R23, 0x1a ;  /* 0x0000001a17097836 */ /* 0x000fe20000000000 */
[----:B------:R-:W2:Y:S01]  /*56c80*/  LDCU UR64, c[0x0][0x398] ;  /* 0x00007300ff4077ac */ /* 0x000ea20008000800 */
[----:B------:R-:W2:Y:S01]  /*56c90*/  LDCU UR34, c[0x0][0x398] ;  /* 0x00007300ff2277ac */ /* 0x000ea20008000800 */
[----:B-1----:R-:W3:Y:S01]  /*56ca0*/  LDL.LU R10, [R1+0xd0] ;  /* 0x0000d000010a7983 */ /* 0x002ee20000300800 */
[C---:B------:R-:W-:Y:S01]  /*56cb0*/  IMAD.WIDE R4, R8.reuse, 0x2, R12 ;  /* 0x0000000208047825 */ /* 0x040fe200078e020c */
[----:B------:R-:W1:Y:S03]  /*56cc0*/  LDCU UR60, c[0x0][0x398] ;  /* 0x00007300ff3c77ac */ /* 0x000e660008000800 */
[----:B0-----:R-:W-:Y:S01]  /*56cd0*/  IMAD.WIDE R6, R8, 0x2, R16 ;  /* 0x0000000208067825 */ /* 0x001fe200078e0210 */
[----:B------:R-:W0:Y:S01]  /*56ce0*/  LDCU UR42, c[0x0][0x3b8] ;  /* 0x00007700ff2a77ac */ /* 0x000e220008000800 */
[----:B----4-:R-:W-:Y:S01]  /*56cf0*/  PRMT R8, R21, 0x7632, R8 ;  /* 0x0000763215087816 */ /* 0x010fe20000000008 */
[----:B------:R4:W-:Y:S04]  /*56d00*/  @P1 STG.E.U16 desc[UR8][R4.64], R21 ;  /* 0x0000001504001986 */ /* 0x0009e8000c101508 */
[----:B----4-:R-:W4:Y:S01]  /*56d10*/  LDL.LU R21, [R1+0x104] ;  /* 0x0001040001157983 */ /* 0x010f220000300800 */
[----:B------:R-:W-:-:S03]  /*56d20*/  IMAD.WIDE R4, R0, 0x2, R18 ;  /* 0x0000000200047825 */ /* 0x000fc600078e0212 */
[----:B------:R2:W-:Y:S02]  /*56d30*/  @P5 STG.E.U16 desc[UR8][R6.64], R8 ;  /* 0x0000000806005986 */ /* 0x0005e4000c101508 */
[----:B--2---:R-:W-:Y:S02]  /*56d40*/  PRMT R8, R22, 0x7632, R8 ;  /* 0x0000763216087816 */ /* 0x004fe40000000008 */
[----:B------:R2:W-:Y:S04]  /*56d50*/  @P6 STG.E.U16 desc[UR8][R4.64], R22 ;  /* 0x0000001604006986 */ /* 0x0005e8000c101508 */
[----:B--2---:R-:W2:Y:S01]  /*56d60*/  LDL.LU R22, [R1+0xf4] ;  /* 0x0000f40001167983 */ /* 0x004ea20000300800 */
[----:B------:R-:W-:Y:S02]  /*56d70*/  ISETP.LT.AND P3, PT, R26, UR28, !P4 ;  /* 0x0000001c1a007c0c */ /* 0x000fe4000e761270 */
[----:B------:R-:W-:Y:S01]  /*56d80*/  ISETP.LT.AND P2, PT, R29, UR56, !P4 ;  /* 0x000000381d007c0c */ /* 0x000fe2000e741270 */
[----:B------:R-:W-:Y:S01]  /*56d90*/  IMAD.WIDE R6, R0, 0x2, R14 ;  /* 0x0000000200067825 */ /* 0x000fe200078e020e */
[----:B------:R-:W-:Y:S01]  /*56da0*/  ISETP.GE.AND P1, PT, R9, UR57, PT ;  /* 0x0000003909007c0c */ /* 0x000fe2000bf26270 */
[----:B------:R-:W0:Y:S01]  /*56db0*/  LDCU UR28, c[0x0][0x39c] ;  /* 0x00007380ff1c77ac */ /* 0x000e220008000800 */
[----:B------:R-:W-:-:S02]  /*56dc0*/  ISETP.LT.AND P4, PT, R28, UR61, !P4 ;  /* 0x0000003d1c007c0c */ /* 0x000fc4000e781270 */
[----:B------:R-:W-:Y:S01]  /*56dd0*/  ISETP.LT.AND P5, PT, R27, UR39, !P1 ;  /* 0x000000271b007c0c */ /* 0x000fe2000cfa1270 */
[----:B------:R-:W-:Y:S01]  /*56de0*/  VIADD R3, R0, UR6 ;  /* 0x0000000600037c36 */ /* 0x000fe20008000000 */
[----:B------:R-:W0:Y:S03]  /*56df0*/  LDCU UR56, c[0x0][0x398] ;  /* 0x00007300ff3877ac */ /* 0x000e260008000800 */
[----:B------:R1:W-:Y:S01]  /*56e00*/  @P3 STG.E.U16 desc[UR8][R6.64], R8 ;  /* 0x0000000806003986 */ /* 0x0003e2000c101508 */
[----:B------:R-:W-:Y:S01]  /*56e10*/  ISETP.LT.AND P6, PT, R26, UR31, !P1 ;  /* 0x0000001f1a007c0c */ /* 0x000fe2000cfc1270 */
[----:B------:R-:W-:Y:S01]  /*56e20*/  VIADD R4, R3, UR40 ;  /* 0x0000002803047c36 */ /* 0x000fe20008000000 */
[----:B------:R-:W0:Y:S01]  /*56e30*/  LDCU UR61, c[0x0][0x398] ;  /* 0x00007300ff3d77ac */ /* 0x000e220008000800 */
[----:B------:R-:W-:Y:S01]  /*56e40*/  VIADD R5, R23, 0x1b ;  /* 0x0000001b17057836 */ /* 0x000fe20000000000 */
[----:B------:R-:W0:Y:S01]  /*56e50*/  LDCU UR6, c[0x0][0x398] ;  /* 0x00007300ff0677ac */ /* 0x000e220008000800 */
[----:B------:R-:W0:Y:S01]  /*56e60*/  LDCU UR39, c[0x0][0x3b8] ;  /* 0x00007700ff2777ac */ /* 0x000e220008000800 */
[C---:B-1----:R-:W-:Y:S01]  /*56e70*/  IMAD.WIDE R6, R0.reuse, 0x2, R12 ;  /* 0x0000000200067825 */ /* 0x042fe200078e020c */
[----:B------:R-:W1:Y:S03]  /*56e80*/  LDCU UR57, c[0x0][0x398] ;  /* 0x00007300ff3977ac */ /* 0x000e660008000800 */
[----:B------:R-:W-:Y:S01]  /*56e90*/  IMAD.WIDE R8, R0, 0x2, R16 ;  /* 0x0000000200087825 */ /* 0x000fe200078e0210 */
[----:B---3--:R-:W-:Y:S01]  /*56ea0*/  PRMT R0, R10, 0x7632, R0 ;  /* 0x000076320a007816 */ /* 0x008fe20000000000 */
[----:B------:R3:W-:Y:S01]  /*56eb0*/  @P2 STG.E.U16 desc[UR8][R6.64], R10 ;  /* 0x0000000a06002986 */ /* 0x0007e2000c101508 */
[----:B------:R-:W-:Y:S01]  /*56ec0*/  ISETP.LT.AND P3, PT, R29, UR53, !P1 ;  /* 0x000000351d007c0c */ /* 0x000fe2000cf61270 */
[----:B------:R-:W0:Y:S02]  /*56ed0*/  LDCU UR31, c[0x0][0x39c] ;  /* 0x00007380ff1f77ac */ /* 0x000e240008000800 */
[----:B------:R4:W-:Y:S01]  /*56ee0*/  @P4 STG.E.U16 desc[UR8][R8.64], R0 ;  /* 0x0000000008004986 */ /* 0x0009e2000c101508 */
[----:B------:R-:W0:Y:S03]  /*56ef0*/  LDCU UR40, c[0x0][0x398] ;  /* 0x00007300ff2877ac */ /* 0x000e260008000800 */
        /* <DEDUP_REMOVED lines=20> */
[----:B------:R-:W-:Y:S01]  /*57040*/  IMAD.WIDE R6, R4, 0x2, R18 ;  /* 0x0000000204067825 */ /* 0x000fe200078e0212 */
[----:B------:R-:W-:Y:S01]  /*57050*/  ISETP.LT.AND P6, PT, R29, UR50, !P2 ;  /* 0x000000321d007c0c */ /* 0x000fe2000d7c1270 */
[----:B------:R0:W-:Y:S01]  /*57060*/  @P1 STG.E.U16 desc[UR8][R8.64], R3 ;  /* 0x0000000308001986 */ /* 0x0001e2000c101508 */
[----:B------:R-:W-:Y:S01]  /*57070*/  ISETP.LT.AND P2, PT, R28, UR55, !P2 ;  /* 0x000000371c007c0c */ /* 0x000fe2000d741270 */
[C---:B------:R-:W-:Y:S01]  /*57080*/  VIADD R0, R4.reuse, UR37 ;  /* 0x0000002504007c36 */ /* 0x040fe20008000000 */
[----:B------:R-:W-:Y:S01]  /*57090*/  ISETP.GE.AND P3, PT, R5, UR47, PT ;  /* 0x0000002f05007c0c */ /* 0x000fe2000bf66270 */
[----:B------:R-:W1:Y:S03]  /*570a0*/  LDCU UR32, c[0x0][0x39c] ;  /* 0x00007380ff2077ac */ /* 0x000e660008000800 */
[----:B------:R-:W-:Y:S01]  /*570b0*/  ISETP.LT.AND P1, PT, R27, UR51, !P3 ;  /* 0x000000331b007c0c */ /* 0x000fe2000df21270 */
[----:B------:R-:W1:Y:S01]  /*570c0*/  LDCU UR50, c[0x0][0x398] ;  /* 0x00007300ff3277ac */ /* 0x000e620008000800 */
[----:B0-----:R-:W-:Y:S01]  /*570d0*/  IMAD.WIDE R8, R4, 0x2, R14 ;  /* 0x0000000204087825 */ /* 0x001fe200078e020e */
[----:B------:R-:W0:Y:S01]  /*570e0*/  LDCU UR22, c[0x0][0x3b8] ;  /* 0x00007700ff1677ac */ /* 0x000e220008000800 */
[----:B------:R-:W0:Y:S01]  /*570f0*/  LDCU UR55, c[0x0][0x398] ;  /* 0x00007300ff3777ac */ /* 0x000e220008000800 */
[----:B------:R-:W0:Y:S01]  /*57100*/  LDCU UR37, c[0x0][0x398] ;  /* 0x00007300ff2577ac */ /* 0x000e220008000800 */
[----:B---3--:R-:W-:Y:S01]  /*57110*/  PRMT R3, R10, 0x7632, R3 ;  /* 0x000076320a037816 */ /* 0x008fe20000000003 */
[----:B------:R3:W-:Y:S01]  /*57120*/  @P4 STG.E.U16 desc[UR8][R6.64], R10 ;  /* 0x0000000a06004986 */ /* 0x0007e2000c101508 */
[----:B------:R-:W0:Y:S03]  /*57130*/  LDCU UR47, c[0x0][0x398] ;  /* 0x00007300ff2f77ac */ /* 0x000e260008000800 */
[----:B------:R4:W-:Y:S01]  /*57140*/  @P5 STG.E.U16 desc[UR8][R8.64], R3 ;  /* 0x0000000308005986 */ /* 0x0009e2000c101508 */
[----:B------:R-:W0:Y:S03]  /*57150*/  LDCU UR51, c[0x0][0x3b8] ;  /* 0x00007700ff3377ac */ /* 0x000e260008000800 */
[----:B---3--:R-:W3:Y:S01]  /*57160*/  LDL.LU R10, [R1+0xf8] ;  /* 0x0000f800010a7983 */ /* 0x008ee20000300800 */
[----:B------:R-:W-:-:S04]  /*57170*/  IMAD.WIDE R6, R4, 0x2, R12 ;  /* 0x0000000204067825 */ /* 0x000fc800078e020c */
[----:B------:R-:W-:Y:S01]  /*57180*/  IMAD.WIDE R4, R4, 0x2, R16 ;  /* 0x0000000204047825 */ /* 0x000fe200078e0210 */
[----:B----4-:R-:W-:Y:S01]  /*57190*/  PRMT R9, R21, 0x7632, R9 ;  /* 0x0000763215097816 */ /* 0x010fe20000000009 */
[----:B------:R4:W-:Y:S02]  /*571a0*/  @P6 STG.E.U16 desc[UR8][R6.64], R21 ;  /* 0x0000001506006986 */ /* 0x0009e4000c101508 */
[----:B------:R-:W-:Y:S02]  /*571b0*/  VIADD R8, R23, 0x1d ;  /* 0x0000001d17087836 */ /* 0x000fe40000000000 */
[----:B------:R0:W-:Y:S04]  /*571c0*/  @P2 STG.E.U16 desc[UR8][R4.64], R9 ;  /* 0x0000000904002986 */ /* 0x0001e8000c101508 */
[----:B----4-:R-:W4:Y:S01]  /*571d0*/  LDL.LU R21, [R1+0xe8] ;  /* 0x0000e80001157983 */ /* 0x010f220000300800 */
[----:B0-----:R-:W-:Y:S01]  /*571e0*/  IMAD.WIDE R4, R0, 0x2, R18 ;  /* 0x0000000200047825 */ /* 0x001fe200078e0212 */
[----:B------:R-:W-:Y:S01]  /*571f0*/  ISETP.GE.AND P6, PT, R8, UR74, PT ;  /* 0x0000004a08007c0c */ /* 0x000fe2000bfc6270 */
[----:B------:R-:W0:Y:S01]  /*57200*/  LDCU UR74, c[0x0][0x398] ;  /* 0x00007300ff4a77ac */ /* 0x000e220008000800 */
[----:B--2---:R-:W-:-:S02]  /*57210*/  PRMT R8, R22, 0x7632, R8 ;  /* 0x0000763216087816 */ /* 0x004fc40000000008 */
[----:B------:R2:W-:Y:S04]  /*57220*/  @P1 STG.E.U16 desc[UR8][R4.64], R22 ;  /* 0x0000001604001986 */ /* 0x0005e8000c101508 */
[----:B--2---:R-:W2:Y:S01]  /*57230*/  LDL.LU R22, [R1+0xd8] ;  /* 0x0000d80001167983 */ /* 0x004ea20000300800 */
[----:B------:R-:W-:Y:S02]  /*57240*/  ISETP.LT.AND P4, PT, R26, UR4, !P3 ;  /* 0x000000041a007c0c */ /* 0x000fe4000df81270 */
[----:B------:R-:W-:Y:S01]  /*57250*/  ISETP.LT.AND P5, PT, R29, UR76, !P3 ;  /* 0x0000004c1d007c0c */ /* 0x000fe2000dfa1270 */
[----:B------:R-:W-:Y:S01]  /*57260*/  IMAD.WIDE R6, R0, 0x2, R14 ;  /* 0x0000000200067825 */ /* 0x000fe200078e020e */
[----:B------:R-:W-:Y:S01]  /*57270*/  ISETP.LT.AND P3, PT, R28, UR29, !P3 ;  /* 0x0000001d1c007c0c */ /* 0x000fe2000df61270 */
[----:B------:R-:W0:Y:S01]  /*57280*/  LDCU UR4, c[0x0][0x39c] ;  /* 0x00007380ff0477ac */ /* 0x000e220008000800 */
[----:B------:R-:W-:Y:S01]  /*57290*/  ISETP.LT.AND P2, PT, R27, UR38, !P6 ;  /* 0x000000261b007c0c */ /* 0x000fe2000f741270 */
[----:B------:R-:W-:-:S04]  /*572a0*/  IMAD.WIDE R4, R0, 0x2, R12 ;  /* 0x0000000200047825 */ /* 0x000fc800078e020c */
[----:B------:R-:W-:Y:S01]  /*572b0*/  VIADD R3, R0, UR48 ;  /* 0x0000003000037c36 */ /* 0x000fe20008000000 */
[----:B------:R-:W-:Y:S01]  /*572c0*/  ISETP.LT.AND P1, PT, R26, UR27, !P6 ;  /* 0x0000001b1a007c0c */ /* 0x000fe2000f721270 */
[----:B------:R0:W-:Y:S01]  /*572d0*/  @P4 STG.E.U16 desc[UR8][R6.64], R8 ;  /* 0x0000000806004986 */ /* 0x0001e2000c101508 */
[----:B------:R-:W-:Y:S01]  /*572e0*/  ISETP.LT.AND P4, PT, R29, UR75, !P6 ;  /* 0x0000004b1d007c0c */ /* 0x000fe2000f781270 */
[----:B------:R-:W-:Y:S01]  /*572f0*/  VIADD R9, R23, 0x1e ;  /* 0x0000001e17097836 */ /* 0x000fe20000000000 */
[----:B------:R-:W1:Y:S01]  /*57300*/  LDCU UR76, c[0x0][0x398] ;  /* 0x00007300ff4c77ac */ /* 0x000e620008000800 */
[----:B------:R-:W1:Y:S01]  /*57310*/  LDCU UR29, c[0x0][0x398] ;  /* 0x00007300ff1d77ac */ /* 0x000e620008000800 */
[----:B------:R-:W1:Y:S01]  /*57320*/  LDCU UR48, c[0x0][0x398] ;  /* 0x00007300ff3077ac */ /* 0x000e620008000800 */
[----:B0-----:R-:W-:Y:S01]  /*57330*/  IMAD.WIDE R6, R0, 0x2, R16 ;  /* 0x0000000200067825 */ /* 0x001fe200078e0210 */
[----:B------:R-:W0:Y:S01]  /*57340*/  LDCU UR38, c[0x0][0x3b8] ;  /* 0x00007700ff2677ac */ /* 0x000e220008000800 */
[----:B---3--:R-:W-:Y:S01]  /*57350*/  PRMT R0, R10, 0x7632, R0 ;  /* 0x000076320a007816 */ /* 0x008fe20000000000 */
[----:B------:R3:W-:Y:S01]  /*57360*/  @P5 STG.E.U16 desc[UR8][R4.64], R10 ;  /* 0x0000000a04005986 */ /* 0x0007e2000c101508 */
[C---:B------:R-:W-:Y:S01]  /*57370*/  VIADD R8, R3.reuse, UR45 ;  /* 0x0000002d03087c36 */ /* 0x040fe20008000000 */
        /* <DEDUP_REMOVED lines=75> */
[----:B------:R-:W0:Y:S01]  /*57830*/  LDCU UR65, c[0x0][0x398] ;  /* 0x00007300ff4177ac */ /* 0x000e220008000800 */
[----:B------:R-:W0:Y:S02]  /*57840*/  LDCU UR26, c[0x0][0x39c] ;  /* 0x00007380ff1a77ac */ /* 0x000e240008000800 */
        /* <DEDUP_REMOVED lines=52> */
[----:B------:R-:W-:Y:S01]  /*57b90*/  ISETP.LT.AND P5, PT, R29, UR34, !P3 ;  /* 0x000000221d007c0c */ /* 0x000fe2000dfa1270 */
[----:B------:R-:W-:Y:S01]  /*57ba0*/  IMAD.WIDE R6, R0, 0x2, R14 ;  /* 0x0000000200067825 */ /* 0x000fe200078e020e */
[----:B------:R-:W-:Y:S01]  /*57bb0*/  ISETP.GE.AND P6, PT, R9, UR28, PT ;  /* 0x0000001c09007c0c */ /* 0x000fe2000bfc6270 */
[----:B------:R-:W1:Y:S01]  /*57bc0*/  LDCU UR64, c[0x0][0x39c] ;  /* 0x00007380ff4077ac */ /* 0x000e620008000800 */
        /* <DEDUP_REMOVED lines=114> */
[----:B------:R-:W-:-:S02]  /*582f0*/  ISETP.LT.AND P5, PT, R26, UR35, !P2 ;  /* 0x000000231a007c0c */ /* 0x000fc4000d7a1270 */
[----:B------:R-:W-:Y:S01]  /*58300*/  ISETP.LT.AND P6, PT, R29, UR45, !P2 ;  /* 0x0000002d1d007c0c */ /* 0x000fe2000d7c1270 */
[----:B------:R-:W-:Y:S01]  /*58310*/  IMAD.WIDE R4, R8, 0x2, R18 ;  /* 0x0000000208047825 */ /* 0x000fe200078e0212 */
[----:B------:R0:W-:Y:S01]  /*58320*/  @P1 STG.E.U16 desc[UR8][R6.64], R3 ;  /* 0x0000000306001986 */ /* 0x0001e2000c101508 */
[----:B------:R-:W-:Y:S01]  /*58330*/  ISETP.GE.AND P3, PT, R9, UR49, PT ;  /* 0x0000003109007c0c */ /* 0x000fe2000bf66270 */
[----:B------:R-:W1:Y:S01]  /*58340*/  LDCU UR35, c[0x0][0x39c] ;  /* 0x00007380ff2377ac */ /* 0x000e620008000800 */
[----:B------:R-:W-:Y:S01]  /*58350*/  ISETP.LT.AND P2, PT, R28, UR71, !P2 ;  /* 0x000000471c007c0c */ /* 0x000fe2000d741270 */
[C---:B------:R-:W-:Y:S01]  /*58360*/  VIADD R0, R8.reuse, UR52 ;  /* 0x0000003408007c36 */ /* 0x040fe20008000000 */
[----:B------:R-:W-:Y:S01]  /*58370*/  ISETP.LT.AND P1, PT, R27, UR72, !P3 ;  /* 0x000000481b007c0c */ /* 0x000fe2000df21270 */
[----:B------:R-:W1:Y:S01]  /*58380*/  LDCU UR45, c[0x0][0x398] ;  /* 0x00007300ff2d77ac */ /* 0x000e620008000800 */
        /* <DEDUP_REMOVED lines=11> */
[----:B------:R-:W-:-:S04]  /*58440*/  IMAD.WIDE R4, R8, 0x2, R12 ;  /* 0x0000000208047825 */ /* 0x000fc800078e020c */
        /* <DEDUP_REMOVED lines=21> */
[----:B------:R-:W-:Y:S01]  /*585a0*/  ISETP.LT.AND P4, PT, R29, UR43, !P6 ;  /* 0x0000002b1d007c0c */ /* 0x000fe2000f781270 */
        /* <DEDUP_REMOVED lines=14> */
[----:B------:R-:W0:Y:S01]  /*58690*/  LDCU UR70, c[0x0][0x398] ;  /* 0x00007300ff4677ac */ /* 0x000e220008000800 */
[----:B----4-:R-:W-:-:S03]  /*586a0*/  PRMT R0, R21, 0x7632, R0 ;  /* 0x0000763215007816 */ /* 0x010fc60000000000 */
        /* <DEDUP_REMOVED lines=10> */
[----:B------:R-:W-:Y:S01]  /*58750*/  ISETP.GE.AND P5, PT, R5, UR26, PT ;  /* 0x0000001a05007c0c */ /* 0x000fe2000bfa6270 */
[----:B------:R-:W-:Y:S01]  /*58760*/  VIADD R5, R23, 0x2b ;  /* 0x0000002b17057836 */ /* 0x000fe20000000000 */
[----:B------:R-:W0:Y:S02]  /*58770*/  LDCU UR65, c[0x0][0x398] ;  /* 0x00007300ff4177ac */ /* 0x000e240008000800 */
[----:B------:R-:W-:-:S02]  /*58780*/  ISETP.LT.AND P3, PT, R27, UR77, !P5 ;  /* 0x0000004d1b007c0c */ /* 0x000fc4000ef61270 */
[----:B------:R-:W-:Y:S01]  /*58790*/  ISETP.LT.AND P2, PT, R26, UR66, !P5 ;  /* 0x000000421a007c0c */ /* 0x000fe2000ef41270 */
[----:B------:R-:W-:Y:S01]  /*587a0*/  IMAD.WIDE R6, R4, 0x2, R18 ;  /* 0x0000000204067825 */ /* 0x000fe200078e0212 */
[----:B------:R-:W-:Y:S01]  /*587b0*/  ISETP.LT.AND P1, PT, R29, UR24, !P5 ;  /* 0x000000181d007c0c */ /* 0x000fe2000ef21270 */
[----:B------:R-:W0:Y:S01]  /*587c0*/  LDCU UR66, c[0x0][0x39c] ;  /* 0x00007380ff4277ac */ /* 0x000e220008000800 */
[----:B------:R-:W-:Y:S01]  /*587d0*/  ISETP.LT.AND P5, PT, R28, UR44, !P5 ;  /* 0x0000002c1c007c0c */ /* 0x000fe2000efa1270 */
[----:B------:R1:W-:Y:S01]  /*587e0*/  @P6 STG.E.U16 desc[UR8][R8.64], R3 ;  /* 0x0000000308006986 */ /* 0x0003e2000c101508 */
[----:B------:R-:W-:Y:S01]  /*587f0*/  ISETP.GE.AND P4, PT, R5, UR67, PT ;  /* 0x0000004305007c0c */ /* 0x000fe2000bf86270 */
[C---:B------:R-:W-:Y:S01]  /*58800*/  VIADD R0, R4.reuse, UR62 ;  /* 0x0000003e04007c36 */ /* 0x040fe20008000000 */
[----:B------:R-:W0:Y:S02]  /*58810*/  LDCU UR44, c[0x0][0x398] ;  /* 0x00007300ff2c77ac */ /* 0x000e240008000800 */
[----:B------:R-:W-:Y:S01]  /*58820*/  ISETP.LT.AND P6, PT, R27, UR33, !P4 ;  /* 0x000000211b007c0c */ /* 0x000fe2000e7c1270 */
[----:B------:R-:W0:Y:S01]  /*58830*/  LDCU UR26, c[0x0][0x398] ;  /* 0x00007300ff1a77ac */ /* 0x000e220008000800 */
[----:B------:R-:W0:Y:S01]  /*58840*/  LDCU UR24, c[0x0][0x398] ;  /* 0x00007300ff1877ac */ /* 0x000e220008000800 */
[----:B-1----:R-:W-:Y:S01]  /*58850*/  IMAD.WIDE R8, R4, 0x2, R14 ;  /* 0x0000000204087825 */ /* 0x002fe200078e020e */
[----:B------:R-:W1:Y:S01]  /*58860*/  LDCU UR77, c[0x0][0x3b8] ;  /* 0x00007700ff4d77ac */ /* 0x000e620008000800 */
[----:B---3--:R-:W-:Y:S01]  /*58870*/  PRMT R3, R10, 0x7632, R3 ;  /* 0x000076320a037816 */ /* 0x008fe20000000003 */
[----:B------:R3:W-:Y:S01]  /*58880*/  @P3 STG.E.U16 desc[UR8][R6.64], R10 ;  /* 0x0000000a06003986 */ /* 0x0007e2000c101508 */
[----:B------:R-:W0:Y:S03]  /*58890*/  LDCU UR62, c[0x0][0x398] ;  /* 0x00007300ff3e77ac */ /* 0x000e260008000800 */
[----:B------:R4:W-:Y:S01]  /*588a0*/  @P2 STG.E.U16 desc[UR8][R8.64], R3 ;  /* 0x0000000308002986 */ /* 0x0009e2000c101508 */
[----:B------:R-:W0:Y:S01]  /*588b0*/  LDCU UR67, c[0x0][0x398] ;  /* 0x00007300ff4377ac */ /* 0x000e220008000800 */
[----:B------:R-:W0:Y:S02]  /*588c0*/  LDCU UR33, c[0x0][0x3b8] ;  /* 0x00007700ff2177ac */ /* 0x000e240008000800 */
[----:B---3--:R-:W3:Y:S01]  /*588d0*/  LDL.LU R10, [R1+0x54] ;  /* 0x00005400010a7983 */ /* 0x008ee20000300800 */
[----:B------:R-:W-:-:S04]  /*588e0*/  IMAD.WIDE R6, R4, 0x2, R12 ;  /* 0x0000000204067825 */ /* 0x000fc800078e020c */
[----:B------:R-:W-:Y:S01]  /*588f0*/  IMAD.WIDE R4, R4, 0x2, R16 ;  /* 0x0000000204047825 */ /* 0x000fe200078e0210 */
[----:B----4-:R-:W-:Y:S01]  /*58900*/  PRMT R9, R21, 0x7632, R9 ;  /* 0x0000763215097816 */ /* 0x010fe20000000009 */
[----:B------:R4:W-:Y:S02]  /*58910*/  @P1 STG.E.U16 desc[UR8][R6.64], R21 ;  /* 0x0000001506001986 */ /* 0x0009e4000c101508 */
[----:B------:R-:W-:Y:S02]  /*58920*/  VIADD R8, R23, 0x2c ;  /* 0x0000002c17087836 */ /* 0x000fe40000000000 */
[----:B------:R0:W-:Y:S03]  /*58930*/  @P5 STG.E.U16 desc[UR8][R4.64], R9 ;  /* 0x0000000904005986 */ /* 0x0001e6000c101508 */
[----:B------:R-:W-:Y:S02]  /*58940*/  ISETP.GE.AND P1, PT, R8, UR64, PT ;  /* 0x0000004008007c0c */ /* 0x000fe4000bf26270 */
[----:B------:R-:W-:Y:S01]  /*58950*/  ISETP.LT.AND P3, PT, R26, UR63, !P4 ;  /* 0x0000003f1a007c0c */ /* 0x000fe2000e761270 */
[C---:B------:R-:W-:Y:S01]  /*58960*/  VIADD R3, R0.reuse, UR59 ;  /* 0x0000003b00037c36 */ /* 0x040fe20008000000 */
[----:B----4-:R-:W4:Y:S01]  /*58970*/  LDL.LU R21, [R1+0x88] ;  /* 0x0000880001157983 */ /* 0x010f220000300800 */
[----:B0-----:R-:W-:Y:S01]  /*58980*/  IMAD.WIDE R4, R0, 0x2, R18 ;  /* 0x0000000200047825 */ /* 0x001fe200078e0212 */
[----:B--2---:R-:W-:-:S04]  /*58990*/  PRMT R8, R22, 0x7632, R8 ;  /* 0x0000763216087816 */ /* 0x004fc80000000008 */
[----:B------:R0:W-:Y:S01]  /*589a0*/  @P6 STG.E.U16 desc[UR8][R4.64], R22 ;  /* 0x0000001604006986 */ /* 0x0001e2000c101508 */
[----:B------:R-:W-:Y:S01]  /*589b0*/  ISETP.LT.AND P2, PT, R29, UR20, !P4 ;  /* 0x000000141d007c0c */ /* 0x000fe2000e741270 */
[----:B------:R-:W-:Y:S01]  /*589c0*/  IMAD.WIDE R6, R0, 0x2, R14 ;  /* 0x0000000200067825 */ /* 0x000fe200078e020e */
[----:B------:R-:W-:Y:S01]  /*589d0*/  ISETP.LT.AND P5, PT, R27, UR34, !P1 ;  /* 0x000000221b007c0c */ /* 0x000fe2000cfa1270 */
[----:B------:R-:W2:Y:S02]  /*589e0*/  LDCU UR63, c[0x0][0x39c] ;  /* 0x00007380ff3f77ac */ /* 0x000ea40008000800 */
[----:B------:R-:W-:Y:S01]  /*589f0*/  VIADD R9, R23, 0x2d ;  /* 0x0000002d17097836 */ /* 0x000fe20000000000 */
[----:B------:R-:W1:Y:S01]  /*58a00*/  LDCU UR59, c[0x0][0x398] ;  /* 0x00007300ff3b77ac */ /* 0x000e620008000800 */
[----:B0-----:R-:W2:Y:S01]  /*58a10*/  LDL.LU R22, [R1+0x78] ;  /* 0x0000780001167983 */ /* 0x001ea20000300800 */
[----:B------:R-:W-:Y:S01]  /*58a20*/  ISETP.LT.AND P4, PT, R28, UR41, !P4 ;  /* 0x000000291c007c0c */ /* 0x000fe2000e781270 */
[----:B------:R-:W-:Y:S01]  /*58a30*/  IMAD.WIDE R4, R0, 0x2, R12 ;  /* 0x0000000200047825 */ /* 0x000fe200078e020c */
[----:B------:R-:W-:Y:S01]  /*58a40*/  ISETP.LT.AND P6, PT, R26, UR60, !P1 ;  /* 0x0000003c1a007c0c */ /* 0x000fe2000cfc1270 */
[----:B------:R0:W-:Y:S01]  /*58a50*/  @P3 STG.E.U16 desc[UR8][R6.64], R8 ;  /* 0x0000000806003986 */ /* 0x0001e2000c101508 */
[----:B------:R-:W-:Y:S01]  /*58a60*/  ISETP.LT.AND P3, PT, R29, UR42, !P1 ;  /* 0x0000002a1d007c0c */ /* 0x000fe2000cf61270 */
[----:B------:R-:W1:Y:S01]  /*58a70*/  LDCU UR20, c[0x0][0x398] ;  /* 0x00007300ff1477ac */ /* 0x000e620008000800 */
[----:B------:R-:W1:Y:S01]  /*58a80*/  LDCU UR41, c[0x0][0x398] ;  /* 0x00007300ff2977ac */ /* 0x000e620008000800 */
[----:B------:R-:W1:Y:S01]  /*58a90*/  LDCU UR60, c[0x0][0x39c] ;  /* 0x00007380ff3c77ac */ /* 0x000e620008000800 */
[----:B0-----:R-:W-:Y:S01]  /*58aa0*/  IMAD.WIDE R6, R0, 0x2, R16 ;  /* 0x0000000200067825 */ /* 0x001fe200078e0210 */
[----:B------:R-:W0:Y:S03]  /*58ab0*/  LDCU UR64, c[0x0][0x398] ;  /* 0x00007300ff4077ac */ /* 0x000e260008000800 */
[C---:B------:R-:W-:Y:S01]  /*58ac0*/  VIADD R8, R3.reuse, UR56 ;  /* 0x0000003803087c36 */ /* 0x040fe20008000000 */
[----:B------:R-:W0:Y:S01]  /*58ad0*/  LDCU UR34, c[0x0][0x3b8] ;  /* 0x00007700ff2277ac */ /* 0x000e220008000800 */
[----:B---3--:R3:W-:Y:S01]  /*58ae0*/  @P2 STG.E.U16 desc[UR8][R4.64], R10 ;  /* 0x0000000a04002986 */ /* 0x0087e2000c101508 */
[----:B------:R-:W-:Y:S01]  /*58af0*/  PRMT R0, R10, 0x7632, R0 ;  /* 0x000076320a007816 */ /* 0x000fe20000000000 */
[----:B------:R-:W0:Y:S04]  /*58b00*/  LDCU UR42, c[0x0][0x398] ;  /* 0x00007300ff2a77ac */ /* 0x000e280008000800 */
[----:B------:R1:W-:Y:S01]  /*58b10*/  @P4 STG.E.U16 desc[UR8][R6.64], R0 ;  /* 0x0000000006004986 */ /* 0x0003e2000c101508 */
[----:B------:R-:W-:Y:S01]  /*58b20*/  ISETP.LT.AND P1, PT, R28, UR28, !P1 ;  /* 0x0000001c1c007c0c */ /* 0x000fe2000cf21270 */
[----:B------:R-:W0:Y:S02]  /*58b30*/  LDCU UR28, c[0x0][0x398] ;  /* 0x00007300ff1c77ac */ /* 0x000e240008000800 */
[----:B---3--:R-:W3:Y:S01]  /*58b40*/  LDL.LU R10, [R1+0x68] ;  /* 0x00006800010a7983 */ /* 0x008ee20000300800 */
[C---:B------:R-:W-:Y:S01]  /*58b50*/  IMAD.WIDE R4, R3.reuse, 0x2, R18 ;  /* 0x0000000203047825 */ /* 0x040fe200078e0212 */
[----:B------:R-:W0:Y:S03]  /*58b60*/  LDCU UR56, c[0x0][0x398] ;  /* 0x00007300ff3877ac */ /* 0x000e260008000800 */
[----:B-1----:R-:W-:Y:S01]  /*58b70*/  IMAD.WIDE R6, R3, 0x2, R14 ;  /* 0x0000000203067825 */ /* 0x002fe200078e020e */
[----:B----4-:R-:W-:Y:S01]  /*58b80*/  PRMT R0, R21, 0x7632, R0 ;  /* 0x0000763215007816 */ /* 0x010fe20000000000 */
[----:B------:R1:W-:Y:S04]  /*58b90*/  @P5 STG.E.U16 desc[UR8][R4.64], R21 ;  /* 0x0000001504005986 */ /* 0x0003e8000c101508 */
[----:B------:R4:W-:Y:S04]  /*58ba0*/  @P6 STG.E.U16 desc[UR8][R6.64], R0 ;  /* 0x0000000006006986 */ /* 0x0009e8000c101508 */
[----:B-1----:R-:W3:Y:S01]  /*58bb0*/  LDL.LU R21, [R1+0x58] ;  /* 0x0000580001157983 */ /* 0x002ee20000300800 */
[----:B------:R-:W-:-:S04]  /*58bc0*/  IMAD.WIDE R4, R3, 0x2, R12 ;  /* 0x0000000203047825 */ /* 0x000fc800078e020c */
[----:B----4-:R-:W-:Y:S01]  /*58bd0*/  IMAD.WIDE R6, R3, 0x2, R16 ;  /* 0x0000000203067825 */ /* 0x010fe200078e0210 */
[----:B--2---:R-:W-:Y:S01]  /*58be0*/  PRMT R3, R22, 0x7632, R3 ;  /* 0x0000763216037816 */ /* 0x004fe20000000003 */
[----:B------:R1:W-:Y:S04]  /*58bf0*/  @P3 STG.E.U16 desc[UR8][R4.64], R22 ;  /* 0x0000001604003986 */ /* 0x0003e8000c101508 */
[----:B-1----:R-:W2:Y:S01]  /*58c00*/  LDL.LU R22, [R1+0x8c] ;  /* 0x00008c0001167983 */ /* 0x002ea20000300800 */
[----:B------:R-:W-:Y:S01]  /*58c10*/  ISETP.GE.AND P2, PT, R9, UR61, PT ;  /* 0x0000003d09007c0c */ /* 0x000fe2000bf46270 */
[----:B------:R-:W-:Y:S01]  /*58c20*/  VIADD R9, R23, 0x2e ;  /* 0x0000002e17097836 */ /* 0x000fe20000000000 */
[----:B------:R-:W1:Y:S02]  /*58c30*/  LDCU UR61, c[0x0][0x398] ;  /* 0x00007300ff3d77ac */ /* 0x000e640008000800 */
        /* <DEDUP_REMOVED lines=11> */
[----:B----4-:R-:W-:Y:S01]  /*58cf0*/  IMAD.WIDE R6, R8, 0x2, R14 ;  /* 0x0000000208067825 */ /* 0x010fe200078e020e */
[----:B------:R-:W4:Y:S01]  /*58d00*/  LDCU UR39, c[0x0][0x398] ;  /* 0x00007300ff2777ac */ /* 0x000f220008000800 */
        /* <DEDUP_REMOVED lines=11> */
[----:B------:R-:W-:Y:S01]  /*58dc0*/  PRMT R8, R21, 0x7632, R8 ;  /* 0x0000763215087816 */ /* 0x000fe20000000008 */
[----:B------:R1:W-:Y:S04]  /*58dd0*/  @P6 STG.E.U16 desc[UR8][R4.64], R21 ;  /* 0x0000001504006986 */ /* 0x0003e8000c101508 */
[----:B------:R2:W-:Y:S04]  /*58de0*/  @P2 STG.E.U16 desc[UR8][R6.64], R8 ;  /* 0x0000000806002986 */ /* 0x0005e8000c101508 */
[----:B-1----:R-:W4:Y:S01]  /*58df0*/  LDL.LU R21, [R1+0x6c] ;  /* 0x00006c0001157983 */ /* 0x002f220000300800 */
[----:B------:R-:W-:Y:S01]  /*58e00*/  IMAD.WIDE R4, R0, 0x2, R18 ;  /* 0x0000000200047825 */ /* 0x000fe200078e0212 */
[----:B--2---:R-:W-:-:S04]  /*58e10*/  PRMT R8, R22, 0x7632, R8 ;  /* 0x0000763216087816 */ /* 0x004fc80000000008 */
[----:B------:R1:W-:Y:S04]  /*58e20*/  @P1 STG.E.U16 desc[UR8][R4.64], R22 ;  /* 0x0000001604001986 */ /* 0x0003e8000c101508 */
[----:B-1----:R-:W2:Y:S01]  /*58e30*/  LDL.LU R22, [R1+0x5c] ;  /* 0x00005c0001167983 */ /* 0x002ea20000300800 */
[----:B------:R-:W-:Y:S02]  /*58e40*/  ISETP.LT.AND P4, PT, R26, UR54, !P3 ;  /* 0x000000361a007c0c */ /* 0x000fe4000df81270 */
[----:B------:R-:W-:Y:S02]  /*58e50*/  ISETP.LT.AND P5, PT, R29, UR22, !P3 ;  /* 0x000000161d007c0c */ /* 0x000fe4000dfa1270 */
[----:B------:R-:W-:Y:S01]  /*58e60*/  ISETP.GE.AND P6, PT, R9, UR55, PT ;  /* 0x0000003709007c0c */ /* 0x000fe2000bfc6270 */
[----:B------:R-:W-:Y:S01]  /*58e70*/  IMAD.WIDE R6, R0, 0x2, R14 ;  /* 0x0000000200067825 */ /* 0x000fe200078e020e */
[----:B------:R-:W-:Y:S01]  /*58e80*/  ISETP.LT.AND P3, PT, R28, UR32, !P3 ;  /* 0x000000201c007c0c */ /* 0x000fe2000df61270 */
[----:B------:R-:W1:Y:S01]  /*58e90*/  LDCU UR54, c[0x0][0x39c] ;  /* 0x00007380ff3677ac */ /* 0x000e620008000800 */
[----:B------:R-:W-:Y:S01]  /*58ea0*/  ISETP.LT.AND P2, PT, R27, UR37, !P6 ;  /* 0x000000251b007c0c */ /* 0x000fe2000f741270 */
[----:B------:R-:W-:Y:S01]  /*58eb0*/  IMAD.WIDE R4, R0, 0x2, R12 ;  /* 0x0000000200047825 */ /* 0x000fe200078e020c */
[----:B------:R-:W-:Y:S01]  /*58ec0*/  ISETP.LT.AND P1, PT, R26, UR47, !P6 ;  /* 0x0000002f1a007c0c */ /* 0x000fe2000f721270 */
[----:B------:R-:W0:Y:S02]  /*58ed0*/  LDCU UR22, c[0x0][0x398] ;  /* 0x00007300ff1677ac */ /* 0x000e240008000800 */
[C---:B------:R-:W-:Y:S01]  /*58ee0*/  VIADD R3, R0.reuse, UR50 ;  /* 0x0000003200037c36 */ /* 0x040fe20008000000 */
[----:B------:R1:W-:Y:S01]  /*58ef0*/  @P4 STG.E.U16 desc[UR8][R6.64], R8 ;  /* 0x0000000806004986 */ /* 0x0003e2000c101508 */
[----:B------:R-:W-:Y:S01]  /*58f00*/  ISETP.LT.AND P4, PT, R29, UR51, !P6 ;  /* 0x000000331d007c0c */ /* 0x000fe2000f781270 */
[----:B------:R-:W-:Y:S01]  /*58f10*/  VIADD R9, R23, 0x30 ;  /* 0x0000003017097836 */ /* 0x000fe20000000000 */
[----:B------:R-:W0:Y:S01]  /*58f20*/  LDCU UR32, c[0x0][0x398] ;  /* 0x00007300ff2077ac */ /* 0x000e220008000800 */
[----:B------:R-:W0:Y:S01]  /*58f30*/  LDCU UR50, c[0x0][0x398] ;  /* 0x00007300ff3277ac */ /* 0x000e220008000800 */
[----:B------:R-:W0:Y:S01]  /*58f40*/  LDCU UR47, c[0x0][0x39c] ;  /* 0x00007380ff2f77ac */ /* 0x000e220008000800 */
[----:B-1----:R-:W-:Y:S01]  /*58f50*/  IMAD.WIDE R6, R0, 0x2, R16 ;  /* 0x0000000200067825 */ /* 0x002fe200078e0210 */
[----:B---3--:R-:W-:Y:S01]  /*58f60*/  PRMT R0, R10, 0x7632, R0 ;  /* 0x000076320a007816 */ /* 0x008fe20000000000 */
[----:B------:R1:W-:Y:S02]  /*58f70*/  @P5 STG.E.U16 desc[UR8][R4.64], R10 ;  /* 0x0000000a04005986 */ /* 0x0003e4000c101508 */
[C---:B------:R-:W-:Y:S01]  /*58f80*/  VIADD R8, R3.reuse, UR76 ;  /* 0x0000004c03087c36 */ /* 0x040fe20008000000 */
[----:B------:R-:W3:Y:S01]  /*58f90*/  LDCU UR55, c[0x0][0x398] ;  /* 0x00007300ff3777ac */ /* 0x000ee20008000800 */
[----:B------:R0:W-:Y:S01]  /*58fa0*/  @P3 STG.E.U16 desc[UR8][R6.64], R0 ;  /* 0x0000000006003986 */ /* 0x0001e2000c101508 */
[----:B------:R-:W2:Y:S01]  /*58fb0*/  LDCU UR51, c[0x0][0x398] ;  /* 0x00007300ff3377ac */ /* 0x000ea20008000800 */
[----:B------:R-:W2:Y:S02]  /*58fc0*/  LDCU UR37, c[0x0][0x3b8] ;  /* 0x00007700ff2577ac */ /* 0x000ea40008000800 */
[----:B-1----:R-:W3:Y:S01]  /*58fd0*/  LDL.LU R10, [R1+0x40] ;  /* 0x00004000010a7983 */ /* 0x002ee20000300800 */
[----:B------:R-:W-:Y:S01]  /*58fe0*/  IMAD.WIDE R4, R3, 0x2, R18 ;  /* 0x0000000203047825 */ /* 0x000fe200078e0212 */
[----:B------:R-:W-:Y:S01]  /*58ff0*/  ISETP.GE.AND P5, PT, R9, UR29, PT ;  /* 0x0000001d09007c0c */ /* 0x000fe2000bfa6270 */
[----:B------:R-:W1:Y:S02]  /*59000*/  LDCU UR76, c[0x0][0x398] ;  /* 0x00007300ff4c77ac */ /* 0x000e640008000800 */
[----:B0-----:R-:W-:Y:S01]  /*59010*/  IMAD.WIDE R6, R3, 0x2, R14 ;  /* 0x0000000203067825 */ /* 0x001fe200078e020e */
[----:B----4-:R-:W-:Y:S01]  /*59020*/  PRMT R0, R21, 0x7632, R0 ;  /* 0x0000763215007816 */ /* 0x010fe20000000000 */
[----:B------:R0:W-:Y:S01]  /*59030*/  @P2 STG.E.U16 desc[UR8][R4.64], R21 ;  /* 0x0000001504002986 */ /* 0x0001e2000c101508 */
[----:B------:R-:W-:Y:S01]  /*59040*/  ISETP.LT.AND P6, PT, R28, UR4, !P6 ;  /* 0x000000041c007c0c */ /* 0x000fe2000f7c1270 */
[----:B------:R-:W-:Y:S01]  /*59050*/  VIADD R9, R23, 0x31 ;  /* 0x0000003117097836 */ /* 0x000fe20000000000 */
[----:B------:R-:W4:Y:S01]  /*59060*/  LDCU UR29, c[0x0][0x398] ;  /* 0x00007300ff1d77ac */ /* 0x000f220008000800 */
[----:B------:R1:W-:Y:S04]  /*59070*/  @P1 STG.E.U16 desc[UR8][R6.64], R0 ;  /* 0x0000000006001986 */ /* 0x0003e8000c101508 */
[----:B0-----:R-:W4:Y:S01]  /*59080*/  LDL.LU R21, [R1+0x1e0] ;  /* 0x0001e00001157983 */ /* 0x001f220000300800 */
[----:B------:R-:W-:Y:S01]  /*59090*/  IMAD.WIDE R4, R3, 0x2, R12 ;  /* 0x0000000203047825 */ /* 0x000fe200078e020c */
[----:B------:R-:W-:Y:S01]  /*590a0*/  ISETP.LT.AND P3, PT, R27, UR48, !P5 ;  /* 0x000000301b007c0c */ /* 0x000fe2000ef61270 */
[----:B------:R-:W0:Y:S02]  /*590b0*/  LDCU UR4, c[0x0][0x398] ;  /* 0x00007300ff0477ac */ /* 0x000e240008000800 */
[----:B-1----:R-:W-:Y:S01]  /*590c0*/  IMAD.WIDE R6, R3, 0x2, R16 ;  /* 0x0000000203067825 */ /* 0x002fe200078e0210 */
[----:B------:R-:W-:Y:S01]  /*590d0*/  ISETP.LT.AND P2, PT, R26, UR74, !P5 ;  /* 0x0000004a1a007c0c */ /* 0x000fe2000ef41270 */
[----:B------:R-:W1:Y:S01]  /*590e0*/  LDCU UR48, c[0x0][0x3b8] ;  /* 0x00007700ff3077ac */ /* 0x000e620008000800 */
[----:B------:R-:W-:-:S02]  /*590f0*/  ISETP.LT.AND P1, PT, R29, UR38, !P5 ;  /* 0x000000261d007c0c */ /* 0x000fc4000ef21270 */
[----:B--2---:R-:W-:Y:S01]  /*59100*/  PRMT R3, R22, 0x7632, R3 ;  /* 0x0000763216037816 */ /* 0x004fe20000000003 */
[----:B------:R2:W-:Y:S01]  /*59110*/  @P4 STG.E.U16 desc[UR8][R4.64], R22 ;  /* 0x0000001604004986 */ /* 0x0005e2000c101508 */
[C---:B------:R-:W-:Y:S01]  /*59120*/  VIADD R0, R8.reuse, UR75 ;  /* 0x0000004b08007c36 */ /* 0x040fe20008000000 */
[----:B------:R-:W0:Y:S01]  /*59130*/  LDCU UR74, c[0x0][0x39c] ;  /* 0x00007380ff4a77ac */ /* 0x000e220008000800 */
[----:B------:R-:W0:Y:S01]  /*59140*/  LDCU UR38, c[0x0][0x398] ;  /* 0x00007300ff2677ac */ /* 0x000e220008000800 */
[----:B--2---:R-:W2:Y:S01]  /*59150*/  LDL.LU R22, [R1+0x160] ;  /* 0x0001600001167983 */ /* 0x004ea20000300800 */
[----:B------:R-:W-:Y:S01]  /*59160*/  IMAD.WIDE R4, R8, 0x2, R18 ;  /* 0x0000000208047825 */ /* 0x000fe200078e0212 */
[----:B------:R-:W-:Y:S01]  /*59170*/  ISETP.GE.AND P4, PT, R9, UR35, PT ;  /* 0x0000002309007c0c */ /* 0x000fe2000bf86270 */
[----:B------:R-:W0:Y:S01]  /*59180*/  LDCU UR75, c[0x0][0x398] ;  /* 0x00007300ff4b77ac */ /* 0x000e220008000800 */
[----:B------:R-:W-:Y:S01]  /*59190*/  ISETP.LT.AND P5, PT, R28, UR27, !P5 ;  /* 0x0000001b1c007c0c */ /* 0x000fe2000efa1270 */
        /* <DEDUP_REMOVED lines=8> */
[----:B------:R1:W-:Y:S04]  /*59220*/  @P3 STG.E.U16 desc[UR8][R4.64], R10 ;  /* 0x0000000a04003986 */ /* 0x0003e8000c101508 */
[----:B------:R3:W-:Y:S04]  /*59230*/  @P2 STG.E.U16 desc[UR8][R6.64], R3 ;  /* 0x0000000306002986 */ /* 0x0007e8000c101508 */
[----:B-1----:R-:W2:Y:S01]  /*59240*/  LDL.LU R10, [R1+0x44] ;  /* 0x00004400010a7983 */ /* 0x002ea20000300800 */
[----:B------:R-:W-:-:S04]  /*59250*/  IMAD.WIDE R4, R8, 0x2, R12 ;  /* 0x0000000208047825 */ /* 0x000fc800078e020c */
[----:B---3--:R-:W-:Y:S01]  /*59260*/  IMAD.WIDE R6, R8, 0x2, R16 ;  /* 0x0000000208067825 */ /* 0x008fe200078e0210 */
[----:B----4-:R-:W-:Y:S01]  /*59270*/  PRMT R8, R21, 0x7632, R8 ;  /* 0x0000763215087816 */ /* 0x010fe20000000008 */
[----:B------:R1:W-:Y:S04]  /*59280*/  @P1 STG.E.U16 desc[UR8][R4.64], R21 ;  /* 0x0000001504001986 */ /* 0x0003e8000c101508 */
[----:B------:R2:W-:Y:S01]  /*59290*/  @P5 STG.E.U16 desc[UR8][R6.64], R8 ;  /* 0x0000000806005986 */ /* 0x0005e2000c101508 */
[----:B-1----:R-:W-:-:S03]  /*592a0*/  IMAD.WIDE R4, R0, 0x2, R18 ;  /* 0x0000000200047825 */ /* 0x002fc600078e0212 */
[----:B------:R-:W3:Y:S01]  /*592b0*/  LDL.LU R21, [R1+0x1e4] ;  /* 0x0001e40001157983 */ /* 0x000ee20000300800 */
[----:B--2---:R-:W-:-:S03]  /*592c0*/  PRMT R8, R22, 0x7632, R8 ;  /* 0x0000763216087816 */ /* 0x004fc60000000008 */
        /* <DEDUP_REMOVED lines=9> */
[----:B------:R-:W-:Y:S01]  /*59360*/  VIADD R5, R23, 0x33 ;  /* 0x0000003317057836 */ /* 0x000fe20000000000 */
[----:B------:R-:W-:Y:S01]  /*59370*/  ISETP.LT.AND P6, PT, R26, UR68, !P1 ;  /* 0x000000441a007c0c */ /* 0x000fe2000cfc1270 */
[----:B------:R-:W-:Y:S01]  /*59380*/  VIADD R3, R0, UR72 ;  /* 0x0000004800037c36 */ /* 0x000fe20008000000 */
[----:B------:R-:W4:Y:S01]  /*59390*/  LDCU UR52, c[0x0][0x398] ;  /* 0x00007300ff3477ac */ /* 0x000f220008000800 */
[----:B------:R0:W-:Y:S01]  /*593a0*/  @P3 STG.E.U16 desc[UR8][R6.64], R8 ;  /* 0x0000000806003986 */ /* 0x0001e2000c101508 */
[----:B------:R-:W-:Y:S02]  /*593b0*/  ISETP.LT.AND P3, PT, R29, UR73, !P1 ;  /* 0x000000491d007c0c */ /* 0x000fe4000cf61270 */
[----:B------:R-:W-:Y:S01]  /*593c0*/  ISETP.LT.AND P1, PT, R28, UR36, !P1 ;  /* 0x000000241c007c0c */ /* 0x000fe2000cf21270 */
[----:B------:R-:W-:Y:S01]  /*593d0*/  VIADD R4, R3, UR69 ;  /* 0x0000004503047c36 */ /* 0x000fe20008000000 */
[----:B------:R-:W1:Y:S01]  /*593e0*/  LDCU UR49, c[0x0][0x398] ;  /* 0x00007300ff3177ac */ /* 0x000e620008000800 */
[----:B------:R-:W1:Y:S01]  /*593f0*/  LDCU UR72, c[0x0][0x398] ;  /* 0x00007300ff4877ac */ /* 0x000e620008000800 */
[C---:B0-----:R-:W-:Y:S01]  /*59400*/  IMAD.WIDE R6, R0.reuse, 0x2, R12 ;  /* 0x0000000200067825 */ /* 0x041fe200078e020c */
[----:B------:R-:W0:Y:S03]  /*59410*/  LDCU UR68, c[0x0][0x39c] ;  /* 0x00007380ff4477ac */ /* 0x000e260008000800 */
[----:B------:R-:W-:Y:S01]  /*59420*/  IMAD.WIDE R8, R0, 0x2, R16 ;  /* 0x0000000200087825 */ /* 0x000fe200078e0210 */
[----:B------:R-:W-:Y:S01]  /*59430*/  PRMT R0, R24, 0x7632, R0 ;  /* 0x0000763218007816 */ /* 0x000fe20000000000 */
[----:B------:R1:W-:Y:S01]  /*59440*/  @P2 STG.E.U16 desc[UR8][R6.64], R24 ;  /* 0x0000001806002986 */ /* 0x0003e2000c101508 */
[----:B------:R-:W-:Y:S01]  /*59450*/  ISETP.GE.AND P2, PT, R5, UR30, PT ;  /* 0x0000001e05007c0c */ /* 0x000fe2000bf46270 */
[----:B------:R-:W0:Y:S02]  /*59460*/  LDCU UR16, c[0x0][0x398] ;  /* 0x00007300ff1077ac */ /* 0x000e240008000800 */
[----:B------:R4:W-:Y:S01]  /*59470*/  @P4 STG.E.U16 desc[UR8][R8.64], R0 ;  /* 0x0000000008004986 */ /* 0x0009e2000c101508 */
[----:B------:R-:W-:Y:S01]  /*59480*/  ISETP.LT.AND P4, PT, R27, UR43, !P2 ;  /* 0x0000002b1b007c0c */ /* 0x000fe2000d781270 */
[----:B------:R-:W0:Y:S01]  /*59490*/  LDCU UR73, c[0x0][0x398] ;  /* 0x00007300ff4977ac */ /* 0x000e220008000800 */
[----:B------:R-:W0:Y:S01]  /*594a0*/  LDCU UR46, c[0x0][0x3b8] ;  /* 0x00007700ff2e77ac */ /* 0x000e220008000800 */
[C---:B-1----:R-:W-:Y:S01]  /*594b0*/  IMAD.WIDE R6, R3.reuse, 0x2, R18 ;  /* 0x0000000203067825 */ /* 0x042fe200078e0212 */
[----:B------:R-:W1:Y:S03]  /*594c0*/  LDCU UR36, c[0x0][0x398] ;  /* 0x00007300ff2477ac */ /* 0x000e660008000800 */
[----:B----4-:R-:W-:Y:S01]  /*594d0*/  IMAD.WIDE R8, R3, 0x2, R14 ;  /* 0x0000000203087825 */ /* 0x010fe200078e020e */
[----:B------:R-:W-:Y:S01]  /*594e0*/  PRMT R0, R10, 0x7632, R0 ;  /* 0x000076320a007816 */ /* 0x000fe20000000000 */
[----:B------:R4:W-:Y:S01]  /*594f0*/  @P5 STG.E.U16 desc[UR8][R6.64], R10 ;  /* 0x0000000a06005986 */ /* 0x0009e2000c101508 */
[----:B------:R-:W0:Y:S01]  /*59500*/  LDCU UR69, c[0x0][0x398] ;  /* 0x00007300ff4577ac */ /* 0x000e220008000800 */
[----:B------:R-:W-:-:S02]  /*59510*/  VIADD R5, R23, 0x34 ;  /* 0x0000003417057836 */ /* 0x000fc40000000000 */
[----:B------:R1:W-:Y:S01]  /*59520*/  @P6 STG.E.U16 desc[UR8][R8.64], R0 ;  /* 0x0000000008006986 */ /* 0x0003e2000c101508 */
[----:B------:R-:W0:Y:S01]  /*59530*/  LDCU UR30, c[0x0][0x398] ;  /* 0x00007300ff1e77ac */ /* 0x000e220008000800 */
[----:B------:R-:W0:Y:S01]  /*59540*/  LDCU UR43, c[0x0][0x3b8] ;  /* 0x00007700ff2b77ac */ /* 0x000e220008000800 */
[C---:B----4-:R-:W-:Y:S01]  /*59550*/  IMAD.WIDE R6, R3.reuse, 0x2, R12 ;  /* 0x0000000203067825 */ /* 0x050fe200078e020c */
[----:B------:R-:W4:Y:S03]  /*59560*/  LDL.LU R10, [R1+0x48] ;  /* 0x00004800010a7983 */ /* 0x000f260000300800 */
[----:B-1----:R-:W-:Y:S01]  /*59570*/  IMAD.WIDE R8, R3, 0x2, R16 ;  /* 0x0000000203087825 */ /* 0x002fe200078e0210 */
[----:B---3--:R-:W-:Y:S01]  /*59580*/  PRMT R3, R21, 0x7632, R3 ;  /* 0x0000763215037816 */ /* 0x008fe20000000003 */
[----:B------:R1:W-:Y:S01]  /*59590*/  @P3 STG.E.U16 desc[UR8][R6.64], R21 ;  /* 0x0000001506003986 */ /* 0x0003e2000c101508 */
[----:B------:R-:W-:-:S02]  /*595a0*/  ISETP.GE.AND P3, PT, R5, UR66, PT ;  /* 0x0000004205007c0c */ /* 0x000fc4000bf66270 */
[----:B------:R-:W-:Y:S01]  /*595b0*/  ISETP.LT.AND P5, PT, R26, UR65, !P2 ;  /* 0x000000411a007c0c */ /* 0x000fe2000d7a1270 */
[----:B------:R2:W-:Y:S01]  /*595c0*/  @P1 STG.E.U16 desc[UR8][R8.64], R3 ;  /* 0x0000000308001986 */ /* 0x0005e2000c101508 */
[----:B------:R-:W-:Y:S01]  /*595d0*/  ISETP.LT.AND P6, PT, R29, UR70, !P2 ;  /* 0x000000461d007c0c */ /* 0x000fe2000d7c1270 */
[C---:B------:R-:W-:Y:S01]  /*595e0*/  VIADD R0, R4.reuse, UR77 ;  /* 0x0000004d04007c36 */ /* 0x040fe20008000000 */
[----:B------:R-:W3:Y:S01]  /*595f0*/  LDCU UR65, c[0x0][0x39c] ;  /* 0x00007380ff4177ac */ /* 0x000ee20008000800 */
[----:B------:R-:W0:Y:S01]  /*59600*/  LDCU UR66, c[0x0][0x398] ;  /* 0x00007300ff4277ac */ /* 0x000e220008000800 */
[----:B-1----:R-:W-:Y:S01]  /*59610*/  IMAD.WIDE R6, R4, 0x2, R18 ;  /* 0x0000000204067825 */ /* 0x002fe200078e0212 */
[----:B--2---:R-:W-:-:S04]  /*59620*/  PRMT R3, R22, 0x7632, R3 ;  /* 0x0000763216037816 */ /* 0x004fc80000000003 */
[----:B------:R1:W-:Y:S01]  /*59630*/  @P4 STG.E.U16 desc[UR8][R6.64], R22 ;  /* 0x0000001606004986 */ /* 0x0003e2000c101508 */
[----:B------:R-:W-:Y:S01]  /*59640*/  ISETP.LT.AND P4, PT, R26, UR44, !P3 ;  /* 0x0000002c1a007c0c */ /* 0x000fe2000df81270 */
[----:B------:R-:W-:Y:S01]  /*59650*/  IMAD.WIDE R8, R4, 0x2, R14 ;  /* 0x0000000204087825 */ /* 0x000fe200078e020e */
[----:B------:R-:W-:Y:S01]  /*59660*/  ISETP.LT.AND P2, PT, R28, UR26, !P2 ;  /* 0x0000001a1c007c0c */ /* 0x000fe2000d741270 */
[----:B------:R-:W2:Y:S01]  /*59670*/  LDL.LU R26, [R1+0x1960] ;  /* 0x00196000011a7983 */ /* 0x000ea20000300800 */
[----:B------:R-:W-:Y:S01]  /*59680*/  ISETP.LT.AND P1, PT, R27, UR24, !P3 ;  /* 0x000000181b007c0c */ /* 0x000fe2000df21270 */
[----:B------:R-:W0:Y:S02]  /*59690*/  LDCU UR70, c[0x0][0x398] ;  /* 0x00007300ff4677ac */ /* 0x000e240008000800 */
[----:B------:R-:W2:Y:S01]  /*596a0*/  LDL.LU R21, [R1+0x1e8] ;  /* 0x0001e80001157983 */ /* 0x000ea20000300800 */
[----:B------:R-:W0:Y:S03]  /*596b0*/  LDCU UR26, c[0x0][0x398] ;  /* 0x00007300ff1a77ac */ /* 0x000e260008000800 */
[----:B-1----:R-:W3:Y:S01]  /*596c0*/  LDL.LU R22, [R1+0x168] ;  /* 0x0001680001167983 */ /* 0x002ee20000300800 */
[C---:B------:R-:W-:Y:S01]  /*596d0*/  IMAD.WIDE R6, R4.reuse, 0x2, R12 ;  /* 0x0000000204067825 */ /* 0x040fe200078e020c */
[----:B------:R-:W1:Y:S02]  /*596e0*/  LDCU UR77, c[0x0][0x398] ;  /* 0x00007300ff4d77ac */ /* 0x000e640008000800 */
[----:B------:R0:W-:Y:S01]  /*596f0*/  @P5 STG.E.U16 desc[UR8][R8.64], R3 ;  /* 0x0000000308005986 */ /* 0x0001e2000c101508 */
[----:B------:R-:W1:Y:S03]  /*59700*/  LDCU UR44, c[0x0][0x39c] ;  /* 0x00007380ff2c77ac */ /* 0x000e660008000800 */
[----:B------:R0:W-:Y:S01]  /*59710*/  @P6 STG.E.U16 desc[UR8][R6.64], R25 ;  /* 0x0000001906006986 */ /* 0x0001e2000c101508 */
[----:B------:R-:W-:Y:S01]  /*59720*/  IMAD.WIDE R4, R4, 0x2, R16 ;  /* 0x0000000204047825 */ /* 0x000fe200078e0210 */
[----:B------:R-:W1:Y:S01]  /*59730*/  LDCU UR24, c[0x0][0x3b8] ;  /* 0x00007700ff1877ac */ /* 0x000e620008000800 */
[----:B0-----:R-:W-:-:S02]  /*59740*/  PRMT R9, R25, 0x7632, R9 ;  /* 0x0000763219097816 */ /* 0x001fc40000000009 */
[----:B------:R-:W3:Y:S01]  /*59750*/  LDL.LU R25, [R1+0xd44] ;  /* 0x000d440001197983 */ /* 0x000ee20000300800 */
[----:B------:R-:W-:Y:S01]  /*59760*/  VIADD R8, R23, 0x35 ;  /* 0x0000003517087836 */ /* 0x000fe20000000000 */
[----:B------:R-:W-:Y:S01]  /*59770*/  ISETP.LT.AND P5, PT, R29, UR62, !P3 ;  /* 0x0000003e1d007c0c */ /* 0x000fe2000dfa1270 */
[----:B------:R-:W-:Y:S01]  /*59780*/  IMAD.WIDE R6, R0, 0x2, R14 ;  /* 0x0000000200067825 */ /* 0x000fe200078e020e */
[----:B------:R0:W-:Y:S02]  /*59790*/  @P2 STG.E.U16 desc[UR8][R4.64], R9 ;  /* 0x0000000904002986 */ /* 0x0001e4000c101508 */
[----:B------:R-:W-:Y:S01]  /*597a0*/  ISETP.GE.AND P6, PT, R8, UR63, PT ;  /* 0x0000003f08007c0c */ /* 0x000fe2000bfc6270 */
[----:B------:R-:W-:Y:S01]  /*597b0*/  VIADD R3, R0, UR33 ;  /* 0x0000002100037c36 */ /* 0x000fe20008000000 */
[----:B------:R-:W-:Y:S01]  /*597c0*/  ISETP.LT.AND P3, PT, R28, UR67, !P3 ;  /* 0x000000431c007c0c */ /* 0x000fe2000df61270 */
[----:B------:R-:W1:Y:S01]  /*597d0*/  LDCU UR62, c[0x0][0x398] ;  /* 0x00007300ff3e77ac */ /* 0x000e620008000800 */
[----:B------:R-:W-:Y:S01]  /*597e0*/  ISETP.LT.AND P2, PT, R27, UR20, !P6 ;  /* 0x000000141b007c0c */ /* 0x000fe2000f741270 */
[----:B------:R-:W1:Y:S01]  /*597f0*/  LDCU UR67, c[0x0][0x398] ;  /* 0x00007300ff4377ac */ /* 0x000e620008000800 */
[----:B0-----:R-:W-:Y:S01]  /*59800*/  IMAD.WIDE R4, R0, 0x2, R18 ;  /* 0x0000000200047825 */ /* 0x001fe200078e0212 */
[----:B------:R-:W0:Y:S03]  /*59810*/  LDCU UR33, c[0x0][0x398] ;  /* 0x00007300ff2177ac */ /* 0x000e260008000800 */
[----:B------:R-:W-:Y:S01]  /*59820*/  VIADD R9, R23, 0x36 ;  /* 0x0000003617097836 */ /* 0x000fe20000000000 */
[----:B------:R-:W0:Y:S01]  /*59830*/  LDCU UR63, c[0x0][0x398] ;  /* 0x00007300ff3f77ac */ /* 0x000e220008000800 */
[----:B------:R-:W0:Y:S01]  /*59840*/  LDCU UR20, c[0x0][0x3b8] ;  /* 0x00007700ff1477ac */ /* 0x000e220008000800 */
[----:B----4-:R-:W-:Y:S01]  /*59850*/  PRMT R8, R10, 0x7632, R8 ;  /* 0x000076320a087816 */ /* 0x010fe20000000008 */
[----:B------:R4:W-:Y:S04]  /*59860*/  @P1 STG.E.U16 desc[UR8][R4.64], R10 ;  /* 0x0000000a04001986 */ /* 0x0009e8000c101508 */
[----:B------:R0:W-:Y:S01]  /*59870*/  @P4 STG.E.U16 desc[UR8][R6.64], R8 ;  /* 0x0000000806004986 */ /* 0x0001e2000c101508 */
[----:B----4-:R-:W-:-:S03]  /*59880*/  IMAD.WIDE R4, R0, 0x2, R12 ;  /* 0x0000000200047825 */ /* 0x010fc600078e020c */
[----:B------:R-:W4:Y:S01]  /*59890*/  LDL.LU R10, [R1+0x4c] ;  /* 0x00004c00010a7983 */ /* 0x000f220000300800 */
[----:B0-----:R-:W-:Y:S01]  /*598a0*/  IMAD.WIDE R6, R0, 0x2, R16 ;  /* 0x0000000200067825 */ /* 0x001fe200078e0210 */
[----:B--2---:R-:W-:Y:S02]  /*598b0*/  PRMT R0, R21, 0x7632, R0 ;  /* 0x0000763215007816 */ /* 0x004fe40000000000 */
[----:B------:R0:W-:Y:S04]  /*598c0*/  @P5 STG.E.U16 desc[UR8][R4.64], R21 ;  /* 0x0000001504005986 */ /* 0x0001e8000c101508 */
[----:B------:R3:W-:Y:S01]  /*598d0*/  @P3 STG.E.U16 desc[UR8][R6.64], R0 ;  /* 0x0000000006003986 */ /* 0x0007e2000c101508 */
[----:B0-----:R-:W-:Y:S01]  /*598e0*/  IMAD.WIDE R4, R3, 0x2, R18 ;  /* 0x0000000203047825 */ /* 0x001fe200078e0212 */
[----:B---3--:R-:W-:-:S04]  /*598f0*/  PRMT R0, R22, 0x7632, R0 ;  /* 0x0000763216007816 */ /* 0x008fc80000000000 */
[----:B------:R0:W-:Y:S04]  /*59900*/  @P2 STG.E.U16 desc[UR8][R4.64], R22 ;  /* 0x0000001604002986 */ /* 0x0001e8000c101508 */
[----:B0-----:R-:W2:Y:S01]  /*59910*/  LDL.LU R22, [R1+0x1ec] ;  /* 0x0001ec0001167983 */ /* 0x001ea20000300800 */
[----:B------:R-:W-:Y:S02]  /*59920*/  ISETP.LT.AND P1, PT, R25, UR41, !P6 ;  /* 0x0000002919007c0c */ /* 0x000fe4000f721270 */
[----:B------:R-:W-:Y:S02]  /*59930*/  ISETP.LT.AND P4, PT, R29, UR59, !P6 ;  /* 0x0000003b1d007c0c */ /* 0x000fe4000f781270 */
[----:B------:R-:W-:Y:S01]  /*59940*/  ISETP.GE.AND P5, PT, R9, UR60, PT ;  /* 0x0000003c09007c0c */ /* 0x000fe2000bfa6270 */
[----:B------:R-:W-:Y:S01]  /*59950*/  IMAD.WIDE R6, R3, 0x2, R14 ;  /* 0x0000000203067825 */ /* 0x000fe200078e020e */
[C---:B------:R-:W-:Y:S01]  /*59960*/  ISETP.LT.AND P6, PT, R28.reuse, UR64, !P6 ;  /* 0x000000401c007c0c */ /* 0x040fe2000f7c1270 */
[----:B------:R-:W3:Y:S01]  /*59970*/  LDL.LU R21, [R1+0x16c] ;  /* 0x00016c0001157983 */ /* 0x000ee20000300800 */
[----:B------:R-:W-:Y:S01]  /*59980*/  ISETP.LT.AND P3, PT, R27, UR42, !P5 ;  /* 0x0000002a1b007c0c */ /* 0x000fe2000ef61270 */
[----:B------:R-:W-:Y:S01]  /*59990*/  IMAD.WIDE R4, R3, 0x2, R12 ;  /* 0x0000000203047825 */ /* 0x000fe200078e020c */
[----:B------:R-:W-:Y:S01]  /*599a0*/  ISETP.LT.AND P2, PT, R25, UR28, !P5 ;  /* 0x0000001c19007c0c */ /* 0x000fe2000ef41270 */
[----:B------:R-:W0:Y:S02]  /*599b0*/  LDCU UR41, c[0x0][0x39c] ;  /* 0x00007380ff2977ac */ /* 0x000e240008000800 */
[----:B------:R1:W-:Y:S01]  /*599c0*/  @P1 STG.E.U16 desc[UR8][R6.64], R0 ;  /* 0x0000000006001986 */ /* 0x0003e2000c101508 */
[----:B------:R-:W-:Y:S01]  /*599d0*/  VIADD R8, R3, UR34 ;  /* 0x0000002203087c36 */ /* 0x000fe20008000000 */
[----:B------:R-:W-:Y:S01]  /*599e0*/  ISETP.LT.AND P1, PT, R29, UR56, !P5 ;  /* 0x000000381d007c0c */ /* 0x000fe2000ef21270 */
[----:B------:R-:W-:Y:S01]  /*599f0*/  VIADD R9, R23, 0x37 ;  /* 0x0000003717097836 */ /* 0x000fe20000000000 */
[----:B------:R0:W-:Y:S01]  /*59a00*/  @P4 STG.E.U16 desc[UR8][R4.64], R26 ;  /* 0x0000001a04004986 */ /* 0x0001e2000c101508 */
[----:B------:R-:W-:Y:S01]  /*59a10*/  ISETP.LT.AND P5, PT, R28, UR61, !P5 ;  /* 0x0000003d1c007c0c */ /* 0x000fe2000efa1270 */
[----:B------:R-:W2:Y:S01]  /*59a20*/  LDCU UR59, c[0x0][0x398] ;  /* 0x00007300ff3b77ac */ /* 0x000ea20008000800 */
[----:B------:R-:W2:Y:S01]  /*59a30*/  LDCU UR64, c[0x0][0x398] ;  /* 0x00007300ff4077ac */ /* 0x000ea20008000800 */
[----:B-1----:R-:W-:Y:S01]  /*59a40*/  IMAD.WIDE R6, R3, 0x2, R16 ;  /* 0x0000000203067825 */ /* 0x002fe200078e0210 */
[----:B------:R-:W-:Y:S01]  /*59a50*/  PRMT R3, R26, 0x7632, R3 ;  /* 0x000076321a037816 */ /* 0x000fe20000000003 */
[----:B------:R-:W1:Y:S02]  /*59a60*/  LDCU UR34, c[0x0][0x398] ;  /* 0x00007300ff2277ac */ /* 0x000e640008000800 */
[----:B0-----:R-:W-:-:S02]  /*59a70*/  IMAD.WIDE R4, R8, 0x2, R18 ;  /* 0x0000000208047825 */ /* 0x001fc400078e0212 */
[----:B------:R0:W-:Y:S01]  /*59a80*/  @P6 STG.E.U16 desc[UR8][R6.64], R3 ;  /* 0x0000000306006986 */ /* 0x0001e2000c101508 */
[----:B------:R-:W-:Y:S01]  /*59a90*/  ISETP.GE.AND P4, PT, R9, UR57, PT ;  /* 0x0000003909007c0c */ /* 0x000fe2000bf86270 */
[----:B------:R-:W-:Y:S01]  /*59aa0*/  VIADD R9, R23, 0x38 ;  /* 0x0000003817097836 */ /* 0x000fe20000000000 */
[----:B------:R-:W1:Y:S01]  /*59ab0*/  LDCU UR42, c[0x0][0x3b8] ;  /* 0x00007700ff2a77ac */ /* 0x000e620008000800 */
[----:B----4-:R4:W-:Y:S01]  /*59ac0*/  @P3 STG.E.U16 desc[UR8][R4.64], R10 ;  /* 0x0000000a04003986 */ /* 0x0109e2000c101508 */
[C---:B------:R-:W-:Y:S01]  /*59ad0*/  VIADD R0, R8.reuse, UR6 ;  /* 0x0000000608007c36 */ /* 0x040fe20008000000 */
[----:B------:R-:W1:Y:S01]  /*59ae0*/  LDCU UR28, c[0x0][0x39c] ;  /* 0x00007380ff1c77ac */ /* 0x000e620008000800 */
[----:B0-----:R-:W-:Y:S01]  /*59af0*/  IMAD.WIDE R6, R8, 0x2, R14 ;  /* 0x0000000208067825 */ /* 0x001fe200078e020e */
[----:B------:R-:W-:Y:S01]  /*59b00*/  PRMT R3, R10, 0x7632, R3 ;  /* 0x000076320a037816 */ /* 0x000fe20000000003 */
[----:B------:R-:W0:Y:S02]  /*59b10*/  LDCU UR60, c[0x0][0x398] ;  /* 0x00007300ff3c77ac */ /* 0x000e240008000800 */
[----:B----4-:R-:W-:-:S02]  /*59b20*/  IMAD.WIDE R4, R8, 0x2, R12 ;  /* 0x0000000208047825 */ /* 0x010fc400078e020c */
[----:B------:R4:W-:Y:S01]  /*59b30*/  @P2 STG.E.U16 desc[UR8][R6.64], R3 ;  /* 0x0000000306002986 */ /* 0x0009e2000c101508 */
[----:B------:R-:W-:Y:S01]  /*59b40*/  ISETP.LT.AND P6, PT, R27, UR39, !P4 ;  /* 0x000000271b007c0c */ /* 0x000fe2000e7c1270 */
[----:B------:R-:W0:Y:S01]  /*59b50*/  LDCU UR56, c[0x0][0x398] ;  /* 0x00007300ff3877ac */ /* 0x000e220008000800 */
[----:B------:R-:W-:Y:S01]  /*59b60*/  ISETP.LT.AND P3, PT, R25, UR31, !P4 ;  /* 0x0000001f19007c0c */ /* 0x000fe2000e761270 */
[----:B------:R-:W0:Y:S01]  /*59b70*/  LDCU UR61, c[0x0][0x398] ;  /* 0x00007300ff3d77ac */ /* 0x000e220008000800 */
[----:B------:R-:W0:Y:S01]  /*59b80*/  LDCU UR6, c[0x0][0x398] ;  /* 0x00007300ff0677ac */ /* 0x000e220008000800 */
[----:B----4-:R-:W-:Y:S01]  /*59b90*/  IMAD.WIDE R6, R8, 0x2, R16 ;  /* 0x0000000208067825 */ /* 0x010fe200078e0210 */
[----:B------:R-:W-:Y:S01]  /*59ba0*/  ISETP.LT.AND P2, PT, R29, UR53, !P4 ;  /* 0x000000351d007c0c */ /* 0x000fe2000e741270 */
[----:B------:R-:W4:Y:S02]  /*59bb0*/  LDCU UR31, c[0x0][0x39c] ;  /* 0x00007380ff1f77ac */ /* 0x000f240008000800 */
[----:B------:R-:W-:Y:S01]  /*59bc0*/  VIADD R3, R0, UR40 ;  /* 0x0000002800037c36 */ /* 0x000fe20008000000 */
[----:B------:R-:W0:Y:S01]  /*59bd0*/  LDCU UR57, c[0x0][0x398] ;  /* 0x00007300ff3977ac */ /* 0x000e220008000800 */
[----:B------:R-:W0:Y:S01]  /*59be0*/  LDCU UR39, c[0x0][0x3b8] ;  /* 0x00007700ff2777ac */ /* 0x000e220008000800 */
[----:B--2---:R-:W-:Y:S01]  /*59bf0*/  PRMT R8, R22, 0x7632, R8 ;  /* 0x0000763216087816 */ /* 0x004fe20000000008 */
[----:B------:R2:W-:Y:S01]  /*59c00*/  @P1 STG.E.U16 desc[UR8][R4.64], R22 ;  /* 0x0000001604001986 */ /* 0x0005e2000c101508 */
[----:B------:R-:W-:Y:S01]  /*59c10*/  ISETP.GE.AND P1, PT, R9, UR54, PT ;  /* 0x0000003609007c0c */ /* 0x000fe2000bf26270 */
[----:B------:R-:W0:Y:S02]  /*59c20*/  LDCU UR53, c[0x0][0x398] ;  /* 0x00007300ff3577ac */ /* 0x000e240008000800 */
[----:B------:R1:W-:Y:S01]  /*59c30*/  @P5 STG.E.U16 desc[UR8][R6.64], R8 ;  /* 0x0000000806005986 */ /* 0x0003e2000c101508 */
[----:B------:R-:W-:Y:S01]  /*59c40*/  ISETP.LT.AND P5, PT, R27, UR22, !P1 ;  /* 0x000000161b007c0c */ /* 0x000fe2000cfa1270 */
[----:B------:R-:W0:Y:S02]  /*59c50*/  LDCU UR40, c[0x0][0x398] ;  /* 0x00007300ff2877ac */ /* 0x000e240008000800 */
[----:B--2---:R-:W2:Y:S01]  /*59c60*/  LDL.LU R22, [R1+0x1f0] ;  /* 0x0001f00001167983 */ /* 0x004ea20000300800 */
[----:B------:R-:W-:Y:S01]  /*59c70*/  IMAD.WIDE R4, R0, 0x2, R18 ;  /* 0x0000000200047825 */ /* 0x000fe200078e0212 */
[----:B------:R-:W-:Y:S01]  /*59c80*/  ISETP.LT.AND P4, PT, R28, UR58, !P4 ;  /* 0x0000003a1c007c0c */ /* 0x000fe2000e781270 */
[----:B------:R-:W0:Y:S01]  /*59c90*/  LDCU UR58, c[0x0][0x398] ;  /* 0x00007300ff3a77ac */ /* 0x000e220008000800 */
[----:B------:R-:W2:Y:S01]  /*59ca0*/  LDL.LU R27, [R1+0x195c] ;  /* 0x00195c00011b7983 */ /* 0x000ea20000300800 */
[C---:B-1----:R-:W-:Y:S01]  /*59cb0*/  IMAD.WIDE R6, R0.reuse, 0x2, R14 ;  /* 0x0000000200067825 */ /* 0x042fe200078e020e */
[----:B---3--:R-:W-:Y:S01]  /*59cc0*/  PRMT R8, R21, 0x7632, R8 ;  /* 0x0000763215087816 */ /* 0x008fe20000000008 */
[----:B------:R-:W1:Y:S01]  /*59cd0*/  LDCU UR54, c[0x0][0x398] ;  /* 0x00007300ff3677ac */ /* 0x000e620008000800 */
[----:B------:R3:W-:Y:S01]  /*59ce0*/  @P6 STG.E.U16 desc[UR8][R4.64], R21 ;  /* 0x0000001504006986 */ /* 0x0007e2000c101508 */
[----:B------:R-:W-:Y:S01]  /*59cf0*/  VIADD R9, R23, 0x39 ;  /* 0x0000003917097836 */ /* 0x000fe20000000000 */
[----:B------:R-:W0:Y:S02]  /*59d00*/  LDCU UR22, c[0x0][0x3b8] ;  /* 0x00007700ff1677ac */ /* 0x000e240008000800 */
[----:B------:R4:W-:Y:S04]  /*59d10*/  @P3 STG.E.U16 desc[UR8][R6.64], R8 ;  /* 0x0000000806003986 */ /* 0x0009e8000c101508 */
[----:B------:R-:W2:Y:S01]  /*59d20*/  LDL.LU R10, [R1+0x180] ;  /* 0x00018000010a7983 */ /* 0x000ea20000300800 */
[----:B---3--:R-:W-:-:S03]  /*59d30*/  IMAD.WIDE R4, R0, 0x2, R12 ;  /* 0x0000000200047825 */ /* 0x008fc600078e020c */
[----:B------:R-:W3:Y:S01]  /*59d40*/  LDL.LU R21, [R1+0x1a0] ;  /* 0x0001a00001157983 */ /* 0x000ee20000300800 */
[----:B----4-:R-:W-:Y:S01]  /*59d50*/  IMAD.WIDE R6, R0, 0x2, R16 ;  /* 0x0000000200067825 */ /* 0x010fe200078e0210 */
[----:B--2---:R-:W-:Y:S02]  /*59d60*/  PRMT R0, R27, 0x7632, R0 ;  /* 0x000076321b007816 */ /* 0x004fe40000000000 */
[----:B------:R2:W-:Y:S04]  /*59d70*/  @P2 STG.E.U16 desc[UR8][R4.64], R27 ;  /* 0x0000001b04002986 */ /* 0x0005e8000c101508 */
[----:B--2---:R-:W2:Y:S01]  /*59d80*/  LDL.LU R27, [R1+0xd38] ;  /* 0x000d3800011b7983 */ /* 0x004ea20000300800 */
[----:B------:R-:W-:-:S03]  /*59d90*/  IMAD.WIDE R4, R3, 0x2, R18 ;  /* 0x0000000203047825 */ /* 0x000fc600078e0212 */
[----:B------:R4:W-:Y:S04]  /*59da0*/  @P4 STG.E.U16 desc[UR8][R6.64], R0 ;  /* 0x0000000006004986 */ /* 0x0009e8000c101508 */
[----:B------:R0:W-:Y:S01]  /*59db0*/  @P5 STG.E.U16 desc[UR8][R4.64], R22 ;  /* 0x0000001604005986 */ /* 0x0001e2000c101508 */
[----:B----4-:R-:W-:-:S03]  /*59dc0*/  PRMT R0, R22, 0x7632, R0 ;  /* 0x0000763216007816 */ /* 0x010fc60000000000 */
[----:B0-----:R-:W4:Y:S01]  /*59dd0*/  LDL.LU R22, [R1+0x170] ;  /* 0x0001700001167983 */ /* 0x001f220000300800 */
[----:B------:R-:W-:Y:S02]  /*59de0*/  ISETP.LT.AND P6, PT, R25, UR32, !P1 ;  /* 0x0000002019007c0c */ /* 0x000fe4000cfc1270 */
[----:B------:R-:W-:Y:S01]  /*59df0*/  ISETP.LT.AND P3, PT, R29, UR50, !P1 ;  /* 0x000000321d007c0c */ /* 0x000fe2000cf61270 */
[----:B------:R-:W-:Y:S01]  /*59e00*/  IMAD.WIDE R6, R3, 0x2, R14 ;  /* 0x0000000203067825 */ /* 0x000fe200078e020e */
[----:B------:R-:W-:Y:S01]  /*59e10*/  ISETP.GE.AND P2, PT, R9, UR47, PT ;  /* 0x0000002f09007c0c */ /* 0x000fe2000bf46270 */
[----:B------:R-:W0:Y:S02]  /*59e20*/  LDCU UR32, c[0x0][0x39c] ;  /* 0x00007380ff2077ac */ /* 0x000e240008000800 */
[C---:B------:R-:W-:Y:S01]  /*59e30*/  IMAD.WIDE R4, R3.reuse, 0x2, R12 ;  /* 0x0000000203047825 */ /* 0x040fe200078e020c */
[----:B------:R-:W-:Y:S01]  /*59e40*/  ISETP.LT.AND P1, PT, R28, UR55, !P1 ;  /* 0x000000371c007c0c */ /* 0x000fe2000cf21270 */
[----:B------:R-:W0:Y:S02]  /*59e50*/  LDCU UR50, c[0x0][0x398] ;  /* 0x00007300ff3277ac */ /* 0x000e240008000800 */
[----:B------:R-:W-:-:S02]  /*59e60*/  VIADD R8, R3, UR37 ;  /* 0x0000002503087c36 */ /* 0x000fc40008000000 */
[----:B------:R1:W-:Y:S01]  /*59e70*/  @P6 STG.E.U16 desc[UR8][R6.64], R0 ;  /* 0x0000000006006986 */ /* 0x0003e2000c101508 */
[----:B------:R-:W-:Y:S01]  /*59e80*/  ISETP.LT.AND P5, PT, R25, UR4, !P2 ;  /* 0x0000000419007c0c */ /* 0x000fe2000d7a1270 */
[----:B------:R-:W-:Y:S01]  /*59e90*/  VIADD R9, R23, 0x3a ;  /* 0x0000003a17097836 */ /* 0x000fe20000000000 */
[----:B------:R-:W-:Y:S01]  /*59ea0*/  ISETP.LT.AND P6, PT, R29, UR76, !P2 ;  /* 0x0000004c1d007c0c */ /* 0x000fe2000d7c1270 */
[----:B------:R0:W-:Y:S01]  /*59eb0*/  @P3 STG.E.U16 desc[UR8][R4.64], R10 ;  /* 0x0000000a04003986 */ /* 0x0001e2000c101508 */
[----:B------:R-:W2:Y:S01]  /*59ec0*/  LDCU UR55, c[0x0][0x398] ;  /* 0x00007300ff3777ac */ /* 0x000ea20008000800 */
[----:B------:R-:W2:Y:S01]  /*59ed0*/  LDCU UR37, c[0x0][0x398] ;  /* 0x00007300ff2577ac */ /* 0x000ea20008000800 */
[----:B-1----:R-:W-:Y:S01]  /*59ee0*/  IMAD.WIDE R6, R3, 0x2, R16 ;  /* 0x0000000203067825 */ /* 0x002fe200078e0210 */
[----:B------:R-:W-:Y:S01]  /*59ef0*/  PRMT R3, R10, 0x7632, R3 ;  /* 0x000076320a037816 */ /* 0x000fe20000000003 */
[----:B------:R-:W1:Y:S01]  /*59f00*/  LDCU UR47, c[0x0][0x398] ;  /* 0x00007300ff2f77ac */ /* 0x000e620008000800 */
[----:B0-----:R-:W4:Y:S01]  /*59f10*/  LDL.LU R10, [R1+0x1f4] ;  /* 0x0001f400010a7983 */ /* 0x001f220000300800 */
[C---:B------:R-:W-:Y:S01]  /*59f20*/  IMAD.WIDE R4, R8.reuse, 0x2, R18 ;  /* 0x0000000208047825 */ /* 0x040fe200078e0212 */
[----:B------:R-:W0:Y:S02]  /*59f30*/  LDCU UR4, c[0x0][0x39c] ;  /* 0x00007380ff0477ac */ /* 0x000e240008000800 */
[----:B------:R0:W-:Y:S01]  /*59f40*/  @P1 STG.E.U16 desc[UR8][R6.64], R3 ;  /* 0x0000000306001986 */ /* 0x0001e2000c101508 */
[C---:B------:R-:W-:Y:S01]  /*59f50*/  VIADD R0, R8.reuse, UR48 ;  /* 0x0000003008007c36 */ /* 0x040fe20008000000 */
[----:B--2---:R-:W-:Y:S01]  /*59f60*/  ISETP.LT.AND P4, PT, R27, UR51, !P2 ;  /* 0x000000331b007c0c */ /* 0x004fe2000d781270 */
[----:B0-----:R-:W-:Y:S01]  /*59f70*/  IMAD.WIDE R6, R8, 0x2, R14 ;  /* 0x0000000208067825 */ /* 0x001fe200078e020e */
[----:B---3--:R-:W-:Y:S01]  /*59f80*/  PRMT R3, R21, 0x7632, R3 ;  /* 0x0000763215037816 */ /* 0x008fe20000000003 */
[----:B------:R-:W0:Y:S01]  /*59f90*/  LDCU UR76, c[0x0][0x398] ;  /* 0x00007300ff4c77ac */ /* 0x000e220008000800 */
[----:B------:R-:W-:Y:S01]  /*59fa0*/  ISETP.GE.AND P3, PT, R9, UR74, PT ;  /* 0x0000004a09007c0c */ /* 0x000fe2000bf66270 */
[----:B------:R-:W2:Y:S01]  /*59fb0*/  LDCU UR51, c[0x0][0x3b8] ;  /* 0x00007700ff3377ac */ /* 0x000ea20008000800 */
[----:B------:R-:W3:Y:S07]  /*59fc0*/  LDCU UR48, c[0x0][0x398] ;  /* 0x00007300ff3077ac */ /* 0x000eee0008000800 */
[----:B------:R0:W-:Y:S01]  /*59fd0*/  @P4 STG.E.U16 desc[UR8][R4.64], R21 ;  /* 0x0000001504004986 */ /* 0x0001e2000c101508 */
[----:B------:R-:W-:Y:S01]  /*59fe0*/  ISETP.LT.AND P2, PT, R28, UR29, !P2 ;  /* 0x0000001d1c007c0c */ /* 0x000fe2000d741270 */
[----:B------:R-:W-:Y:S01]  /*59ff0*/  VIADD R9, R23, 0x3b ;  /* 0x0000003b17097836 */ /* 0x000fe20000000000 */
[----:B------:R-:W1:Y:S01]  /*5a000*/  LDCU UR74, c[0x0][0x398] ;  /* 0x00007300ff4a77ac */ /* 0x000e620008000800 */
[----:B------:R2:W-:Y:S04]  /*5a010*/  @P5 STG.E.U16 desc[UR8][R6.64], R3 ;  /* 0x0000000306005986 */ /* 0x0005e8000c101508 */
[----:B0-----:R-:W3:Y:S01]  /*5a020*/  LDL.LU R21, [R1+0x184] ;  /* 0x0001840001157983 */ /* 0x001ee20000300800 */
[C---:B------:R-:W-:Y:S01]  /*5a030*/  IMAD.WIDE R4, R8.reuse, 0x2, R12 ;  /* 0x0000000208047825 */ /* 0x040fe200078e020c */
[----:B------:R-:W-:Y:S01]  /*5a040*/  ISETP.LT.AND P1, PT, R27, UR38, !P3 ;  /* 0x000000261b007c0c */ /* 0x000fe2000df21270 */
[----:B------:R-:W0:Y:S02]  /*5a050*/  LDCU UR29, c[0x0][0x398] ;  /* 0x00007300ff1d77ac */ /* 0x000e240008000800 */
[----:B--2---:R-:W-:Y:S01]  /*5a060*/  IMAD.WIDE R6, R8, 0x2, R16 ;  /* 0x0000000208067825 */ /* 0x004fe200078e0210 */
[----:B----4-:R-:W-:Y:S01]  /*5a070*/  PRMT R8, R22, 0x7632, R8 ;  /* 0x0000763216087816 */ /* 0x010fe20000000008 */
[----:B------:R2:W-:Y:S01]  /*5a080*/  @P6 STG.E.U16 desc[UR8][R4.64], R22 ;  /* 0x0000001604006986 */ /* 0x0005e2000c101508 */
[----:B------:R-:W-:Y:S01]  /*5a090*/  ISETP.LT.AND P4, PT, R25, UR27, !P3 ;  /* 0x0000001b19007c0c */ /* 0x000fe2000df81270 */
[C---:B------:R-:W-:Y:S01]  /*5a0a0*/  VIADD R3, R0.reuse, UR45 ;  /* 0x0000002d00037c36 */ /* 0x040fe20008000000 */
[----:B------:R-:W-:Y:S01]  /*5a0b0*/  ISETP.LT.AND P5, PT, R29, UR75, !P3 ;  /* 0x0000004b1d007c0c */ /* 0x000fe2000dfa1270 */
[----:B------:R-:W4:Y:S01]  /*5a0c0*/  LDCU UR38, c[0x0][0x3b8] ;  /* 0x00007700ff2677ac */ /* 0x000f220008000800 */
[----:B--2---:R-:W2:Y:S01]  /*5a0d0*/  LDL.LU R22, [R1+0x1a4] ;  /* 0x0001a40001167983 */ /* 0x004ea20000300800 */
[----:B------:R-:W-:Y:S01]  /*5a0e0*/  IMAD.WIDE R4, R0, 0x2, R18 ;  /* 0x0000000200047825 */ /* 0x000fe200078e0212 */
[----:B------:R-:W-:Y:S01]  /*5a0f0*/  ISETP.GE.AND P6, PT, R9, UR71, PT ;  /* 0x0000004709007c0c */ /* 0x000fe2000bfc6270 */
[----:B------:R-:W0:Y:S01]  /*5a100*/  LDCU UR27, c[0x0][0x39c] ;  /* 0x00007380ff1b77ac */ /* 0x000e220008000800 */
[----:B------:R1:W-:Y:S01]  /*5a110*/  @P2 STG.E.U16 desc[UR8][R6.64], R8 ;  /* 0x0000000806002986 */ /* 0x0003e2000c101508 */
[----:B------:R-:W-:-:S02]  /*5a120*/  ISETP.LT.AND P3, PT, R28, UR35, !P3 ;  /* 0x000000231c007c0c */ /* 0x000fc4000df61270 */
[----:B------:R-:W-:Y:S01]  /*5a130*/  ISETP.LT.AND P2, PT, R27, UR52, !P6 ;  /* 0x000000341b007c0c */ /* 0x000fe2000f741270 */
[----:B------:R4:W-:Y:S01]  /*5a140*/  @P1 STG.E.U16 desc[UR8][R4.64], R10 ;  /* 0x0000000a04001986 */ /* 0x0009e2000c101508 */
[----:B------:R-:W0:Y:S01]  /*5a150*/  LDCU UR75, c[0x0][0x398] ;  /* 0x00007300ff4b77ac */ /* 0x000e220008000800 */
[----:B------:R-:W0:Y:S01]  /*5a160*/  LDCU UR45, c[0x0][0x398] ;  /* 0x00007300ff2d77ac */ /* 0x000e220008000800 */
[----:B-1----:R-:W-:Y:S01]  /*5a170*/  IMAD.WIDE R6, R0, 0x2, R14 ;  /* 0x0000000200067825 */ /* 0x002fe200078e020e */
[----:B------:R-:W-:Y:S01]  /*5a180*/  PRMT R8, R10, 0x7632, R8 ;  /* 0x000076320a087816 */ /* 0x000fe20000000008 */
[----:B------:R-:W1:Y:S01]  /*5a190*/  LDCU UR35, c[0x0][0x398] ;  /* 0x00007300ff2377ac */ /* 0x000e620008000800 */
[----:B----4-:R-:W4:Y:S01]  /*5a1a0*/  LDL.LU R10, [R1+0x174] ;  /* 0x00017400010a7983 */ /* 0x010f220000300800 */
[----:B------:R-:W0:Y:S03]  /*5a1b0*/  LDCU UR71, c[0x0][0x398] ;  /* 0x00007300ff4777ac */ /* 0x000e260008000800 */
[----:B------:R1:W-:Y:S01]  /*5a1c0*/  @P4 STG.E.U16 desc[UR8][R6.64], R8 ;  /* 0x0000000806004986 */ /* 0x0003e2000c101508 */
[----:B------:R-:W0:Y:S01]  /*5a1d0*/  LDCU UR52, c[0x0][0x3b8] ;  /* 0x00007700ff3477ac */ /* 0x000e220008000800 */
[----:B-1----:R-:W-:-:S04]  /*5a1e0*/  IMAD.WIDE R6, R0, 0x2, R12 ;  /* 0x0000000200067825 */ /* 0x002fc800078e020c */
[----:B------:R-:W-:Y:S01]  /*5a1f0*/  IMAD.WIDE R8, R0, 0x2, R16 ;  /* 0x0000000200087825 */ /* 0x000fe200078e0210 */
[----:B---3--:R-:W-:Y:S01]  /*5a200*/  PRMT R0, R21, 0x7632, R0 ;  /* 0x0000763215007816 */ /* 0x008fe20000000000 */
[----:B------:R1:W-:Y:S04]  /*5a210*/  @P5 STG.E.U16 desc[UR8][R6.64], R21 ;  /* 0x0000001506005986 */ /* 0x0003e8000c101508 */
[----:B------:R2:W-:Y:S04]  /*5a220*/  @P3 STG.E.U16 desc[UR8][R8.64], R0 ;  /* 0x0000000008003986 */ /* 0x0005e8000c101508 */
[----:B-1----:R-:W3:Y:S01]  /*5a230*/  LDL.LU R21, [R1+0x1f8] ;  /* 0x0001f80001157983 */ /* 0x002ee20000300800 */
[----:B------:R-:W-:Y:S01]  /*5a240*/  IMAD.WIDE R6, R3, 0x2, R18 ;  /* 0x0000000203067825 */ /* 0x000fe200078e0212 */
[----:B--2---:R-:W-:-:S04]  /*5a250*/  PRMT R0, R22, 0x7632, R0 ;  /* 0x0000763216007816 */ /* 0x004fc80000000000 */
[----:B------:R1:W-:Y:S04]  /*5a260*/  @P2 STG.E.U16 desc[UR8][R6.64], R22 ;  /* 0x0000001606002986 */ /* 0x0003e8000c101508 */
[----:B-1----:R-:W2:Y:S01]  /*5a270*/  LDL.LU R22, [R1+0x188] ;  /* 0x0001880001167983 */ /* 0x002ea20000300800 */
[----:B------:R-:W-:Y:S02]  /*5a280*/  ISETP.LT.AND P1, PT, R25, UR49, !P6 ;  /* 0x0000003119007c0c */ /* 0x000fe4000f721270 */
[----:B------:R-:W-:Y:S01]  /*5a290*/  ISETP.LT.AND P4, PT, R29, UR72, !P6 ;  /* 0x000000481d007c0c */ /* 0x000fe2000f781270 */
[----:B------:R-:W-:Y:S02]  /*5a2a0*/  VIADD R5, R23, 0x3c ;  /* 0x0000003c17057836 */ /* 0x000fe40000000000 */
[----:B------:R-:W-:Y:S01]  /*5a2b0*/  IMAD.WIDE R8, R3, 0x2, R14 ;  /* 0x0000000203087825 */ /* 0x000fe200078e020e */
[----:B------:R-:W1:Y:S02]  /*5a2c0*/  LDCU UR49, c[0x0][0x39c] ;  /* 0x00007380ff3177ac */ /* 0x000e640008000800 */
[----:B------:R-:W-:Y:S01]  /*5a2d0*/  ISETP.GE.AND P5, PT, R5, UR68, PT ;  /* 0x0000004405007c0c */ /* 0x000fe2000bfa6270 */
[----:B------:R-:W-:Y:S01]  /*5a2e0*/  IMAD.WIDE R6, R3, 0x2, R12 ;  /* 0x0000000203067825 */ /* 0x000fe200078e020c */
[----:B------:R-:W-:Y:S01]  /*5a2f0*/  ISETP.LT.AND P6, PT, R28, UR16, !P6 ;  /* 0x000000101c007c0c */ /* 0x000fe2000f7c1270 */
[----:B------:R-:W0:Y:S01]  /*5a300*/  LDCU UR72, c[0x0][0x398] ;  /* 0x00007300ff4877ac */ /* 0x000e220008000800 */
[----:B------:R-:W-:Y:S01]  /*5a310*/  ISETP.LT.AND P3, PT, R27, UR73, !P5 ;  /* 0x000000491b007c0c */ /* 0x000fe2000ef61270 */
[----:B------:R1:W-:Y:S01]  /*5a320*/  @P1 STG.E.U16 desc[UR8][R8.64], R0 ;  /* 0x0000000008001986 */ /* 0x0003e2000c101508 */
[----:B------:R-:W-:Y:S01]  /*5a330*/  VIADD R4, R3, UR46 ;  /* 0x0000002e03047c36 */ /* 0x000fe20008000000 */
[----:B------:R-:W-:Y:S01]  /*5a340*/  ISETP.LT.AND P2, PT, R25, UR36, !P5 ;  /* 0x0000002419007c0c */ /* 0x000fe2000ef41270 */
[----:B------:R-:W-:Y:S01]  /*5a350*/  VIADD R5, R23, 0x3d ;  /* 0x0000003d17057836 */ /* 0x000fe20000000000 */
[----:B----4-:R4:W-:Y:S01]  /*5a360*/  @P4 STG.E.U16 desc[UR8][R6.64], R10 ;  /* 0x0000000a06004986 */ /* 0x0109e2000c101508 */
[----:B------:R-:W-:Y:S01]  /*5a370*/  ISETP.LT.AND P1, PT, R29, UR69, !P5 ;  /* 0x000000451d007c0c */ /* 0x000fe2000ef21270 */
[----:B------:R-:W0:Y:S01]  /*5a380*/  LDCU UR16, c[0x0][0x398] ;  /* 0x00007300ff1077ac */ /* 0x000e220008000800 */
[----:B------:R-:W0:Y:S01]  /*5a390*/  LDCU UR46, c[0x0][0x398] ;  /* 0x00007300ff2e77ac */ /* 0x000e220008000800 */
[----:B-1----:R-:W-:Y:S01]  /*5a3a0*/  IMAD.WIDE R8, R3, 0x2, R16 ;  /* 0x0000000203087825 */ /* 0x002fe200078e0210 */
[----:B------:R-:W-:Y:S01]  /*5a3b0*/  PRMT R3, R10, 0x7632, R3 ;  /* 0x000076320a037816 */ /* 0x000fe20000000003 */
[----:B------:R-:W1:Y:S01]  /*5a3c0*/  LDCU UR73, c[0x0][0x3b8] ;  /* 0x00007700ff4977ac */ /* 0x000e620008000800 */
[----:B----4-:R-:W4:Y:S01]  /*5a3d0*/  LDL.LU R10, [R1+0x1a8] ;  /* 0x0001a800010a7983 */ /* 0x010f220000300800 */
[----:B------:R-:W-:Y:S01]  /*5a3e0*/  IMAD.WIDE R6, R4, 0x2, R18 ;  /* 0x0000000204067825 */ /* 0x000fe200078e0212 */
[----:B------:R-:W-:Y:S01]  /*5a3f0*/  ISETP.GE.AND P4, PT, R5, UR65, PT ;  /* 0x0000004105007c0c */ /* 0x000fe2000bf86270 */
[----:B------:R-:W0:Y:S01]  /*5a400*/  LDCU UR36, c[0x0][0x39c] ;  /* 0x00007380ff2477ac */ /* 0x000e220008000800 */
[----:B------:R1:W-:Y:S01]  /*5a410*/  @P6 STG.E.U16 desc[UR8][R8.64], R3 ;  /* 0x0000000308006986 */ /* 0x0003e2000c101508 */
[----:B------:R-:W-:Y:S01]  /*5a420*/  ISETP.LT.AND P5, PT, R28, UR30, !P5 ;  /* 0x0000001e1c007c0c */ /* 0x000fe2000efa1270 */
[C---:B------:R-:W-:Y:S01]  /*5a430*/  VIADD R0, R4.reuse, UR43 ;  /* 0x0000002b04007c36 */ /* 0x040fe20008000000 */
[----:B------:R-:W0:Y:S01]  /*5a440*/  LDCU UR68, c[0x0][0x398] ;  /* 0x00007300ff4477ac */ /* 0x000e220008000800 */
[----:B------:R-:W0:Y:S01]  /*5a450*/  LDCU UR69, c[0x0][0x398] ;  /* 0x00007300ff4577ac */ /* 0x000e220008000800 */
[----:B------:R-:W0:Y:S01]  /*5a460*/  LDCU UR65, c[0x0][0x398] ;  /* 0x00007300ff4177ac */ /* 0x000e220008000800 */
[C---:B-1----:R-:W-:Y:S01]  /*5a470*/  IMAD.WIDE R8, R4.reuse, 0x2, R14 ;  /* 0x0000000204087825 */ /* 0x042fe200078e020e */
[----:B---3--:R-:W-:Y:S01]  /*5a480*/  PRMT R3, R21, 0x7632, R3 ;  /* 0x0000763215037816 */ /* 0x008fe20000000003 */
[----:B------:R1:W-:Y:S01]  /*5a490*/  @P3 STG.E.U16 desc[UR8][R6.64], R21 ;  /* 0x0000001506003986 */ /* 0x0003e2000c101508 */
[----:B------:R-:W-:Y:S01]  /*5a4a0*/  ISETP.LT.AND P6, PT, R27, UR70, !P4 ;  /* 0x000000461b007c0c */ /* 0x000fe2000e7c1270 */
[----:B------:R-:W3:Y:S02]  /*5a4b0*/  LDCU UR30, c[0x0][0x398] ;  /* 0x00007300ff1e77ac */ /* 0x000ee40008000800 */
[----:B------:R2:W-:Y:S01]  /*5a4c0*/  @P2 STG.E.U16 desc[UR8][R8.64], R3 ;  /* 0x0000000308002986 */ /* 0x0005e2000c101508 */
[----:B------:R-:W0:Y:S03]  /*5a4d0*/  LDCU UR43, c[0x0][0x398] ;  /* 0x00007300ff2b77ac */ /* 0x000e260008000800 */
[----:B-1----:R-:W3:Y:S01]  /*5a4e0*/  LDL.LU R21, [R1+0x178] ;  /* 0x0001780001157983 */ /* 0x002ee20000300800 */
[----:B------:R-:W-:Y:S01]  /*5a4f0*/  IMAD.WIDE R6, R4, 0x2, R12 ;  /* 0x0000000204067825 */ /* 0x000fe200078e020c */
[----:B------:R-:W-:Y:S01]  /*5a500*/  ISETP.LT.AND P3, PT, R25, UR26, !P4 ;  /* 0x0000001a19007c0c */ /* 0x000fe2000e761270 */
[----:B------:R-:W1:Y:S01]  /*5a510*/  LDCU UR26, c[0x0][0x39c] ;  /* 0x00007380ff1a77ac */ /* 0x000e620008000800 */
[----:B--2---:R-:W-:-:S02]  /*5a520*/  PRMT R9, R22, 0x7632, R9 ;  /* 0x0000763216097816 */ /* 0x004fc40000000009 */
[----:B------:R2:W-:Y:S01]  /*5a530*/  @P1 STG.E.U16 desc[UR8][R6.64], R22 ;  /* 0x0000001606001986 */ /* 0x0005e2000c101508 */
[----:B------:R-:W0:Y:S03]  /*5a540*/  LDCU UR70, c[0x0][0x3b8] ;  /* 0x00007700ff4677ac */ /* 0x000e260008000800 */
[----:B--2---:R-:W2:Y:S01]  /*5a550*/  LDL.LU R22, [R1+0x1fc] ;  /* 0x0001fc0001167983 */ /* 0x004ea20000300800 */
[----:B------:R-:W-:-:S04]  /*5a560*/  IMAD.WIDE R4, R4, 0x2, R16 ;  /* 0x0000000204047825 */ /* 0x000fc800078e0210 */
[----:B------:R-:W-:Y:S01]  /*5a570*/  VIADD R8, R23, 0x3e ;  /* 0x0000003e17087836 */ /* 0x000fe20000000000 */
[----:B------:R0:W-:Y:S01]  /*5a580*/  @P5 STG.E.U16 desc[UR8][R4.64], R9 ;  /* 0x0000000904005986 */ /* 0x0001e2000c101508 */
[----:B------:R-:W-:Y:S01]  /*5a590*/  ISETP.LT.AND P2, PT, R29, UR77, !P4 ;  /* 0x0000004d1d007c0c */ /* 0x000fe2000e741270 */
[----:B------:R-:W-:Y:S02]  /*5a5a0*/  IMAD.WIDE R6, R0, 0x2, R14 ;  /* 0x0000000200067825 */ /* 0x000fe400078e020e */
[----:B------:R-:W-:Y:S01]  /*5a5b0*/  ISETP.GE.AND P1, PT, R8, UR44, PT ;  /* 0x0000002c08007c0c */ /* 0x000fe2000bf26270 */
[----:B------:R-:W1:Y:S01]  /*5a5c0*/  LDCU UR77, c[0x0][0x398] ;  /* 0x00007300ff4d77ac */ /* 0x000e620008000800 */
[----:B0-----:R-:W-:Y:S01]  /*5a5d0*/  IMAD.WIDE R4, R0, 0x2, R18 ;  /* 0x0000000200047825 */ /* 0x001fe200078e0212 */
[----:B----4-:R-:W-:Y:S01]  /*5a5e0*/  PRMT R8, R10, 0x7632, R8 ;  /* 0x000076320a087816 */ /* 0x010fe20000000008 */
[----:B------:R-:W0:Y:S03]  /*5a5f0*/  LDCU UR44, c[0x0][0x398] ;  /* 0x00007300ff2c77ac */ /* 0x000e260008000800 */
[----:B------:R4:W-:Y:S01]  /*5a600*/  @P6 STG.E.U16 desc[UR8][R4.64], R10 ;  /* 0x0000000a04006986 */ /* 0x0009e2000c101508 */
[----:B------:R-:W-:Y:S01]  /*5a610*/  ISETP.LT.AND P4, PT, R28, UR66, !P4 ;  /* 0x000000421c007c0c */ /* 0x000fe2000e781270 */
[C---:B------:R-:W-:Y:S01]  /*5a620*/  VIADD R3, R0.reuse, UR24 ;  /* 0x0000001800037c36 */ /* 0x040fe20008000000 */
[----:B------:R-:W-:Y:S01]  /*5a630*/  ISETP.LT.AND P5, PT, R27, UR62, !P1 ;  /* 0x0000003e1b007c0c */ /* 0x000fe2000cfa1270 */
[----:B------:R0:W-:Y:S04]  /*5a640*/  @P3 STG.E.U16 desc[UR8][R6.64], R8 ;  /* 0x0000000806003986 */ /* 0x0001e8000c101508 */
[----:B----4-:R-:W4:Y:S01]  /*5a650*/  LDL.LU R10, [R1+0x18c] ;  /* 0x00018c00010a7983 */ /* 0x010f220000300800 */
[C---:B------:R-:W-:Y:S01]  /*5a660*/  IMAD.WIDE R4, R0.reuse, 0x2, R12 ;  /* 0x0000000200047825 */ /* 0x040fe200078e020c */
[----:B------:R-:W-:Y:S01]  /*5a670*/  ISETP.LT.AND P6, PT, R25, UR67, !P1 ;  /* 0x0000004319007c0c */ /* 0x000fe2000cfc1270 */
[----:B------:R-:W1:Y:S02]  /*5a680*/  LDCU UR66, c[0x0][0x398] ;  /* 0x00007300ff4277ac */ /* 0x000e640008000800 */
[----:B0-----:R-:W-:Y:S01]  /*5a690*/  IMAD.WIDE R6, R0, 0x2, R16 ;  /* 0x0000000200067825 */ /* 0x001fe200078e0210 */
[----:B------:R-:W-:Y:S01]  /*5a6a0*/  ISETP.LT.AND P3, PT, R29, UR33, !P1 ;  /* 0x000000211d007c0c */ /* 0x000fe2000cf61270 */
[----:B------:R-:W0:Y:S02]  /*5a6b0*/  LDCU UR24, c[0x0][0x398] ;  /* 0x00007300ff1877ac */ /* 0x000e240008000800 */
[----:B------:R-:W-:-:S02]  /*5a6c0*/  VIADD R9, R23, 0x3f ;  /* 0x0000003f17097836 */ /* 0x000fc40000000000 */
[----:B------:R-:W-:Y:S01]  /*5a6d0*/  VIADD R8, R3, UR20 ;  /* 0x0000001403087c36 */ /* 0x000fe20008000000 */
[----:B------:R-:W0:Y:S01]  /*5a6e0*/  LDCU UR67, c[0x0][0x39c] ;  /* 0x00007380ff4377ac */ /* 0x000e220008000800 */
[----:B------:R-:W0:Y:S01]  /*5a6f0*/  LDCU UR62, c[0x0][0x3b8] ;  /* 0x00007700ff3e77ac */ /* 0x000e220008000800 */
        /* <DEDUP_REMOVED lines=10> */
[----:B--2---:R-:W-:-:S02]  /*5a7a0*/  PRMT R0, R22, 0x7632, R0 ;  /* 0x0000763216007816 */ /* 0x004fc40000000000 */
[----:B------:R2:W-:Y:S01]  /*5a7b0*/  @P5 STG.E.U16 desc[UR8][R4.64], R22 ;  /* 0x0000001604005986 */ /* 0x0005e2000c101508 */
[C---:B------:R-:W-:Y:S01]  /*5a7c0*/  IMAD.WIDE R6, R3.reuse, 0x2, R14 ;  /* 0x0000000203067825 */ /* 0x040fe200078e020e */
[----:B------:R-:W0:Y:S02]  /*5a7d0*/  LDCU UR41, c[0x0][0x398] ;  /* 0x00007300ff2977ac */ /* 0x000e240008000800 */
[----:B--2---:R-:W2:Y:S01]  /*5a7e0*/  LDL.LU R22, [R1+0x17c] ;  /* 0x00017c0001167983 */ /* 0x004ea20000300800 */
[----:B------:R-:W-:Y:S01]  /*5a7f0*/  IMAD.WIDE R4, R3, 0x2, R12 ;  /* 0x0000000203047825 */ /* 0x000fe200078e020c */
[----:B------:R-:W-:Y:S01]  /*5a800*/  ISETP.LT.AND P4, PT, R27, UR59, !P2 ;  /* 0x0000003b1b007c0c */ /* 0x000fe2000d781270 */
[----:B------:R-:W0:Y:S01]  /*5a810*/  LDCU UR59, c[0x0][0x3b8] ;  /* 0x00007700ff3b77ac */ /* 0x000e220008000800 */
[----:B------:R1:W-:Y:S01]  /*5a820*/  @P6 STG.E.U16 desc[UR8][R6.64], R0 ;  /* 0x0000000006006986 */ /* 0x0003e2000c101508 */
[----:B------:R-:W-:Y:S02]  /*5a830*/  ISETP.LT.AND P5, PT, R25, UR64, !P2 ;  /* 0x0000004019007c0c */ /* 0x000fe4000d7a1270 */
[----:B------:R-:W-:Y:S01]  /*5a840*/  ISETP.LT.AND P6, PT, R29, UR34, !P2 ;  /* 0x000000221d007c0c */ /* 0x000fe2000d7c1270 */
[----:B------:R-:W-:-:S02]  /*5a850*/  VIADD R9, R23, 0x40 ;  /* 0x0000004017097836 */ /* 0x000fc40000000000 */
[----:B-1----:R-:W-:Y:S01]  /*5a860*/  IMAD.WIDE R6, R3, 0x2, R16 ;  /* 0x0000000203067825 */ /* 0x002fe200078e0210 */
[----:B------:R-:W1:Y:S03]  /*5a870*/  LDCU UR64, c[0x0][0x39c] ;  /* 0x00007380ff4077ac */ /* 0x000e660008000800 */
[----:B------:R-:W-:Y:S01]  /*5a880*/  VIADD R0, R8, UR42 ;  /* 0x0000002a08007c36 */ /* 0x000fe20008000000 */
[----:B----4-:R4:W-:Y:S01]  /*5a890*/  @P3 STG.E.U16 desc[UR8][R4.64], R10 ;  /* 0x0000000a04003986 */ /* 0x0109e2000c101508 */
[----:B------:R-:W-:Y:S01]  /*5a8a0*/  PRMT R3, R10, 0x7632, R3 ;  /* 0x000076320a037816 */ /* 0x000fe20000000003 */
[----:B------:R-:W0:Y:S01]  /*5a8b0*/  LDCU UR34, c[0x0][0x398] ;  /* 0x00007300ff2277ac */ /* 0x000e220008000800 */
[----:B------:R-:W-:Y:S01]  /*5a8c0*/  ISETP.LT.AND P2, PT, R28, UR60, !P2 ;  /* 0x0000003c1c007c0c */ /* 0x000fe2000d741270 */
[----:B------:R-:W0:Y:S01]  /*5a8d0*/  LDCU UR42, c[0x0][0x398] ;  /* 0x00007300ff2a77ac */ /* 0x000e220008000800 */
[----:B----4-:R-:W4:Y:S01]  /*5a8e0*/  LDL.LU R10, [R1+0x1b0] ;  /* 0x0001b000010a7983 */ /* 0x010f220000300800 */
[C---:B------:R-:W-:Y:S01]  /*5a8f0*/  IMAD.WIDE R4, R8.reuse, 0x2, R18 ;  /* 0x0000000208047825 */ /* 0x040fe200078e0212 */
[----:B------:R-:W-:Y:S01]  /*5a900*/  ISETP.GE.AND P3, PT, R9, UR28, PT ;  /* 0x0000001c09007c0c */ /* 0x000fe2000bf66270 */
[----:B------:R-:W0:Y:S01]  /*5a910*/  LDCU UR60, c[0x0][0x398] ;  /* 0x00007300ff3c77ac */ /* 0x000e220008000800 */
[----:B------:R1:W-:Y:S01]  /*5a920*/  @P1 STG.E.U16 desc[UR8][R6.64], R3 ;  /* 0x0000000306001986 */ /* 0x0003e2000c101508 */
[----:B------:R-:W-:Y:S01]  /*5a930*/  VIADD R9, R23, 0x41 ;  /* 0x0000004117097836 */ /* 0x000fe20000000000 */
[----:B------:R-:W0:Y:S01]  /*5a940*/  LDCU UR28, c[0x0][0x398] ;  /* 0x00007300ff1c77ac */ /* 0x000e220008000800 */
[C---:B-1----:R-:W-:Y:S01]  /*5a950*/  IMAD.WIDE R6, R8.reuse, 0x2, R14 ;  /* 0x0000000208067825 */ /* 0x042fe200078e020e */
[----:B---3--:R-:W-:Y:S01]  /*5a960*/  PRMT R3, R21, 0x7632, R3 ;  /* 0x0000763215037816 */ /* 0x008fe20000000003 */
[----:B------:R1:W-:Y:S04]  /*5a970*/  @P4 STG.E.U16 desc[UR8][R4.64], R21 ;  /* 0x0000001504004986 */ /* 0x0003e8000c101508 */
[----:B------:R3:W-:Y:S04]  /*5a980*/  @P5 STG.E.U16 desc[UR8][R6.64], R3 ;  /* 0x0000000306005986 */ /* 0x0007e8000c101508 */
[----:B-1----:R-:W4:Y:S01]  /*5a990*/  LDL.LU R21, [R1+0x1c0] ;  /* 0x0001c00001157983 */ /* 0x002f220000300800 */
[----:B------:R-:W-:-:S04]  /*5a9a0*/  IMAD.WIDE R4, R8, 0x2, R12 ;  /* 0x0000000208047825 */ /* 0x000fc800078e020c */
[----:B---3--:R-:W-:Y:S01]  /*5a9b0*/  IMAD.WIDE R6, R8, 0x2, R16 ;  /* 0x0000000208067825 */ /* 0x008fe200078e0210 */
[----:B--2---:R-:W-:Y:S01]  /*5a9c0*/  PRMT R8, R22, 0x7632, R8 ;  /* 0x0000763216087816 */ /* 0x004fe20000000008 */
[----:B------:R1:W-:Y:S04]  /*5a9d0*/  @P6 STG.E.U16 desc[UR8][R4.64], R22 ;  /* 0x0000001604006986 */ /* 0x0003e8000c101508 */
[----:B-1----:R-:W2:Y:S01]  /*5a9e0*/  LDL.LU R22, [R1+0x200] ;  /* 0x0002000001167983 */ /* 0x002ea20000300800 */
        /* <DEDUP_REMOVED lines=8> */
[----:B------:R-:W3:Y:S01]  /*5aa70*/  LDCU UR61, c[0x0][0x39c] ;  /* 0x00007380ff3d77ac */ /* 0x000ee20008000800 */
[----:B------:R-:W-:Y:S01]  /*5aa80*/  ISETP.LT.AND P2, PT, R27, UR53, !P6 ;  /* 0x000000351b007c0c */ /* 0x000fe2000f741270 */
[----:B------:R-:W0:Y:S01]  /*5aa90*/  LDCU UR6, c[0x0][0x398] ;  /* 0x00007300ff0677ac */ /* 0x000e220008000800 */
[----:B-1----:R-:W-:Y:S01]  /*5aaa0*/  IMAD.WIDE R6, R0, 0x2, R14 ;  /* 0x0000000200067825 */ /* 0x002fe200078e020e */
[----:B------:R-:W1:Y:S01]  /*5aab0*/  LDCU UR56, c[0x0][0x3b8] ;  /* 0x00007700ff3877ac */ /* 0x000e620008000800 */
[----:B----4-:R-:W-:Y:S01]  /*5aac0*/  PRMT R8, R10, 0x7632, R8 ;  /* 0x000076320a087816 */ /* 0x010fe20000000008 */
[----:B------:R4:W-:Y:S01]  /*5aad0*/  @P1 STG.E.U16 desc[UR8][R4.64], R10 ;  /* 0x0000000a04001986 */ /* 0x0009e2000c101508 */
[----:B------:R-:W0:Y:S03]  /*5aae0*/  LDCU UR57, c[0x0][0x398] ;  /* 0x00007300ff3977ac */ /* 0x000e260008000800 */
[----:B------:R1:W-:Y:S01]  /*5aaf0*/  @P4 STG.E.U16 desc[UR8][R6.64], R8 ;  /* 0x0000000806004986 */ /* 0x0003e2000c101508 */
[----:B------:R-:W0:Y:S01]  /*5ab00*/  LDCU UR39, c[0x0][0x398] ;  /* 0x00007300ff2777ac */ /* 0x000e220008000800 */
[----:B------:R-:W0:Y:S02]  /*5ab10*/  LDCU UR31, c[0x0][0x398] ;  /* 0x00007300ff1f77ac */ /* 0x000e240008000800 */
[----:B----4-:R-:W4:Y:S01]  /*5ab20*/  LDL.LU R10, [R1+0x190] ;  /* 0x00019000010a7983 */ /* 0x010f220000300800 */
[----:B------:R-:W0:Y:S01]  /*5ab30*/  LDCU UR53, c[0x0][0x3b8] ;  /* 0x00007700ff3577ac */ /* 0x000e220008000800 */
[----:B-1----:R-:W-:-:S04]  /*5ab40*/  IMAD.WIDE R6, R0, 0x2, R12 ;  /* 0x0000000200067825 */ /* 0x002fc800078e020c */
[----:B------:R-:W-:Y:S01]  /*5ab50*/  IMAD.WIDE R8, R0, 0x2, R16 ;  /* 0x0000000200087825 */ /* 0x000fe200078e0210 */
[----:B------:R-:W-:Y:S01]  /*5ab60*/  PRMT R0, R21, 0x7632, R0 ;  /* 0x0000763215007816 */ /* 0x000fe20000000000 */
        /* <DEDUP_REMOVED lines=21> */
[----:B------:R-:W-:Y:S01]  /*5acc0*/  ISETP.LT.AND P1, PT, R29, UR37, !P5 ;  /* 0x000000251d007c0c */ /* 0x000fe2000ef21270 */
[----:B------:R-:W0:Y:S01]  /*5acd0*/  LDCU UR54, c[0x0][0x398] ;  /* 0x00007300ff3677ac */ /* 0x000e220008000800 */
[----:B----4-:R4:W-:Y:S01]  /*5ace0*/  @P4 STG.E.U16 desc[UR8][R6.64], R10 ;  /* 0x0000000a06004986 */ /* 0x0109e2000c101508 */
[----:B------:R-:W0:Y:S01]  /*5acf0*/  LDCU UR22, c[0x0][0x398] ;  /* 0x00007300ff1677ac */ /* 0x000e220008000800 */
[----:B-1----:R-:W-:Y:S01]  /*5ad00*/  IMAD.WIDE R8, R3, 0x2, R16 ;  /* 0x0000000203087825 */ /* 0x002fe200078e0210 */
[----:B------:R-:W-:Y:S01]  /*5ad10*/  PRMT R3, R10, 0x7632, R3 ;  /* 0x000076320a037816 */ /* 0x000fe20000000003 */
[----:B------:R-:W1:Y:S02]  /*5ad20*/  LDCU UR32, c[0x0][0x398] ;  /* 0x00007300ff2077ac */ /* 0x000e640008000800 */
[C---:B------:R-:W-:Y:S01]  /*5ad30*/  VIADD R0, R4.reuse, UR51 ;  /* 0x0000003304007c36 */ /* 0x040fe20008000000 */
[----:B------:R-:W0:Y:S01]  /*5ad40*/  LDCU UR55, c[0x0][0x39c] ;  /* 0x00007380ff3777ac */ /* 0x000e220008000800 */
[----:B----4-:R-:W4:Y:S01]  /*5ad50*/  LDL.LU R10, [R1+0x204] ;  /* 0x00020400010a7983 */ /* 0x010f220000300800 */
[----:B------:R-:W-:Y:S01]  /*5ad60*/  IMAD.WIDE R6, R4, 0x2, R18 ;  /* 0x0000000204067825 */ /* 0x000fe200078e0212 */
[----:B------:R-:W-:Y:S01]  /*5ad70*/  ISETP.LT.AND P5, PT, R28, UR47, !P5 ;  /* 0x0000002f1c007c0c */ /* 0x000fe2000efa1270 */
[----:B------:R-:W0:Y:S01]  /*5ad80*/  LDCU UR37, c[0x0][0x398] ;  /* 0x00007300ff2577ac */ /* 0x000e220008000800 */
[----:B------:R1:W-:Y:S01]  /*5ad90*/  @P6 STG.E.U16 desc[UR8][R8.64], R3 ;  /* 0x0000000308006986 */ /* 0x0003e2000c101508 */
[----:B------:R-:W-:Y:S01]  /*5ada0*/  ISETP.GE.AND P4, PT, R5, UR4, PT ;  /* 0x0000000405007c0c */ /* 0x000fe2000bf86270 */
[----:B------:R-:W0:Y:S01]  /*5adb0*/  LDCU UR50, c[0x0][0x3b8] ;  /* 0x00007700ff3277ac */ /* 0x000e220008000800 */
[----:B------:R-:W0:Y:S01]  /*5adc0*/  LDCU UR47, c[0x0][0x398] ;  /* 0x00007300ff2f77ac */ /* 0x000e220008000800 */
[----:B------:R-:W0:Y:S01]  /*5add0*/  LDCU UR51, c[0x0][0x398] ;  /* 0x00007300ff3377ac */ /* 0x000e220008000800 */
[C---:B-1----:R-:W-:Y:S01]  /*5ade0*/  IMAD.WIDE R8, R4.reuse, 0x2, R14 ;  /* 0x0000000204087825 */ /* 0x042fe200078e020e */
[----:B---3--:R-:W-:Y:S01]  /*5adf0*/  PRMT R3, R21, 0x7632, R3 ;  /* 0x0000763215037816 */ /* 0x008fe20000000003 */
[----:B------:R1:W-:Y:S01]  /*5ae00*/  @P3 STG.E.U16 desc[UR8][R6.64], R21 ;  /* 0x0000001506003986 */ /* 0x0003e2000c101508 */
[----:B------:R-:W3:Y:S03]  /*5ae10*/  LDCU UR4, c[0x0][0x398] ;  /* 0x00007300ff0477ac */ /* 0x000ee60008000800 */
[----:B------:R2:W-:Y:S04]  /*5ae20*/  @P2 STG.E.U16 desc[UR8][R8.64], R3 ;  /* 0x0000000308002986 */ /* 0x0005e8000c101508 */
[----:B-1----:R-:W3:Y:S01]  /*5ae30*/  LDL.LU R21, [R1+0x194] ;  /* 0x0001940001157983 */ /* 0x002ee20000300800 */
[----:B------:R-:W-:Y:S01]  /*5ae40*/  IMAD.WIDE R6, R4, 0x2, R12 ;  /* 0x0000000204067825 */ /* 0x000fe200078e020c */
[----:B--2---:R-:W-:-:S04]  /*5ae50*/  PRMT R9, R22, 0x7632, R9 ;  /* 0x0000763216097816 */ /* 0x004fc80000000009 */
[----:B------:R1:W-:Y:S04]  /*5ae60*/  @P1 STG.E.U16 desc[UR8][R6.64], R22 ;  /* 0x0000001606001986 */ /* 0x0003e8000c101508 */
[----:B-1----:R-:W2:Y:S01]  /*5ae70*/  LDL.LU R22, [R1+0x1b8] ;  /* 0x0001b80001167983 */ /* 0x002ea20000300800 */
[----:B------:R-:W-:Y:S01]  /*5ae80*/  ISETP.LT.AND P6, PT, R27, UR76, !P4 ;  /* 0x0000004c1b007c0c */ /* 0x000fe2000e7c1270 */
[----:B------:R-:W-:Y:S01]  /*5ae90*/  IMAD.WIDE R4, R4, 0x2, R16 ;  /* 0x0000000204047825 */ /* 0x000fe200078e0210 */
[----:B------:R-:W-:Y:S01]  /*5aea0*/  ISETP.LT.AND P3, PT, R25, UR29, !P4 ;  /* 0x0000001d19007c0c */ /* 0x000fe2000e761270 */
[----:B------:R-:W1:Y:S02]  /*5aeb0*/  LDCU UR29, c[0x0][0x39c] ;  /* 0x00007380ff1d77ac */ /* 0x000e640008000800 */
[----:B------:R-:W-:Y:S01]  /*5aec0*/  VIADD R8, R23, 0x44 ;  /* 0x0000004417087836 */ /* 0x000fe20000000000 */
[----:B------:R0:W-:Y:S01]  /*5aed0*/  @P5 STG.E.U16 desc[UR8][R4.64], R9 ;  /* 0x0000000904005986 */ /* 0x0001e2000c101508 */
[----:B------:R-:W-:Y:S01]  /*5aee0*/  ISETP.LT.AND P2, PT, R29, UR48, !P4 ;  /* 0x000000301d007c0c */ /* 0x000fe2000e741270 */
[----:B------:R-:W-:Y:S01]  /*5aef0*/  IMAD.WIDE R6, R0, 0x2, R14 ;  /* 0x0000000200067825 */ /* 0x000fe200078e020e */
[----:B------:R-:W1:Y:S01]  /*5af00*/  LDCU UR76, c[0x0][0x3b8] ;  /* 0x00007700ff4c77ac */ /* 0x000e620008000800 */
[----:B------:R-:W-:-:S02]  /*5af10*/  ISETP.GE.AND P1, PT, R8, UR27, PT ;  /* 0x0000001b08007c0c */ /* 0x000fc4000bf26270 */
[----:B0-----:R-:W-:Y:S01]  /*5af20*/  IMAD.WIDE R4, R0, 0x2, R18 ;  /* 0x0000000200047825 */ /* 0x001fe200078e0212 */
[----:B----4-:R-:W-:Y:S01]  /*5af30*/  PRMT R8, R10, 0x7632, R8 ;  /* 0x000076320a087816 */ /* 0x010fe20000000008 */
[----:B------:R-:W0:Y:S03]  /*5af40*/  LDCU UR48, c[0x0][0x398] ;  /* 0x00007300ff3077ac */ /* 0x000e260008000800 */
[----:B------:R4:W-:Y:S01]  /*5af50*/  @P6 STG.E.U16 desc[UR8][R4.64], R10 ;  /* 0x0000000a04006986 */ /* 0x0009e2000c101508 */
[----:B------:R-:W-:Y:S01]  /*5af60*/  ISETP.LT.AND P4, PT, R28, UR74, !P4 ;  /* 0x0000004a1c007c0c */ /* 0x000fe2000e781270 */
[C---:B------:R-:W-:Y:S01]  /*5af70*/  VIADD R3, R0.reuse, UR38 ;  /* 0x0000002600037c36 */ /* 0x040fe20008000000 */
[----:B------:R-:W-:Y:S01]  /*5af80*/  ISETP.LT.AND P5, PT, R27, UR75, !P1 ;  /* 0x0000004b1b007c0c */ /* 0x000fe2000cfa1270 */
[----:B------:R0:W-:Y:S01]  /*5af90*/  @P3 STG.E.U16 desc[UR8][R6.64], R8 ;  /* 0x0000000806003986 */ /* 0x0001e2000c101508 */
[----:B------:R-:W-:Y:S01]  /*5afa0*/  VIADD R9, R23, 0x45 ;  /* 0x0000004517097836 */ /* 0x000fe20000000000 */
[----:B------:R-:W1:Y:S02]  /*5afb0*/  LDCU UR27, c[0x0][0x398] ;  /* 0x00007300ff1b77ac */ /* 0x000e640008000800 */
[----:B----4-:R-:W4:Y:S01]  /*5afc0*/  LDL.LU R10, [R1+0x1c8] ;  /* 0x0001c800010a7983 */ /* 0x010f220000300800 */
[C---:B------:R-:W-:Y:S01]  /*5afd0*/  IMAD.WIDE R4, R0.reuse, 0x2, R12 ;  /* 0x0000000200047825 */ /* 0x040fe200078e020c */
[----:B------:R-:W-:Y:S01]  /*5afe0*/  ISETP.LT.AND P6, PT, R25, UR35, !P1 ;  /* 0x0000002319007c0c */ /* 0x000fe2000cfc1270 */
[----:B------:R-:W1:Y:S02]  /*5aff0*/  LDCU UR74, c[0x0][0x398] ;  /* 0x00007300ff4a77ac */ /* 0x000e640008000800 */
[----:B0-----:R-:W-:Y:S01]  /*5b000*/  IMAD.WIDE R6, R0, 0x2, R16 ;  /* 0x0000000200067825 */ /* 0x001fe200078e0210 */
[----:B------:R-:W-:Y:S01]  /*5b010*/  ISETP.LT.AND P3, PT, R29, UR45, !P1 ;  /* 0x0000002d1d007c0c */ /* 0x000fe2000cf61270 */
[----:B------:R-:W0:Y:S02]  /*5b020*/  LDCU UR38, c[0x0][0x398] ;  /* 0x00007300ff2677ac */ /* 0x000e240008000800 */
        /* <DEDUP_REMOVED lines=50> */
[----:B------:R-:W-:Y:S01]  /*5b350*/  ISETP.LT.AND P1, PT, R27, UR69, !P3 ;  /* 0x000000451b007c0c */ /* 0x000fe2000df21270 */
[C---:B------:R-:W-:Y:S01]  /*5b360*/  IMAD.WIDE R4, R0.reuse, 0x2, R18 ;  /* 0x0000000200047825 */ /* 0x040fe200078e0212 */
[----:B------:R-:W-:Y:S01]  /*5b370*/  ISETP.LT.AND P4, PT, R25, UR30, !P3 ;  /* 0x0000001e19007c0c */ /* 0x000fe2000df81270 */
[----:B------:R1:W-:Y:S01]  /*5b380*/  @P2 STG.E.U16 desc[UR8][R6.64], R8 ;  /* 0x0000000806002986 */ /* 0x0003e2000c101508 */
[----:B------:R-:W-:Y:S01]  /*5b390*/  ISETP.LT.AND P5, PT, R29, UR43, !P3 ;  /* 0x0000002b1d007c0c */ /* 0x000fe2000dfa1270 */
[----:B------:R-:W-:Y:S01]  /*5b3a0*/  VIADD R3, R0, UR70 ;  /* 0x0000004600037c36 */ /* 0x000fe20008000000 */
[----:B------:R-:W-:Y:S01]  /*5b3b0*/  ISETP.GE.AND P6, PT, R9, UR26, PT ;  /* 0x0000001a09007c0c */ /* 0x000fe2000bfc6270 */
[----:B------:R-:W3:Y:S01]  /*5b3c0*/  LDCU UR30, c[0x0][0x39c] ;  /* 0x00007380ff1e77ac */ /* 0x000ee20008000800 */
[----:B------:R-:W-:-:S02]  /*5b3d0*/  ISETP.LT.AND P3, PT, R28, UR65, !P3 ;  /* 0x000000411c007c0c */ /* 0x000fc4000df61270 */
[----:B------:R-:W-:Y:S01]  /*5b3e0*/  ISETP.LT.AND P2, PT, R27, UR77, !P6 ;  /* 0x0000004d1b007c0c */ /* 0x000fe2000f741270 */
[----:B------:R-:W0:Y:S01]  /*5b3f0*/  LDCU UR69, c[0x0][0x3b8] ;  /* 0x00007700ff4577ac */ /* 0x000e220008000800 */
[----:B-1----:R-:W-:Y:S01]  /*5b400*/  IMAD.WIDE R6, R0, 0x2, R14 ;  /* 0x0000000200067825 */ /* 0x002fe200078e020e */
[----:B------:R-:W1:Y:S01]  /*5b410*/  LDCU UR43, c[0x0][0x398] ;  /* 0x00007300ff2b77ac */ /* 0x000e620008000800 */
[----:B----4-:R-:W-:Y:S01]  /*5b420*/  PRMT R8, R10, 0x7632, R8 ;  /* 0x000076320a087816 */ /* 0x010fe20000000008 */
[----:B------:R4:W-:Y:S01]  /*5b430*/  @P1 STG.E.U16 desc[UR8][R4.64], R10 ;  /* 0x0000000a04001986 */ /* 0x0009e2000c101508 */
[----:B------:R-:W-:Y:S01]  /*5b440*/  VIADD R9, R23, 0x48 ;  /* 0x0000004817097836 */ /* 0x000fe20000000000 */
[----:B------:R-:W0:Y:S02]  /*5b450*/  LDCU UR65, c[0x0][0x398] ;  /* 0x00007300ff4177ac */ /* 0x000e240008000800 */
[----:B------:R1:W-:Y:S01]  /*5b460*/  @P4 STG.E.U16 desc[UR8][R6.64], R8 ;  /* 0x0000000806004986 */ /* 0x0003e2000c101508 */
[----:B------:R-:W0:Y:S01]  /*5b470*/  LDCU UR70, c[0x0][0x398] ;  /* 0x00007300ff4677ac */ /* 0x000e220008000800 */
[----:B------:R-:W0:Y:S02]  /*5b480*/  LDCU UR26, c[0x0][0x398] ;  /* 0x00007300ff1a77ac */ /* 0x000e240008000800 */
[----:B----4-:R-:W4:Y:S01]  /*5b490*/  LDL.LU R10, [R1+0x19c] ;  /* 0x00019c00010a7983 */ /* 0x010f220000300800 */
[C---:B------:R-:W-:Y:S01]  /*5b4a0*/  IMAD.WIDE R4, R0.reuse, 0x2, R12 ;  /* 0x0000000200047825 */ /* 0x040fe200078e020c */
[----:B------:R-:W0:Y:S03]  /*5b4b0*/  LDCU UR77, c[0x0][0x3b8] ;  /* 0x00007700ff4d77ac */ /* 0x000e260008000800 */
[----:B-1----:R-:W-:Y:S01]  /*5b4c0*/  IMAD.WIDE R6, R0, 0x2, R16 ;  /* 0x0000000200067825 */ /* 0x002fe200078e0210 */
        /* <DEDUP_REMOVED lines=10> */
[----:B------:R-:W-:Y:S01]  /*5b570*/  IMAD.WIDE R6, R3, 0x2, R14 ;  /* 0x0000000203067825 */ /* 0x000fe200078e020e */
[----:B------:R-:W-:Y:S01]  /*5b580*/  ISETP.GE.AND P5, PT, R9, UR67, PT ;  /* 0x0000004309007c0c */ /* 0x000fe2000bfa6270 */
[----:B------:R-:W1:Y:S02]  /*5b590*/  LDCU UR66, c[0x0][0x39c] ;  /* 0x00007380ff4277ac */ /* 0x000e640008000800 */
[----:B------:R-:W-:Y:S01]  /*5b5a0*/  IMAD.WIDE R4, R3, 0x2, R12 ;  /* 0x0000000203047825 */ /* 0x000fe200078e020c */
[----:B------:R-:W-:Y:S01]  /*5b5b0*/  ISETP.LT.AND P6, PT, R28, UR44, !P6 ;  /* 0x0000002c1c007c0c */ /* 0x000fe2000f7c1270 */
[----:B------:R-:W0:Y:S01]  /*5b5c0*/  LDCU UR24, c[0x0][0x398] ;  /* 0x00007300ff1877ac */ /* 0x000e220008000800 */
[----:B------:R-:W-:Y:S01]  /*5b5d0*/  ISETP.LT.AND P3, PT, R27, UR33, !P5 ;  /* 0x000000211b007c0c */ /* 0x000fe2000ef61270 */
[----:B------:R-:W-:-:S02]  /*5b5e0*/  VIADD R8, R3, UR62 ;  /* 0x0000003e03087c36 */ /* 0x000fc40008000000 */
[----:B------:R1:W-:Y:S01]  /*5b5f0*/  @P1 STG.E.U16 desc[UR8][R6.64], R0 ;  /* 0x0000000006001986 */ /* 0x0003e2000c101508 */
        /* <DEDUP_REMOVED lines=13> */
[----:B------:R-:W-:Y:S01]  /*5b6d0*/  ISETP.GE.AND P4, PT, R9, UR64, PT ;  /* 0x0000004009007c0c */ /* 0x000fe2000bf86270 */
[----:B------:R-:W0:Y:S01]  /*5b6e0*/  LDCU UR67, c[0x0][0x398] ;  /* 0x00007300ff4377ac */ /* 0x000e220008000800 */
[----:B------:R1:W-:Y:S01]  /*5b6f0*/  @P6 STG.E.U16 desc[UR8][R6.64], R3 ;  /* 0x0000000306006986 */ /* 0x0003e2000c101508 */
[----:B------:R-:W-:Y:S01]  /*5b700*/  ISETP.LT.AND P5, PT, R28, UR41, !P5 ;  /* 0x000000291c007c0c */ /* 0x000fe2000efa1270 */
[----:B------:R-:W-:Y:S01]  /*5b710*/  VIADD R9, R23, 0x4a ;  /* 0x0000004a17097836 */ /* 0x000fe20000000000 */
        /* <DEDUP_REMOVED lines=8> */
[----:B------:R0:W-:Y:S04]  /*5b7a0*/  @P2 STG.E.U16 desc[UR8][R6.64], R3 ;  /* 0x0000000306002986 */ /* 0x0001e8000c101508 */
[----:B-1----:R-:W3:Y:S01]  /*5b7b0*/  LDL.LU R21, [R1+0x210] ;  /* 0x0002100001157983 */ /* 0x002ee20000300800 */
[C---:B------:R-:W-:Y:S01]  /*5b7c0*/  IMAD.WIDE R4, R8.reuse, 0x2, R12 ;  /* 0x0000000208047825 */ /* 0x040fe200078e020c */
[----:B------:R-:W-:Y:S01]  /*5b7d0*/  ISETP.LT.AND P3, PT, R25, UR60, !P4 ;  /* 0x0000003c19007c0c */ /* 0x000fe2000e761270 */
[----:B------:R-:W1:Y:S02]  /*5b7e0*/  LDCU UR60, c[0x0][0x39c] ;  /* 0x00007380ff3c77ac */ /* 0x000e640008000800 */
[----:B0-----:R-:W-:Y:S01]  /*5b7f0*/  IMAD.WIDE R6, R8, 0x2, R16 ;  /* 0x0000000208067825 */ /* 0x001fe200078e0210 */
[----:B--2---:R-:W-:Y:S01]  /*5b800*/  PRMT R8, R22, 0x7632, R8 ;  /* 0x0000763216087816 */ /* 0x004fe20000000008 */
[----:B------:R0:W-:Y:S01]  /*5b810*/  @P1 STG.E.U16 desc[UR8][R4.64], R22 ;  /* 0x0000001604001986 */ /* 0x0001e2000c101508 */
[----:B------:R-:W2:Y:S03]  /*5b820*/  LDCU UR34, c[0x0][0x3b8] ;  /* 0x00007700ff2277ac */ /* 0x000ea60008000800 */
[----:B0-----:R-:W2:Y:S01]  /*5b830*/  LDL.LU R22, [R1+0x224] ;  /* 0x0002240001167983 */ /* 0x001ea20000300800 */
[----:B------:R-:W-:Y:S01]  /*5b840*/  IMAD.WIDE R4, R0, 0x2, R18 ;  /* 0x0000000200047825 */ /* 0x000fe200078e0212 */
[----:B------:R-:W-:Y:S01]  /*5b850*/  ISETP.LT.AND P2, PT, R29, UR42, !P4 ;  /* 0x0000002a1d007c0c */ /* 0x000fe2000e741270 */
[----:B------:R-:W0:Y:S01]  /*5b860*/  LDCU UR42, c[0x0][0x398] ;  /* 0x00007300ff2a77ac */ /* 0x000e220008000800 */
[----:B------:R1:W-:Y:S01]  /*5b870*/  @P5 STG.E.U16 desc[UR8][R6.64], R8 ;  /* 0x0000000806005986 */ /* 0x0003e2000c101508 */
[----:B------:R-:W-:-:S02]  /*5b880*/  ISETP.GE.AND P1, PT, R9, UR61, PT ;  /* 0x0000003d09007c0c */ /* 0x000fc4000bf26270 */
[----:B------:R-:W-:Y:S01]  /*5b890*/  ISETP.LT.AND P4, PT, R28, UR28, !P4 ;  /* 0x0000001c1c007c0c */ /* 0x000fe2000e781270 */
[C---:B------:R-:W-:Y:S01]  /*5b8a0*/  VIADD R3, R0.reuse, UR56 ;  /* 0x0000003800037c36 */ /* 0x040fe20008000000 */
[----:B------:R-:W-:Y:S01]  /*5b8b0*/  ISETP.LT.AND P5, PT, R27, UR6, !P1 ;  /* 0x000000061b007c0c */ /* 0x000fe2000cfa1270 */
[----:B------:R-:W0:Y:S01]  /*5b8c0*/  LDCU UR28, c[0x0][0x398] ;  /* 0x00007300ff1c77ac */ /* 0x000e220008000800 */
[----:B------:R-:W0:Y:S01]  /*5b8d0*/  LDCU UR56, c[0x0][0x398] ;  /* 0x00007300ff3877ac */ /* 0x000e220008000800 */
[----:B-1----:R-:W-:Y:S01]  /*5b8e0*/  IMAD.WIDE R6, R0, 0x2, R14 ;  /* 0x0000000200067825 */ /* 0x002fe200078e020e */
[----:B------:R-:W1:Y:S01]  /*5b8f0*/  LDCU UR61, c[0x0][0x398] ;  /* 0x00007300ff3d77ac */ /* 0x000e620008000800 */
[----:B----4-:R-:W-:Y:S01]  /*5b900*/  PRMT R8, R10, 0x7632, R8 ;  /* 0x000076320a087816 */ /* 0x010fe20000000008 */
[----:B------:R4:W-:Y:S01]  /*5b910*/  @P6 STG.E.U16 desc[UR8][R4.64], R10 ;  /* 0x0000000a04006986 */ /* 0x0009e2000c101508 */
[----:B------:R-:W0:Y:S03]  /*5b920*/  LDCU UR6, c[0x0][0x3b8] ;  /* 0x00007700ff0677ac */ /* 0x000e260008000800 */
[----:B------:R1:W-:Y:S04]  /*5b930*/  @P3 STG.E.U16 desc[UR8][R6.64], R8 ;  /* 0x0000000806003986 */ /* 0x0003e8000c101508 */
[----:B----4-:R-:W4:Y:S01]  /*5b940*/  LDL.LU R10, [R1+0x234] ;  /* 0x00023400010a7983 */ /* 0x010f220000300800 */
        /* <DEDUP_REMOVED lines=385> */
[----:B------:R-:W-:Y:S01]  /*5d160*/  ISETP.LT.AND P1, PT, R25, UR36, !P6 ;  /* 0x0000002419007c0c */ /* 0x000fe2000f721270 */
[----:B------:R-:W-:Y:S01]  /*5d170*/  VIADD R5, R23, 0x5a ;  /* 0x0000005a17057836 */ /* 0x000fe20000000000 */
[----:B------:R-:W-:Y:S01]  /*5d180*/  ISETP.LT.AND P4, PT, R29, UR69, !P6 ;  /* 0x000000451d007c0c */ /* 0x000fe2000f781270 */
[----:B------:R-:W-:Y:S01]  /*5d190*/  IMAD.WIDE R8, R3, 0x2, R14 ;  /* 0x0000000203087825 */ /* 0x000fe200078e020e */
[----:B------:R-:W1:Y:S02]  /*5d1a0*/  LDCU UR36, c[0x0][0x39c] ;  /* 0x00007380ff2477ac */ /* 0x000e640008000800 */
[----:B------:R-:W-:Y:S01]  /*5d1b0*/  ISETP.GE.AND P5, PT, R5, UR65, PT ;  /* 0x0000004105007c0c */ /* 0x000fe2000bfa6270 */
        /* <DEDUP_REMOVED lines=47> */
[----:B------:R-:W0:Y:S01]  /*5d4b0*/  LDCU UR33, c[0x0][0x398] ;  /* 0x00007300ff2177ac */ /* 0x000e220008000800 */
[----:B----4-:R-:W-:-:S03]  /*5d4c0*/  PRMT R8, R10, 0x7632, R8 ;  /* 0x000076320a087816 */ /* 0x010fc60000000008 */
        /* <DEDUP_REMOVED lines=66> */
[----:B------:R-:W-:Y:S02]  /*5d8f0*/  ISETP.LT.AND P4, PT, R25, UR58, !P3 ;  /* 0x0000003a19007c0c */ /* 0x000fe4000df81270 */
        /* <DEDUP_REMOVED lines=33> */
[----:B------:R-:W1:Y:S01]  /*5db10*/  LDCU UR55, c[0x0][0x39c] ;  /* 0x00007380ff3777ac */ /* 0x000e620008000800 */
[----:B------:R-:W-:Y:S01]  /*5db20*/  ISETP.LT.AND P6, PT, R28, UR47, !P6 ;  /* 0x0000002f1c007c0c */ /* 0x000fe2000f7c1270 */
[----:B------:R-:W-:Y:S01]  /*5db30*/  IMAD.WIDE R4, R3, 0x2, R12 ;  /* 0x0000000203047825 */ /* 0x000fe200078e020c */
[----:B------:R-:W-:Y:S01]  /*5db40*/  ISETP.LT.AND P3, PT, R27, UR76, !P5 ;  /* 0x0000004c1b007c0c */ /* 0x000fe2000ef61270 */
[----:B------:R-:W0:Y:S02]  /*5db50*/  LDCU UR37, c[0x0][0x398] ;  /* 0x00007300ff2577ac */ /* 0x000e240008000800 */
        /* <DEDUP_REMOVED lines=24> */
[----:B------:R1:W-:Y:S02]  /*5dce0*/  @P3 STG.E.U16 desc[UR8][R4.64], R21 ;  /* 0x0000001504003986 */ /* 0x0003e4000c101508 */
[----:B------:R-:W-:Y:S01]  /*5dcf0*/  VIADD R9, R23, 0x62 ;  /* 0x0000006217097836 */ /* 0x000fe20000000000 */
[----:B------:R-:W3:Y:S01]  /*5dd00*/  LDCU UR27, c[0x0][0x398] ;  /* 0x00007300ff1b77ac */ /* 0x000ee20008000800 */
[----:B------:R0:W-:Y:S04]  /*5dd10*/  @P2 STG.E.U16 desc[UR8][R6.64], R3 ;  /* 0x0000000306002986 */ /* 0x0001e8000c101508 */
[----:B-1----:R-:W3:Y:S01]  /*5dd20*/  LDL.LU R21, [R1+0x2d0] ;  /* 0x0002d00001157983 */ /* 0x002ee20000300800 */
[----:B------:R-:W-:-:S04]  /*5dd30*/  IMAD.WIDE R4, R8, 0x2, R12 ;  /* 0x0000000208047825 */ /* 0x000fc800078e020c */
[----:B0-----:R-:W-:Y:S01]  /*5dd40*/  IMAD.WIDE R6, R8, 0x2, R16 ;  /* 0x0000000208067825 */ /* 0x001fe200078e0210 */
[----:B--2---:R-:W-:Y:S01]  /*5dd50*/  PRMT R8, R22, 0x7632, R8 ;  /* 0x0000763216087816 */ /* 0x004fe20000000008 */
[----:B------:R0:W-:Y:S04]  /*5dd60*/  @P1 STG.E.U16 desc[UR8][R4.64], R22 ;  /* 0x0000001604001986 */ /* 0x0001e8000c101508 */
[----:B0-----:R-:W2:Y:S01]  /*5dd70*/  LDL.LU R22, [R1+0x2e4] ;  /* 0x0002e40001167983 */ /* 0x001ea20000300800 */
[----:B------:R-:W-:Y:S02]  /*5dd80*/  ISETP.LT.AND P6, PT, R27, UR75, !P4 ;  /* 0x0000004b1b007c0c */ /* 0x000fe4000e7c1270 */
[----:B------:R-:W-:Y:S01]  /*5dd90*/  ISETP.LT.AND P3, PT, R25, UR35, !P4 ;  /* 0x0000002319007c0c */ /* 0x000fe2000e761270 */
[----:B------:R0:W-:Y:S01]  /*5dda0*/  @P5 STG.E.U16 desc[UR8][R6.64], R8 ;  /* 0x0000000806005986 */ /* 0x0001e2000c101508 */
[----:B------:R-:W-:Y:S01]  /*5ddb0*/  ISETP.LT.AND P2, PT, R29, UR45, !P4 ;  /* 0x0000002d1d007c0c */ /* 0x000fe2000e741270 */
[----:B------:R-:W-:Y:S01]  /*5ddc0*/  IMAD.WIDE R4, R0, 0x2, R18 ;  /* 0x0000000200047825 */ /* 0x000fe200078e0212 */
[----:B------:R-:W-:Y:S01]  /*5ddd0*/  ISETP.GE.AND P1, PT, R9, UR49, PT ;  /* 0x0000003109007c0c */ /* 0x000fe2000bf26270 */
[----:B------:R-:W1:Y:S01]  /*5dde0*/  LDCU UR35, c[0x0][0x39c] ;  /* 0x00007380ff2377ac */ /* 0x000e620008000800 */
[----:B------:R-:W-:-:S02]  /*5ddf0*/  ISETP.LT.AND P4, PT, R28, UR71, !P4 ;  /* 0x000000471c007c0c */ /* 0x000fc4000e781270 */
[----:B------:R-:W-:Y:S01]  /*5de00*/  ISETP.LT.AND P5, PT, R27, UR72, !P1 ;  /* 0x000000481b007c0c */ /* 0x000fe2000cfa1270 */
[C---:B------:R-:W-:Y:S01]  /*5de10*/  VIADD R3, R0.reuse, UR52 ;  /* 0x0000003400037c36 */ /* 0x040fe20008000000 */
[----:B------:R-:W1:Y:S01]  /*5de20*/  LDCU UR45, c[0x0][0x398] ;  /* 0x00007300ff2d77ac */ /* 0x000e620008000800 */
[----:B0-----:R-:W-:Y:S01]  /*5de30*/  IMAD.WIDE R6, R0, 0x2, R14 ;  /* 0x0000000200067825 */ /* 0x001fe200078e020e */
[----:B------:R-:W0:Y:S01]  /*5de40*/  LDCU UR75, c[0x0][0x3b8] ;  /* 0x00007700ff4b77ac */ /* 0x000e220008000800 */
        /* <DEDUP_REMOVED lines=23> */
[----:B------:R-:W-:-:S02]  /*5dfc0*/  ISETP.GE.AND P2, PT, R5, UR36, PT ;  /* 0x0000002405007c0c */ /* 0x000fc4000bf46270 */
[----:B------:R-:W-:Y:S01]  /*5dfd0*/  ISETP.LT.AND P1, PT, R28, UR68, !P1 ;  /* 0x000000441c007c0c */ /* 0x000fe2000cf21270 */
[----:B------:R-:W-:Y:S01]  /*5dfe0*/  IMAD.WIDE R6, R3, 0x2, R12 ;  /* 0x0000000203067825 */ /* 0x000fe200078e020c */
[----:B------:R-:W-:Y:S01]  /*5dff0*/  ISETP.LT.AND P4, PT, R27, UR69, !P2 ;  /* 0x000000451b007c0c */ /* 0x000fe2000d781270 */
[----:B------:R-:W0:Y:S01]  /*5e000*/  LDCU UR46, c[0x0][0x398] ;  /* 0x00007300ff2e77ac */ /* 0x000e220008000800 */
[----:B------:R-:W-:Y:S01]  /*5e010*/  ISETP.LT.AND P5, PT, R25, UR30, !P2 ;  /* 0x0000001e19007c0c */ /* 0x000fe2000d7a1270 */
[----:B------:R-:W-:Y:S01]  /*5e020*/  VIADD R4, R3, UR73 ;  /* 0x0000004903047c36 */ /* 0x000fe20008000000 */
[----:B------:R1:W-:Y:S01]  /*5e030*/  @P6 STG.E.U16 desc[UR8][R8.64], R0 ;  /* 0x0000000008006986 */ /* 0x0003e2000c101508 */
[----:B------:R-:W-:Y:S01]  /*5e040*/  ISETP.LT.AND P6, PT, R29, UR43, !P2 ;  /* 0x0000002b1d007c0c */ /* 0x000fe2000d7c1270 */
[----:B------:R-:W-:Y:S01]  /*5e050*/  VIADD R5, R23, 0x64 ;  /* 0x0000006417057836 */ /* 0x000fe20000000000 */
[----:B------:R-:W0:Y:S01]  /*5e060*/  LDCU UR30, c[0x0][0x39c] ;  /* 0x00007380ff1e77ac */ /* 0x000e220008000800 */
[----:B----4-:R4:W-:Y:S01]  /*5e070*/  @P3 STG.E.U16 desc[UR8][R6.64], R10 ;  /* 0x0000000a06003986 */ /* 0x0109e2000c101508 */
[----:B------:R-:W0:Y:S01]  /*5e080*/  LDCU UR68, c[0x0][0x398] ;  /* 0x00007300ff4477ac */ /* 0x000e220008000800 */
[----:B------:R-:W0:Y:S01]  /*5e090*/  LDCU UR73, c[0x0][0x398] ;  /* 0x00007300ff4977ac */ /* 0x000e220008000800 */
[----:B-1----:R-:W-:Y:S01]  /*5e0a0*/  IMAD.WIDE R8, R3, 0x2, R16 ;  /* 0x0000000203087825 */ /* 0x002fe200078e0210 */
[----:B------:R-:W-:Y:S01]  /*5e0b0*/  PRMT R3, R10, 0x7632, R3 ;  /* 0x000076320a037816 */ /* 0x000fe20000000003 */
[----:B------:R-:W1:Y:S01]  /*5e0c0*/  LDCU UR36, c[0x0][0x398] ;  /* 0x00007300ff2477ac */ /* 0x000e620008000800 */
[----:B----4-:R-:W4:Y:S01]  /*5e0d0*/  LDL.LU R10, [R1+0x2e8] ;  /* 0x0002e800010a7983 */ /* 0x010f220000300800 */
[C---:B------:R-:W-:Y:S01]  /*5e0e0*/  IMAD.WIDE R6, R4.reuse, 0x2, R18 ;  /* 0x0000000204067825 */ /* 0x040fe200078e0212 */
[----:B------:R-:W0:Y:S02]  /*5e0f0*/  LDCU UR43, c[0x0][0x398] ;  /* 0x00007300ff2b77ac */ /* 0x000e240008000800 */
[----:B------:R1:W-:Y:S01]  /*5e100*/  @P1 STG.E.U16 desc[UR8][R8.64], R3 ;  /* 0x0000000308001986 */ /* 0x0003e2000c101508 */
[----:B------:R-:W0:Y:S01]  /*5e110*/  LDCU UR69, c[0x0][0x3b8] ;  /* 0x00007700ff4577ac */ /* 0x000e220008000800 */
[C---:B-1----:R-:W-:Y:S01]  /*5e120*/  IMAD.WIDE R8, R4.reuse, 0x2, R14 ;  /* 0x0000000204087825 */ /* 0x042fe200078e020e */
        /* <DEDUP_REMOVED lines=9> */
[----:B------:R-:W-:Y:S01]  /*5e1c0*/  ISETP.GE.AND P3, PT, R5, UR26, PT ;  /* 0x0000001a05007c0c */ /* 0x000fe2000bf66270 */
[C---:B------:R-:W-:Y:S01]  /*5e1d0*/  VIADD R0, R4.reuse, UR70 ;  /* 0x0000004604007c36 */ /* 0x040fe20008000000 */
[----:B------:R-:W2:Y:S01]  /*5e1e0*/  LDL.LU R11, [R1+0x2d8] ;  /* 0x0002d800010b7983 */ /* 0x000ea20000300800 */
[----:B------:R-:W-:Y:S01]  /*5e1f0*/  VIADD R8, R23, 0x65 ;  /* 0x0000006517087836 */ /* 0x000fe20000000000 */
[----:B------:R-:W-:Y:S01]  /*5e200*/  ISETP.LT.AND P1, PT, R27, UR77, !P3 ;  /* 0x0000004d1b007c0c */ /* 0x000fe2000df21270 */
[----:B------:R-:W-:Y:S01]  /*5e210*/  IMAD.WIDE R4, R4, 0x2, R16 ;  /* 0x0000000204047825 */ /* 0x000fe200078e0210 */
[----:B------:R-:W-:Y:S01]  /*5e220*/  ISETP.LT.AND P4, PT, R25, UR66, !P3 ;  /* 0x0000004219007c0c */ /* 0x000fe2000df81270 */
[----:B------:R-:W1:Y:S01]  /*5e230*/  LDCU UR66, c[0x0][0x39c] ;  /* 0x00007380ff4277ac */ /* 0x000e620008000800 */
[----:B------:R-:W-:-:S02]  /*5e240*/  ISETP.LT.AND P5, PT, R29, UR24, !P3 ;  /* 0x000000181d007c0c */ /* 0x000fc4000dfa1270 */
[----:B------:R-:W-:Y:S01]  /*5e250*/  ISETP.GE.AND P6, PT, R8, UR67, PT ;  /* 0x0000004308007c0c */ /* 0x000fe2000bfc6270 */
[----:B------:R0:W-:Y:S01]  /*5e260*/  @P2 STG.E.U16 desc[UR8][R4.64], R9 ;  /* 0x0000000904002986 */ /* 0x0001e2000c101508 */
[----:B------:R-:W-:Y:S01]  /*5e270*/  ISETP.LT.AND P3, PT, R28, UR44, !P3 ;  /* 0x0000002c1c007c0c */ /* 0x000fe2000df61270 */
[----:B------:R-:W-:Y:S01]  /*5e280*/  IMAD.WIDE R6, R0, 0x2, R14 ;  /* 0x0000000200067825 */ /* 0x000fe200078e020e */
[----:B------:R-:W-:Y:S01]  /*5e290*/  ISETP.LT.AND P2, PT, R27, UR33, !P6 ;  /* 0x000000211b007c0c */ /* 0x000fe2000f741270 */
[----:B------:R-:W1:Y:S01]  /*5e2a0*/  LDCU UR65, c[0x0][0x398] ;  /* 0x00007300ff4177ac */ /* 0x000e620008000800 */
[----:B----4-:R-:W-:Y:S01]  /*5e2b0*/  PRMT R8, R10, 0x7632, R8 ;  /* 0x000076320a087816 */ /* 0x010fe20000000008 */
[C---:B------:R-:W-:Y:S01]  /*5e2c0*/  VIADD R3, R0.reuse, UR62 ;  /* 0x0000003e00037c36 */ /* 0x040fe20008000000 */
[----:B------:R-:W4:Y:S01]  /*5e2d0*/  LDCU UR70, c[0x0][0x398] ;  /* 0x00007300ff4677ac */ /* 0x000f220008000800 */
[C---:B0-----:R-:W-:Y:S01]  /*5e2e0*/  IMAD.WIDE R4, R0.reuse, 0x2, R18 ;  /* 0x0000000200047825 */ /* 0x041fe200078e0212 */
[----:B------:R-:W0:Y:S04]  /*5e2f0*/  LDCU UR26, c[0x0][0x398] ;  /* 0x00007300ff1a77ac */ /* 0x000e280008000800 */
[----:B------:R1:W-:Y:S01]  /*5e300*/  @P1 STG.E.U16 desc[UR8][R4.64], R10 ;  /* 0x0000000a04001986 */ /* 0x0003e2000c101508 */
[----:B------:R-:W-:Y:S01]  /*5e310*/  VIADD R9, R23, 0x66 ;  /* 0x0000006617097836 */ /* 0x000fe20000000000 */
[----:B------:R-:W0:Y:S02]  /*5e320*/  LDCU UR24, c[0x0][0x398] ;  /* 0x00007300ff1877ac */ /* 0x000e240008000800 */
[----:B------:R4:W-:Y:S01]  /*5e330*/  @P4 STG.E.U16 desc[UR8][R6.64], R8 ;  /* 0x0000000806004986 */ /* 0x0009e2000c101508 */
[----:B------:R-:W0:Y:S01]  /*5e340*/  LDCU UR77, c[0x0][0x3b8] ;  /* 0x00007700ff4d77ac */ /* 0x000e220008000800 */
[----:B------:R-:W0:Y:S01]  /*5e350*/  LDCU UR44, c[0x0][0x398] ;  /* 0x00007300ff2c77ac */ /* 0x000e220008000800 */
[C---:B-1----:R-:W-:Y:S01]  /*5e360*/  IMAD.WIDE R4, R0.reuse, 0x2, R12 ;  /* 0x0000000200047825 */ /* 0x042fe200078e020c */
[----:B------:R-:W2:Y:S01]  /*5e370*/  LDL.LU R10, [R1+0x2ec] ;  /* 0x0002ec00010a7983 */ /* 0x000ea20000300800 */
[----:B------:R-:W1:Y:S02]  /*5e380*/  LDCU UR62, c[0x0][0x398] ;  /* 0x00007300ff3e77ac */ /* 0x000e640008000800 */
[----:B----4-:R-:W-:Y:S01]  /*5e390*/  IMAD.WIDE R6, R0, 0x2, R16 ;  /* 0x0000000200067825 */ /* 0x010fe200078e0210 */
[----:B------:R-:W4:Y:S01]  /*5e3a0*/  LDCU UR67, c[0x0][0x398] ;  /* 0x00007300ff4377ac */ /* 0x000f220008000800 */
[----:B------:R-:W0:Y:S01]  /*5e3b0*/  LDCU UR33, c[0x0][0x3b8] ;  /* 0x00007700ff2177ac */ /* 0x000e220008000800 */
[----:B---3--:R-:W-:Y:S01]  /*5e3c0*/  PRMT R0, R21, 0x7632, R0 ;  /* 0x0000763215007816 */ /* 0x008fe20000000000 */
[----:B------:R3:W-:Y:S04]  /*5e3d0*/  @P5 STG.E.U16 desc[UR8][R4.64], R21 ;  /* 0x0000001504005986 */ /* 0x0007e8000c101508 */
[----:B------:R2:W-:Y:S01]  /*5e3e0*/  @P3 STG.E.U16 desc[UR8][R6.64], R0 ;  /* 0x0000000006003986 */ /* 0x0005e2000c101508 */
[----:B---3--:R-:W-:Y:S01]  /*5e3f0*/  IMAD.WIDE R4, R3, 0x2, R18 ;  /* 0x0000000203047825 */ /* 0x008fe200078e0212 */
[----:B--2---:R-:W-:-:S04]  /*5e400*/  PRMT R0, R22, 0x7632, R0 ;  /* 0x0000763216007816 */ /* 0x004fc80000000000 */
[----:B------:R2:W-:Y:S04]  /*5e410*/  @P2 STG.E.U16 desc[UR8][R4.64], R22 ;  /* 0x0000001604002986 */ /* 0x0005e8000c101508 */
[----:B--2---:R-:W2:Y:S01]  /*5e420*/  LDL.LU R22, [R1+0x2fc] ;  /* 0x0002fc0001167983 */ /* 0x004ea20000300800 */
[----:B------:R-:W-:Y:S02]  /*5e430*/  ISETP.LT.AND P1, PT, R25, UR63, !P6 ;  /* 0x0000003f19007c0c */ /* 0x000fe4000f721270 */
[----:B------:R-:W-:Y:S01]  /*5e440*/  ISETP.LT.AND P4, PT, R29, UR20, !P6 ;  /* 0x000000141d007c0c */ /* 0x000fe2000f781270 */
[----:B------:R-:W3:Y:S01]  /*5e450*/  LDL.LU R21, [R1+0x30c] ;  /* 0x00030c0001157983 */ /* 0x000ee20000300800 */
[----:B------:R-:W-:Y:S01]  /*5e460*/  ISETP.GE.AND P5, PT, R9, UR64, PT ;  /* 0x0000004009007c0c */ /* 0x000fe2000bfa6270 */
[----:B------:R-:W-:Y:S01]  /*5e470*/  IMAD.WIDE R6, R3, 0x2, R14 ;  /* 0x0000000203067825 */ /* 0x000fe200078e020e */
[----:B------:R-:W-:Y:S01]  /*5e480*/  ISETP.LT.AND P6, PT, R28, UR41, !P6 ;  /* 0x000000291c007c0c */ /* 0x000fe2000f7c1270 */
[----:B------:R-:W0:Y:S01]  /*5e490*/  LDCU UR63, c[0x0][0x39c] ;  /* 0x00007380ff3f77ac */ /* 0x000e220008000800 */
[----:B------:R-:W-:Y:S01]  /*5e4a0*/  ISETP.LT.AND P3, PT, R27, UR34, !P5 ;  /* 0x000000221b007c0c */ /* 0x000fe2000ef61270 */
[----:B------:R-:W-:Y:S01]  /*5e4b0*/  IMAD.WIDE R4, R3, 0x2, R12 ;  /* 0x0000000203047825 */ /* 0x000fe200078e020c */
[----:B------:R-:W-:Y:S01]  /*5e4c0*/  ISETP.LT.AND P2, PT, R25, UR60, !P5 ;  /* 0x0000003c19007c0c */ /* 0x000fe2000ef41270 */
[----:B------:R-:W0:Y:S02]  /*5e4d0*/  LDCU UR60, c[0x0][0x39c] ;  /* 0x00007380ff3c77ac */ /* 0x000e240008000800 */
[----:B------:R-:W-:Y:S01]  /*5e4e0*/  VIADD R8, R3, UR59 ;  /* 0x0000003b03087c36 */ /* 0x000fe20008000000 */
[----:B------:R1:W-:Y:S01]  /*5e4f0*/  @P1 STG.E.U16 desc[UR8][R6.64], R0 ;  /* 0x0000000006001986 */ /* 0x0003e2000c101508 */
[----:B------:R-:W-:Y:S01]  /*5e500*/  ISETP.LT.AND P1, PT, R29, UR42, !P5 ;  /* 0x0000002a1d007c0c */ /* 0x000fe2000ef21270 */
[----:B------:R-:W-:Y:S01]  /*5e510*/  VIADD R9, R23, 0x67 ;  /* 0x0000006717097836 */ /* 0x000fe20000000000 */
[----:B------:R-:W0:Y:S01]  /*5e520*/  LDCU UR20, c[0x0][0x398] ;  /* 0x00007300ff1477ac */ /* 0x000e220008000800 */
[----:B------:R4:W-:Y:S01]  /*5e530*/  @P4 STG.E.U16 desc[UR8][R4.64], R11 ;  /* 0x0000000b04004986 */ /* 0x0009e2000c101508 */
[----:B------:R-:W0:Y:S01]  /*5e540*/  LDCU UR41, c[0x0][0x398] ;  /* 0x00007300ff2977ac */ /* 0x000e220008000800 */
[----:B------:R-:W0:Y:S01]  /*5e550*/  LDCU UR59, c[0x0][0x398] ;  /* 0x00007300ff3b77ac */ /* 0x000e220008000800 */
[----:B-1----:R-:W-:Y:S01]  /*5e560*/  IMAD.WIDE R6, R3, 0x2, R16 ;  /* 0x0000000203067825 */ /* 0x002fe200078e0210 */
[----:B------:R-:W-:Y:S01]  /*5e570*/  PRMT R3, R11, 0x7632, R3 ;  /* 0x000076320b037816 */ /* 0x000fe20000000003 */
[----:B------:R-:W1:Y:S02]  /*5e580*/  LDCU UR64, c[0x0][0x398] ;  /* 0x00007300ff4077ac */ /* 0x000e640008000800 */
[C---:B----4-:R-:W-:Y:S01]  /*5e590*/  IMAD.WIDE R4, R8.reuse, 0x2, R18 ;  /* 0x0000000208047825 */ /* 0x050fe200078e0212 */
[----:B------:R-:W4:Y:S01]  /*5e5a0*/  LDL.LU R11, [R1+0x2dc] ;  /* 0x0002dc00010b7983 */ /* 0x000f220000300800 */
[----:B------:R-:W0:Y:S03]  /*5e5b0*/  LDCU UR42, c[0x0][0x398] ;  /* 0x00007300ff2a77ac */ /* 0x000e260008000800 */
[----:B------:R1:W-:Y:S01]  /*5e5c0*/  @P6 STG.E.U16 desc[UR8][R6.64], R3 ;  /* 0x0000000306006986 */ /* 0x0003e2000c101508 */
[----:B------:R-:W0:Y:S03]  /*5e5d0*/  LDCU UR34, c[0x0][0x3b8] ;  /* 0x00007700ff2277ac */ /* 0x000e260008000800 */
[----:B------:R0:W-:Y:S01]  /*5e5e0*/  @P3 STG.E.U16 desc[UR8][R4.64], R10 ;  /* 0x0000000a04003986 */ /* 0x0001e2000c101508 */
[C---:B------:R-:W-:Y:S01]  /*5e5f0*/  VIADD R0, R8.reuse, UR56 ;  /* 0x0000003808007c36 */ /* 0x040fe20008000000 */
[----:B------:R-:W-:Y:S01]  /*5e600*/  ISETP.GE.AND P4, PT, R9, UR61, PT ;  /* 0x0000003d09007c0c */ /* 0x000fe2000bf86270 */
[----:B------:R-:W2:Y:S01]  /*5e610*/  LDCU UR56, c[0x0][0x398] ;  /* 0x00007300ff3877ac */ /* 0x000ea20008000800 */
[----:B-1----:R-:W-:Y:S01]  /*5e620*/  IMAD.WIDE R6, R8, 0x2, R14 ;  /* 0x0000000208067825 */ /* 0x002fe200078e020e */
[----:B------:R-:W-:Y:S01]  /*5e630*/  PRMT R3, R10, 0x7632, R3 ;  /* 0x000076320a037816 */ /* 0x000fe20000000003 */
[----:B------:R-:W1:Y:S02]  /*5e640*/  LDCU UR61, c[0x0][0x398] ;  /* 0x00007300ff3d77ac */ /* 0x000e640008000800 */
[----:B0-----:R-:W-:-:S02]  /*5e650*/  IMAD.WIDE R4, R8, 0x2, R12 ;  /* 0x0000000208047825 */ /* 0x001fc400078e020c */
[----:B------:R0:W-:Y:S02]  /*5e660*/  @P2 STG.E.U16 desc[UR8][R6.64], R3 ;  /* 0x0000000306002986 */ /* 0x0001e4000c101508 */
[----:B0-----:R-:W-:Y:S01]  /*5e670*/  IMAD.WIDE R6, R8, 0x2, R16 ;  /* 0x0000000208067825 */ /* 0x001fe200078e0210 */
[----:B--2---:R-:W-:Y:S01]  /*5e680*/  PRMT R8, R22, 0x7632, R8 ;  /* 0x0000763216087816 */ /* 0x004fe20000000008 */
[----:B------:R0:W-:Y:S04]  /*5e690*/  @P1 STG.E.U16 desc[UR8][R4.64], R22 ;  /* 0x0000001604001986 */ /* 0x0001e8000c101508 */
[----:B0-----:R-:W2:Y:S01]  /*5e6a0*/  LDL.LU R22, [R1+0x330] ;  /* 0x0003300001167983 */ /* 0x001ea20000300800 */
[----:B------:R-:W-:Y:S02]  /*5e6b0*/  ISETP.LT.AND P5, PT, R28, UR28, !P5 ;  /* 0x0000001c1c007c0c */ /* 0x000fe4000efa1270 */
[----:B------:R-:W-:Y:S01]  /*5e6c0*/  ISETP.LT.AND P6, PT, R27, UR6, !P4 ;  /* 0x000000061b007c0c */ /* 0x000fe2000e7c1270 */
[----:B------:R-:W2:Y:S01]  /*5e6d0*/  LDL.LU R10, [R1+0x340] ;  /* 0x00034000010a7983 */ /* 0x000ea20000300800 */
[----:B------:R-:W-:Y:S01]  /*5e6e0*/  ISETP.LT.AND P3, PT, R25, UR57, !P4 ;  /* 0x0000003919007c0c */ /* 0x000fe2000e761270 */
[----:B------:R-:W-:Y:S01]  /*5e6f0*/  IMAD.WIDE R4, R0, 0x2, R18 ;  /* 0x0000000200047825 */ /* 0x000fe200078e0212 */
[----:B------:R-:W-:Y:S01]  /*5e700*/  ISETP.LT.AND P2, PT, R29, UR39, !P4 ;  /* 0x000000271d007c0c */ /* 0x000fe2000e741270 */
[----:B------:R-:W0:Y:S02]  /*5e710*/  LDCU UR57, c[0x0][0x39c] ;  /* 0x00007380ff3977ac */ /* 0x000e240008000800 */
[----:B------:R-:W-:Y:S01]  /*5e720*/  VIADD R3, R23, 0x68 ;  /* 0x0000006817037836 */ /* 0x000fe20000000000 */
[----:B------:R-:W0:Y:S03]  /*5e730*/  LDCU UR28, c[0x0][0x398] ;  /* 0x00007300ff1c77ac */ /* 0x000e260008000800 */
[----:B------:R1:W-:Y:S01]  /*5e740*/  @P5 STG.E.U16 desc[UR8][R6.64], R8 ;  /* 0x0000000806005986 */ /* 0x0003e2000c101508 */
[----:B------:R-:W-:Y:S01]  /*5e750*/  ISETP.LT.AND P4, PT, R28, UR31, !P4 ;  /* 0x0000001f1c007c0c */ /* 0x000fe2000e781270 */
[----:B------:R-:W0:Y:S02]  /*5e760*/  LDCU UR39, c[0x0][0x398] ;  /* 0x00007300ff2777ac */ /* 0x000e240008000800 */
[----:B---3--:R3:W-:Y:S01]  /*5e770*/  @P6 STG.E.U16 desc[UR8][R4.64], R21 ;  /* 0x0000001504006986 */ /* 0x0087e2000c101508 */
[----:B------:R-:W-:Y:S01]  /*5e780*/  ISETP.GE.AND P1, PT, R3, UR58, PT ;  /* 0x0000003a03007c0c */ /* 0x000fe2000bf26270 */
[----:B------:R-:W0:Y:S01]  /*5e790*/  LDCU UR6, c[0x0][0x3b8] ;  /* 0x00007700ff0677ac */ /* 0x000e220008000800 */
[C---:B-1----:R-:W-:Y:S01]  /*5e7a0*/  IMAD.WIDE R6, R0.reuse, 0x2, R14 ;  /* 0x0000000200067825 */ /* 0x042fe200078e020e */
[----:B------:R-:W-:Y:S01]  /*5e7b0*/  PRMT R8, R21, 0x7632, R8 ;  /* 0x0000763215087816 */ /* 0x000fe20000000008 */
[----:B------:R-:W1:Y:S01]  /*5e7c0*/  LDCU UR31, c[0x0][0x398] ;  /* 0x00007300ff1f77ac */ /* 0x000e620008000800 */
[----:B---3--:R-:W3:Y:S01]  /*5e7d0*/  LDL.LU R21, [R1+0x320] ;  /* 0x0003200001157983 */ /* 0x008ee20000300800 */
[----:B------:R-:W-:Y:S01]  /*5e7e0*/  VIADD R3, R23, 0x69 ;  /* 0x0000006917037836 */ /* 0x000fe20000000000 */
[----:B------:R-:W0:Y:S02]  /*5e7f0*/  LDCU UR58, c[0x0][0x398] ;  /* 0x00007300ff3a77ac */ /* 0x000e240008000800 */
[----:B------:R4:W-:Y:S01]  /*5e800*/  @P3 STG.E.U16 desc[UR8][R6.64], R8 ;  /* 0x0000000806003986 */ /* 0x0009e2000c101508 */
[----:B------:R-:W-:Y:S01]  /*5e810*/  ISETP.LT.AND P6, PT, R27, UR40, !P1 ;  /* 0x000000281b007c0c */ /* 0x000fe2000cfc1270 */
[C---:B------:R-:W-:Y:S01]  /*5e820*/  IMAD.WIDE R4, R0.reuse, 0x2, R16 ;  /* 0x0000000200047825 */ /* 0x040fe200078e0210 */
[----:B------:R-:W-:Y:S01]  /*5e830*/  ISETP.GE.AND P5, PT, R3, UR55, PT ;  /* 0x0000003703007c0c */ /* 0x000fe2000bfa6270 */
[----:B------:R-:W0:Y:S02]  /*5e840*/  LDCU UR40, c[0x0][0x398] ;  /* 0x00007300ff2877ac */ /* 0x000e240008000800 */
[----:B----4-:R-:W-:Y:S01]  /*5e850*/  IMAD.WIDE R6, R0, 0x2, R12 ;  /* 0x0000000200067825 */ /* 0x010fe200078e020c */
[----:B------:R-:W-:-:S04]  /*5e860*/  PRMT R8, R11, 0x7632, R8 ;  /* 0x000076320b087816 */ /* 0x000fc80000000008 */
[----:B------:R4:W-:Y:S01]  /*5e870*/  @P2 STG.E.U16 desc[UR8][R6.64], R11 ;  /* 0x0000000b06002986 */ /* 0x0009e2000c101508 */
[----:B------:R-:W-:Y:S01]  /*5e880*/  VIADD R0, R0, UR53 ;  /* 0x0000003500007c36 */ /* 0x000fe20008000000 */
[----:B------:R-:W-:Y:S01]  /*5e890*/  ISETP.LT.AND P3, PT, R25, UR54, !P1 ;  /* 0x0000003619007c0c */ /* 0x000fe2000cf61270 */
[----:B------:R-:W-:Y:S01]  /*5e8a0*/  VIADD R3, R23, 0x6a ;  /* 0x0000006a17037836 */ /* 0x000fe20000000000 */
[----:B------:R0:W-:Y:S01]  /*5e8b0*/  @P4 STG.E.U16 desc[UR8][R4.64], R8 ;  /* 0x0000000804004986 */ /* 0x0001e2000c101508 */
[----:B------:R-:W1:Y:S03]  /*5e8c0*/  LDCU UR53, c[0x0][0x39c] ;  /* 0x00007380ff3577ac */ /* 0x000e660008000800 */
[----:B----4-:R-:W4:Y:S01]  /*5e8d0*/  LDL.LU R11, [R1+0x310] ;  /* 0x00031000010b7983 */ /* 0x010f220000300800 */
[C---:B------:R-:W-:Y:S01]  /*5e8e0*/  IMAD.WIDE R6, R0.reuse, 0x2, R14 ;  /* 0x0000000200067825 */ /* 0x040fe200078e020e */
[----:B------:R-:W1:Y:S03]  /*5e8f0*/  LDCU UR54, c[0x0][0x3b8] ;  /* 0x00007700ff3677ac */ /* 0x000e660008000800 */
[----:B0-----:R-:W-:Y:S01]  /*5e900*/  IMAD.WIDE R4, R0, 0x2, R18 ;  /* 0x0000000200047825 */ /* 0x001fe200078e0212 */
[----:B------:R-:W-:Y:S01]  /*5e910*/  ISETP.GE.AND P2, PT, R3, UR29, PT ;  /* 0x0000001d03007c0c */ /* 0x000fe2000bf46270 */
[----:B------:R-:W0:Y:S01]  /*5e920*/  LDCU UR29, c[0x0][0x398] ;  /* 0x00007300ff1d77ac */ /* 0x000e220008000800 */
[----:B--2---:R-:W-:-:S02]  /*5e930*/  PRMT R3, R22, 0x7632, R3 ;  /* 0x0000763216037816 */ /* 0x004fc40000000003 */
[----:B------:R2:W-:Y:S04]  /*5e940*/  @P6 STG.E.U16 desc[UR8][R4.64], R22 ;  /* 0x0000001604006986 */ /* 0x0005e8000c101508 */
[----:B--2---:R-:W2:Y:S01]  /*5e950*/  LDL.LU R22, [R1+0x334] ;  /* 0x0003340001167983 */ /* 0x004ea20000300800 */
[----:B------:R-:W-:Y:S01]  /*5e960*/  ISETP.LT.AND P4, PT, R29, UR22, !P1 ;  /* 0x000000161d007c0c */ /* 0x000fe2000cf81270 */
[----:B------:R-:W-:Y:S01]  /*5e970*/  IMAD.WIDE R4, R0, 0x2, R12 ;  /* 0x0000000200047825 */ /* 0x000fe200078e020c */
[----:B------:R-:W-:Y:S01]  /*5e980*/  ISETP.LT.AND P1, PT, R28, UR32, !P1 ;  /* 0x000000201c007c0c */ /* 0x000fe2000cf21270 */
[----:B------:R0:W-:Y:S01]  /*5e990*/  @P3 STG.E.U16 desc[UR8][R6.64], R3 ;  /* 0x0000000306003986 */ /* 0x0001e2000c101508 */
[----:B------:R-:W-:Y:S01]  /*5e9a0*/  ISETP.LT.AND P3, PT, R27, UR37, !P5 ;  /* 0x000000251b007c0c */ /* 0x000fe2000ef61270 */
[----:B------:R-:W1:Y:S01]  /*5e9b0*/  LDCU UR22, c[0x0][0x398] ;  /* 0x00007300ff1677ac */ /* 0x000e620008000800 */
[----:B------:R-:W-:-:S02]  /*5e9c0*/  PRMT R8, R10, 0x7632, R8 ;  /* 0x000076320a087816 */ /* 0x000fc40000000008 */
[----:B------:R-:W-:Y:S01]  /*5e9d0*/  ISETP.LT.AND P6, PT, R25, UR47, !P5 ;  /* 0x0000002f19007c0c */ /* 0x000fe2000efc1270 */
[----:B------:R-:W1:Y:S04]  /*5e9e0*/  LDCU UR47, c[0x0][0x39c] ;  /* 0x00007380ff2f77ac */ /* 0x000e680008000800 */
[----:B------:R3:W-:Y:S01]  /*5e9f0*/  @P4 STG.E.U16 desc[UR8][R4.64], R10 ;  /* 0x0000000a04004986 */ /* 0x0007e2000c101508 */
[----:B------:R-:W1:Y:S01]  /*5ea00*/  LDCU UR32, c[0x0][0x398] ;  /* 0x00007300ff2077ac */ /* 0x000e620008000800 */
[C---:B0-----:R-:W-:Y:S01]  /*5ea10*/  IMAD.WIDE R6, R0.reuse, 0x2, R16 ;  /* 0x0000000200067825 */ /* 0x041fe200078e0210 */
[----:B------:R-:W0:Y:S03]  /*5ea20*/  LDCU UR37, c[0x0][0x3b8] ;  /* 0x00007700ff2577ac */ /* 0x000e260008000800 */
[----:B------:R-:W-:-:S02]  /*5ea30*/  VIADD R0, R0, UR50 ;  /* 0x0000003200007c36 */ /* 0x000fc40008000000 */
[----:B------:R-:W-:Y:S01]  /*5ea40*/  VIADD R3, R23, 0x6b ;  /* 0x0000006b17037836 */ /* 0x000fe20000000000 */
[----:B---3--:R-:W3:Y:S01]  /*5ea50*/  LDL.LU R10, [R1+0x344] ;  /* 0x00034400010a7983 */ /* 0x008ee20000300800 */
[----:B------:R-:W-:-:S03]  /*5ea60*/  IMAD.WIDE R4, R0, 0x2, R18 ;  /* 0x0000000200047825 */ /* 0x000fc600078e0212 */
[----:B------:R-:W-:Y:S01]  /*5ea70*/  ISETP.GE.AND P4, PT, R3, UR35, PT ;  /* 0x0000002303007c0c */ /* 0x000fe2000bf86270 */
[----:B------:R-:W0:Y:S01]  /*5ea80*/  LDCU UR35, c[0x0][0x398] ;  /* 0x00007300ff2377ac */ /* 0x000e220008000800 */
[----:B------:R1:W-:Y:S01]  /*5ea90*/  @P1 STG.E.U16 desc[UR8][R6.64], R8 ;  /* 0x0000000806001986 */ /* 0x0003e2000c101508 */
[----:B------:R-:W-:Y:S02]  /*5eaa0*/  ISETP.LT.AND P1, PT, R29, UR51, !P5 ;  /* 0x000000331d007c0c */ /* 0x000fe4000ef21270 */
[----:B------:R-:W-:Y:S01]  /*5eab0*/  PRMT R3, R21, 0x7632, R3 ;  /* 0x0000763215037816 */ /* 0x000fe20000000003 */
[----:B------:R0:W-:Y:S01]  /*5eac0*/  @P3 STG.E.U16 desc[UR8][R4.64], R21 ;  /* 0x0000001504003986 */ /* 0x0001e2000c101508 */
[----:B------:R-:W-:Y:S01]  /*5ead0*/  ISETP.LT.AND P5, PT, R28, UR4, !P5 ;  /* 0x000000041c007c0c */ /* 0x000fe2000efa1270 */
[----:B------:R-:W2:Y:S01]  /*5eae0*/  LDCU UR4, c[0x0][0x39c] ;  /* 0x00007380ff0477ac */ /* 0x000ea20008000800 */
[----:B------:R-:W-:Y:S01]  /*5eaf0*/  ISETP.LT.AND P3, PT, R27, UR48, !P2 ;  /* 0x000000301b007c0c */ /* 0x000fe2000d761270 */
[----:B------:R-:W2:Y:S01]  /*5eb00*/  LDCU UR48, c[0x0][0x398] ;  /* 0x00007300ff3077ac */ /* 0x000ea20008000800 */
[C---:B-1----:R-:W-:Y:S01]  /*5eb10*/  IMAD.WIDE R6, R0.reuse, 0x2, R14 ;  /* 0x0000000200067825 */ /* 0x042fe200078e020e */
[----:B------:R-:W1:Y:S01]  /*5eb20*/  LDCU UR50, c[0x0][0x398] ;  /* 0x00007300ff3277ac */ /* 0x000e620008000800 */
[----:B0-----:R-:W3:Y:S02]  /*5eb30*/  LDL.LU R21, [R1+0x324] ;  /* 0x0003240001157983 */ /* 0x001ee40000300800 */
[----:B------:R-:W-:-:S02]  /*5eb40*/  IMAD.WIDE R4, R0, 0x2, R12 ;  /* 0x0000000200047825 */ /* 0x000fc400078e020c */
[----:B------:R0:W-:Y:S01]  /*5eb50*/  @P6 STG.E.U16 desc[UR8][R6.64], R3 ;  /* 0x0000000306006986 */ /* 0x0001e2000c101508 */
[----:B----4-:R-:W-:-:S03]  /*5eb60*/  PRMT R8, R11, 0x7632, R8 ;  /* 0x000076320b087816 */ /* 0x010fc60000000008 */
[----:B------:R4:W-:Y:S01]  /*5eb70*/  @P1 STG.E.U16 desc[UR8][R4.64], R11 ;  /* 0x0000000b04001986 */ /* 0x0009e2000c101508 */
[----:B0-----:R-:W-:-:S03]  /*5eb80*/  IMAD.WIDE R6, R0, 0x2, R16 ;  /* 0x0000000200067825 */ /* 0x001fc600078e0210 */
[----:B----4-:R-:W4:Y:S01]  /*5eb90*/  LDL.LU R11, [R1+0x314] ;  /* 0x00031400010b7983 */ /* 0x010f220000300800 */
[----:B------:R-:W-:Y:S02]  /*5eba0*/  VIADD R0, R0, UR76 ;  /* 0x0000004c00007c36 */ /* 0x000fe40008000000 */
[----:B------:R-:W-:Y:S02]  /*5ebb0*/  VIADD R3, R23, 0x6c ;  /* 0x0000006c17037836 */ /* 0x000fe40000000000 */
[----:B------:R-:W-:Y:S01]  /*5ebc0*/  IMAD.WIDE R4, R0, 0x2, R18 ;  /* 0x0000000200047825 */ /* 0x000fe200078e0212 */
[----:B------:R-:W-:Y:S02]  /*5ebd0*/  @P5 STG.E.U16 desc[UR8][R6.64], R8 ;  /* 0x0000000806005986 */ /* 0x000fe4000c101508 */
[----:B------:R-:W-:Y:S01]  /*5ebe0*/  ISETP.GE.AND P1, PT, R3, UR16, PT ;  /* 0x0000001003007c0c */ /* 0x000fe2000bf26270 */
[----:B------:R-:W0:Y:S01]  /*5ebf0*/  LDCU UR16, c[0x0][0x398] ;  /* 0x00007300ff1077ac */ /* 0x000e220008000800 */
[----:B--2---:R-:W-:Y:S01]  /*5ec00*/  PRMT R3, R22, 0x7632, R3 ;  /* 0x0000763216037816 */ /* 0x004fe20000000003 */
[----:B------:R2:W-:Y:S04]  /*5ec10*/  @P3 STG.E.U16 desc[UR8][R4.64], R22 ;  /* 0x0000001604003986 */ /* 0x0005e8000c101508 */
[----:B--2---:R-:W2:Y:S01]  /*5ec20*/  LDL.LU R22, [R1+0x338] ;  /* 0x0003380001167983 */ /* 0x004ea20000300800 */
[----:B------:R-:W-:-:S02]  /*5ec30*/  ISETP.LT.AND P6, PT, R25, UR74, !P2 ;  /* 0x0000004a19007c0c */ /* 0x000fc4000d7c1270 */
[----:B------:R-:W-:Y:S01]  /*5ec40*/  ISETP.LT.AND P5, PT, R29, UR38, !P2 ;  /* 0x000000261d007c0c */ /* 0x000fe2000d7a1270 */
[----:B------:R-:W-:Y:S01]  /*5ec50*/  IMAD.WIDE R6, R0, 0x2, R14 ;  /* 0x0000000200067825 */ /* 0x000fe200078e020e */
[----:B------:R-:W-:Y:S01]  /*5ec60*/  ISETP.LT.AND P2, PT, R28, UR27, !P2 ;  /* 0x0000001b1c007c0c */ /* 0x000fe2000d741270 */
[----:B------:R-:W0:Y:S02]  /*5ec70*/  LDCU UR38, c[0x0][0x398] ;  /* 0x00007300ff2677ac */ /* 0x000e240008000800 */
[----:B------:R-:W-:Y:S01]  /*5ec80*/  IMAD.WIDE R4, R0, 0x2, R12 ;  /* 0x0000000200047825 */ /* 0x000fe200078e020c */
[----:B------:R-:W-:Y:S01]  /*5ec90*/  ISETP.LT.AND P3, PT, R27, UR45, !P4 ;  /* 0x0000002d1b007c0c */ /* 0x000fe2000e761270 */
[----:B------:R-:W0:Y:S01]  /*5eca0*/  LDCU UR27, c[0x0][0x398] ;  /* 0x00007300ff1b77ac */ /* 0x000e220008000800 */
[----:B---3--:R-:W-:-:S03]  /*5ecb0*/  PRMT R8, R10, 0x7632, R8 ;  /* 0x000076320a087816 */ /* 0x008fc60000000008 */
[----:B------:R3:W-:Y:S01]  /*5ecc0*/  @P6 STG.E.U16 desc[UR8][R6.64], R3 ;  /* 0x0000000306006986 */ /* 0x0007e2000c101508 */
[----:B------:R-:W0:Y:S03]  /*5ecd0*/  LDCU UR45, c[0x0][0x3b8] ;  /* 0x00007700ff2d77ac */ /* 0x000e260008000800 */
[----:B------:R1:W-:Y:S01]  /*5ece0*/  @P5 STG.E.U16 desc[UR8][R4.64], R10 ;  /* 0x0000000a04005986 */ /* 0x0003e2000c101508 */
[----:B------:R-:W-:Y:S01]  /*5ecf0*/  ISETP.LT.AND P6, PT, R25, UR71, !P4 ;  /* 0x0000004719007c0c */ /* 0x000fe2000e7c1270 */
[C---:B---3--:R-:W-:Y:S02]  /*5ed00*/  IMAD.WIDE R6, R0.reuse, 0x2, R16 ;  /* 0x0000000200067825 */ /* 0x048fe400078e0210 */
[----:B-1----:R-:W3:Y:S02]  /*5ed10*/  LDL.LU R10, [R1+0x348] ;  /* 0x00034800010a7983 */ /* 0x002ee40000300800 */
[----:B------:R-:W-:-:S02]  /*5ed20*/  VIADD R0, R0, UR75 ;  /* 0x0000004b00007c36 */ /* 0x000fc40008000000 */
[----:B------:R-:W-:Y:S02]  /*5ed30*/  VIADD R3, R23, 0x6d ;  /* 0x0000006d17037836 */ /* 0x000fe40000000000 */
[----:B------:R-:W-:Y:S01]  /*5ed40*/  IMAD.WIDE R4, R0, 0x2, R18 ;  /* 0x0000000200047825 */ /* 0x000fe200078e0212 */
[----:B------:R1:W-:Y:S01]  /*5ed50*/  @P2 STG.E.U16 desc[UR8][R6.64], R8 ;  /* 0x0000000806002986 */ /* 0x0003e2000c101508 */
[----:B------:R-:W-:Y:S02]  /*5ed60*/  ISETP.LT.AND P2, PT, R29, UR52, !P4 ;  /* 0x000000341d007c0c */ /* 0x000fe4000e741270 */
[----:B------:R-:W-:Y:S01]  /*5ed70*/  ISETP.GE.AND P5, PT, R3, UR30, PT ;  /* 0x0000001e03007c0c */ /* 0x000fe2000bfa6270 */
[----:B------:R0:W-:Y:S01]  /*5ed80*/  @P3 STG.E.U16 desc[UR8][R4.64], R21 ;  /* 0x0000001504003986 */ /* 0x0001e2000c101508 */
[----:B------:R-:W-:Y:S01]  /*5ed90*/  PRMT R3, R21, 0x7632, R3 ;  /* 0x0000763215037816 */ /* 0x000fe20000000003 */
[----:B------:R-:W2:Y:S01]  /*5eda0*/  LDCU UR30, c[0x0][0x398] ;  /* 0x00007300ff1e77ac */ /* 0x000ea20008000800 */
[----:B------:R-:W-:Y:S01]  /*5edb0*/  ISETP.LT.AND P4, PT, R28, UR49, !P4 ;  /* 0x000000311c007c0c */ /* 0x000fe2000e781270 */
[C---:B-1----:R-:W-:Y:S01]  /*5edc0*/  IMAD.WIDE R6, R0.reuse, 0x2, R14 ;  /* 0x0000000200067825 */ /* 0x042fe200078e020e */
[----:B------:R-:W-:Y:S01]  /*5edd0*/  ISETP.LT.AND P3, PT, R27, UR46, !P1 ;  /* 0x0000002e1b007c0c */ /* 0x000fe2000cf61270 */
[----:B------:R-:W1:Y:S01]  /*5ede0*/  LDCU UR46, c[0x0][0x398] ;  /* 0x00007300ff2e77ac */ /* 0x000e620008000800 */
[----:B0-----:R-:W3:Y:S01]  /*5edf0*/  LDL.LU R21, [R1+0x328] ;  /* 0x0003280001157983 */ /* 0x001ee20000300800 */
[C---:B------:R-:W-:Y:S01]  /*5ee00*/  IMAD.WIDE R4, R0.reuse, 0x2, R12 ;  /* 0x0000000200047825 */ /* 0x040fe200078e020c */
[----:B----4-:R-:W-:Y:S01]  /*5ee10*/  PRMT R8, R11, 0x7632, R8 ;  /* 0x000076320b087816 */ /* 0x010fe20000000008 */
[----:B------:R-:W0:Y:S01]  /*5ee20*/  LDCU UR49, c[0x0][0x3b8] ;  /* 0x00007700ff3177ac */ /* 0x000e220008000800 */
[----:B------:R4:W-:Y:S04]  /*5ee30*/  @P6 STG.E.U16 desc[UR8][R6.64], R3 ;  /* 0x0000000306006986 */ /* 0x0009e8000c101508 */
[----:B------:R1:W-:Y:S01]  /*5ee40*/  @P2 STG.E.U16 desc[UR8][R4.64], R11 ;  /* 0x0000000b04002986 */ /* 0x0003e2000c101508 */
[----:B----4-:R-:W-:-:S03]  /*5ee50*/  IMAD.WIDE R6, R0, 0x2, R16 ;  /* 0x0000000200067825 */ /* 0x010fc600078e0210 */
[----:B-1----:R-:W4:Y:S01]  /*5ee60*/  LDL.LU R11, [R1+0x318] ;  /* 0x00031800010b7983 */ /* 0x002f220000300800 */
[----:B------:R-:W-:Y:S02]  /*5ee70*/  VIADD R0, R0, UR72 ;  /* 0x0000004800007c36 */ /* 0x000fe40008000000 */
[----:B------:R-:W-:Y:S02]  /*5ee80*/  VIADD R3, R23, 0x6e ;  /* 0x0000006e17037836 */ /* 0x000fe40000000000 */
[----:B------:R-:W-:Y:S01]  /*5ee90*/  IMAD.WIDE R4, R0, 0x2, R18 ;  /* 0x0000000200047825 */ /* 0x000fe200078e0212 */
[----:B------:R-:W-:Y:S02]  /*5eea0*/  @P4 STG.E.U16 desc[UR8][R6.64], R8 ;  /* 0x0000000806004986 */ /* 0x000fe4000c101508 */
[----:B------:R-:W-:Y:S02]  /*5eeb0*/  ISETP.GE.AND P2, PT, R3, UR66, PT ;  /* 0x0000004203007c0c */ /* 0x000fe4000bf46270 */
[----:B--2---:R-:W-:Y:S01]  /*5eec0*/  PRMT R3, R22, 0x7632, R3 ;  /* 0x0000763216037816 */ /* 0x004fe20000000003 */
[----:B------:R1:W-:Y:S04]  /*5eed0*/  @P3 STG.E.U16 desc[UR8][R4.64], R22 ;  /* 0x0000001604003986 */ /* 0x0003e8000c101508 */
[----:B-1----:R-:W2:Y:S01]  /*5eee0*/  LDL.LU R22, [R1+0x33c] ;  /* 0x00033c0001167983 */ /* 0x002ea20000300800 */
[----:B------:R-:W-:-:S02]  /*5eef0*/  ISETP.LT.AND P6, PT, R25, UR68, !P1 ;  /* 0x0000004419007c0c */ /* 0x000fc4000cfc1270 */
[----:B------:R-:W-:Y:S01]  /*5ef00*/  ISETP.LT.AND P4, PT, R29, UR73, !P1 ;  /* 0x000000491d007c0c */ /* 0x000fe2000cf81270 */
[----:B------:R-:W-:Y:S01]  /*5ef10*/  IMAD.WIDE R6, R0, 0x2, R14 ;  /* 0x0000000200067825 */ /* 0x000fe200078e020e */
[----:B------:R-:W-:Y:S01]  /*5ef20*/  ISETP.LT.AND P1, PT, R28, UR36, !P1 ;  /* 0x000000241c007c0c */ /* 0x000fe2000cf21270 */
[----:B------:R-:W1:Y:S01]  /*5ef30*/  LDCU UR36, c[0x0][0x398] ;  /* 0x00007300ff2477ac */ /* 0x000e620008000800 */
[----:B------:R-:W-:Y:S01]  /*5ef40*/  ISETP.LT.AND P3, PT, R27, UR43, !P5 ;  /* 0x0000002b1b007c0c */ /* 0x000fe2000ef61270 */
[----:B------:R-:W-:Y:S01]  /*5ef50*/  IMAD.WIDE R4, R0, 0x2, R16 ;  /* 0x0000000200047825 */ /* 0x000fe200078e0210 */
[----:B------:R-:W0:Y:S05]  /*5ef60*/  LDCU UR43, c[0x0][0x398] ;  /* 0x00007300ff2b77ac */ /* 0x000e2a0008000800 */
[----:B------:R1:W-:Y:S01]  /*5ef70*/  @P6 STG.E.U16 desc[UR8][R6.64], R3 ;  /* 0x0000000306006986 */ /* 0x0003e2000c101508 */
[----:B---3--:R-:W-:-:S02]  /*5ef80*/  PRMT R8, R10, 0x7632, R8 ;  /* 0x000076320a087816 */ /* 0x008fc40000000008 */
[----:B------:R-:W-:Y:S01]  /*5ef90*/  ISETP.LT.AND P6, PT, R25, UR65, !P5 ;  /* 0x0000004119007c0c */ /* 0x000fe2000efc1270 */
[----:B-1----:R-:W-:-:S04]  /*5efa0*/  IMAD.WIDE R6, R0, 0x2, R12 ;  /* 0x0000000200067825 */ /* 0x002fc800078e020c */
[----:B------:R-:W-:Y:S01]  /*5efb0*/  VIADD R0, R0, UR69 ;  /* 0x0000004500007c36 */ /* 0x000fe20008000000 */
[----:B------:R1:W-:Y:S01]  /*5efc0*/  @P4 STG.E.U16 desc[UR8][R6.64], R10 ;  /* 0x0000000a06004986 */ /* 0x0003e2000c101508 */
[----:B------:R-:W-:-:S03]  /*5efd0*/  VIADD R3, R23, 0x6f ;  /* 0x0000006f17037836 */ /* 0x000fc60000000000 */
[----:B------:R3:W-:Y:S01]  /*5efe0*/  @P1 STG.E.U16 desc[UR8][R4.64], R8 ;  /* 0x0000000804001986 */ /* 0x0007e2000c101508 */
[----:B------:R-:W-:-:S03]  /*5eff0*/  ISETP.LT.AND P1, PT, R29, UR70, !P5 ;  /* 0x000000461d007c0c */ /* 0x000fc6000ef21270 */
[----:B-1----:R-:W2:Y:S01]  /*5f000*/  LDL.LU R10, [R1+0x34c] ;  /* 0x00034c00010a7983 */ /* 0x002ea20000300800 */
[C---:B---3--:R-:W-:Y:S01]  /*5f010*/  IMAD.WIDE R4, R0.reuse, 0x2, R18 ;  /* 0x0000000200047825 */ /* 0x048fe200078e0212 */
[----:B------:R-:W-:Y:S02]  /*5f020*/  ISETP.GE.AND P4, PT, R3, UR63, PT ;  /* 0x0000003f03007c0c */ /* 0x000fe4000bf86270 */
[----:B------:R-:W-:Y:S01]  /*5f030*/  PRMT R3, R21, 0x7632, R3 ;  /* 0x0000763215037816 */ /* 0x000fe20000000003 */
[----:B------:R-:W-:Y:S01]  /*5f040*/  IMAD.WIDE R6, R0, 0x2, R14 ;  /* 0x0000000200067825 */ /* 0x000fe200078e020e */
[----:B------:R1:W-:Y:S01]  /*5f050*/  @P3 STG.E.U16 desc[UR8][R4.64], R21 ;  /* 0x0000001504003986 */ /* 0x0003e2000c101508 */
[----:B------:R-:W-:Y:S01]  /*5f060*/  ISETP.LT.AND P5, PT, R28, UR26, !P5 ;  /* 0x0000001a1c007c0c */ /* 0x000fe2000efa1270 */
[----:B------:R-:W3:Y:S02]  /*5f070*/  LDCU UR26, c[0x0][0x398] ;  /* 0x00007300ff1a77ac */ /* 0x000ee40008000800 */
[----:B------:R0:W-:Y:S04]  /*5f080*/  @P6 STG.E.U16 desc[UR8][R6.64], R3 ;  /* 0x0000000306006986 */ /* 0x0001e8000c101508 */
[----:B-1----:R-:W3:Y:S01]  /*5f090*/  LDL.LU R21, [R1+0x32c] ;  /* 0x00032c0001157983 */ /* 0x002ee20000300800 */
[----:B------:R-:W-:Y:S01]  /*5f0a0*/  ISETP.LT.AND P3, PT, R27, UR24, !P2 ;  /* 0x000000181b007c0c */ /* 0x000fe2000d761270 */
[----:B------:R-:W-:-:S04]  /*5f0b0*/  IMAD.WIDE R4, R0, 0x2, R16 ;  /* 0x0000000200047825 */ /* 0x000fc800078e0210 */
[C---:B0-----:R-:W-:Y:S01]  /*5f0c0*/  IMAD.WIDE R6, R0.reuse, 0x2, R12 ;  /* 0x0000000200067825 */ /* 0x041fe200078e020c */
[----:B----4-:R-:W-:Y:S01]  /*5f0d0*/  PRMT R8, R11, 0x7632, R8 ;  /* 0x000076320b087816 */ /* 0x010fe20000000008 */
[----:B------:R-:W0:Y:S03]  /*5f0e0*/  LDCU UR24, c[0x0][0x398] ;  /* 0x00007300ff1877ac */ /* 0x000e260008000800 */
[----:B------:R1:W-:Y:S01]  /*5f0f0*/  @P1 STG.E.U16 desc[UR8][R6.64], R11 ;  /* 0x0000000b06001986 */ /* 0x0003e2000c101508 */
[----:B------:R-:W-:Y:S02]  /*5f100*/  VIADD R0, R0, UR77 ;  /* 0x0000004d00007c36 */ /* 0x000fe40008000000 */
[----:B------:R-:W-:Y:S01]  /*5f110*/  VIADD R3, R23, 0x70 ;  /* 0x0000007017037836 */ /* 0x000fe20000000000 */
[----:B------:R4:W-:Y:S04]  /*5f120*/  @P5 STG.E.U16 desc[UR8][R4.64], R8 ;  /* 0x0000000804005986 */ /* 0x0009e8000c101508 */
[----:B-1----:R-:W3:Y:S01]  /*5f130*/  LDL.LU R11, [R1+0x31c] ;  /* 0x00031c00010b7983 */ /* 0x002ee20000300800 */
[----:B----4-:R-:W-:Y:S01]  /*5f140*/  IMAD.WIDE R4, R0, 0x2, R18 ;  /* 0x0000000200047825 */ /* 0x010fe200078e0212 */
[----:B------:R-:W-:-:S02]  /*5f150*/  ISETP.GE.AND P1, PT, R3, UR60, PT ;  /* 0x0000003c03007c0c */ /* 0x000fc4000bf26270 */
[----:B--2---:R-:W-:Y:S02]  /*5f160*/  PRMT R3, R22, 0x7632, R3 ;  /* 0x0000763216037816 */ /* 0x004fe40000000003 */
[----:B------:R1:W-:Y:S04]  /*5f170*/  @P3 STG.E.U16 desc[UR8][R4.64], R22 ;  /* 0x0000001604003986 */ /* 0x0003e8000c101508 */
[----:B-1----:R-:W2:Y:S01]  /*5f180*/  LDL.LU R22, [R1+0x360] ;  /* 0x0003600001167983 */ /* 0x002ea20000300800 */
[----:B------:R-:W-:Y:S02]  /*5f190*/  ISETP.LT.AND P6, PT, R25, UR44, !P2 ;  /* 0x0000002c19007c0c */ /* 0x000fe4000d7c1270 */
[----:B------:R-:W-:Y:S01]  /*5f1a0*/  ISETP.LT.AND P5, PT, R29, UR62, !P2 ;  /* 0x0000003e1d007c0c */ /* 0x000fe2000d7a1270 */
[----:B------:R-:W-:Y:S01]  /*5f1b0*/  IMAD.WIDE R6, R0, 0x2, R14 ;  /* 0x0000000200067825 */ /* 0x000fe200078e020e */
[----:B------:R-:W-:Y:S01]  /*5f1c0*/  ISETP.LT.AND P2, PT, R28, UR67, !P2 ;  /* 0x000000431c007c0c */ /* 0x000fe2000d741270 */
[----:B------:R-:W1:Y:S02]  /*5f1d0*/  LDCU UR44, c[0x0][0x398] ;  /* 0x00007300ff2c77ac */ /* 0x000e640008000800 */
[C---:B------:R-:W-:Y:S01]  /*5f1e0*/  IMAD.WIDE R4, R0.reuse, 0x2, R12 ;  /* 0x0000000200047825 */ /* 0x040fe200078e020c */
[----:B------:R-:W-:Y:S01]  /*5f1f0*/  ISETP.LT.AND P3, PT, R27, UR20, !P4 ;  /* 0x000000141b007c0c */ /* 0x000fe2000e761270 */
[----:B------:R-:W4:Y:S04]  /*5f200*/  LDCU UR20, c[0x0][0x3b8] ;  /* 0x00007700ff1477ac */ /* 0x000f280008000800 */
[----:B------:R0:W-:Y:S01]  /*5f210*/  @P6 STG.E.U16 desc[UR8][R6.64], R3 ;  /* 0x0000000306006986 */ /* 0x0001e2000c101508 */
[----:B------:R-:W-:Y:S01]  /*5f220*/  ISETP.LT.AND P6, PT, R25, UR41, !P4 ;  /* 0x0000002919007c0c */ /* 0x000fe2000e7c1270 */
[----:B------:R-:W1:Y:S01]  /*5f230*/  LDCU UR41, c[0x0][0x398] ;  /* 0x00007300ff2977ac */ /* 0x000e620008000800 */
[----:B0-----:R-:W-:Y:S01]  /*5f240*/  IMAD.WIDE R6, R0, 0x2, R16 ;  /* 0x0000000200067825 */ /* 0x001fe200078e0210 */
[----:B------:R-:W-:Y:S01]  /*5f250*/  PRMT R8, R10, 0x7632, R8 ;  /* 0x000076320a087816 */ /* 0x000fe20000000008 */
[----:B------:R0:W-:Y:S02]  /*5f260*/  @P5 STG.E.U16 desc[UR8][R4.64], R10 ;  /* 0x0000000a04005986 */ /* 0x0001e4000c101508 */
[----:B------:R-:W-:-:S02]  /*5f270*/  VIADD R3, R23, 0x71 ;  /* 0x0000007117037836 */ /* 0x000fc40000000000 */
[----:B------:R-:W-:Y:S01]  /*5f280*/  VIADD R0, R0, UR33 ;  /* 0x0000002100007c36 */ /* 0x000fe20008000000 */
[----:B------:R1:W-:Y:S01]  /*5f290*/  @P2 STG.E.U16 desc[UR8][R6.64], R8 ;  /* 0x0000000806002986 */ /* 0x0003e2000c101508 */
[----:B------:R-:W-:Y:S01]  /*5f2a0*/  ISETP.LT.AND P2, PT, R29, UR59, !P4 ;  /* 0x0000003b1d007c0c */ /* 0x000fe2000e741270 */
[----:B------:R-:W2:Y:S02]  /*5f2b0*/  LDCU UR33, c[0x0][0x398] ;  /* 0x00007300ff2177ac */ /* 0x000ea40008000800 */
[----:B0-----:R-:W4:Y:S01]  /*5f2c0*/  LDL.LU R10, [R1+0x370] ;  /* 0x00037000010a7983 */ /* 0x001f220000300800 */
[----:B------:R-:W-:Y:S01]  /*5f2d0*/  ISETP.GE.AND P5, PT, R3, UR57, PT ;  /* 0x0000003903007c0c */ /* 0x000fe2000bfa6270 */
[----:B------:R-:W-:Y:S01]  /*5f2e0*/  IMAD.WIDE R4, R0, 0x2, R18 ;  /* 0x0000000200047825 */ /* 0x000fe200078e0212 */
[----:B------:R-:W-:-:S03]  /*5f2f0*/  ISETP.LT.AND P4, PT, R28, UR64, !P4 ;  /* 0x000000401c007c0c */ /* 0x000fc6000e781270 */
[C---:B-1----:R-:W-:Y:S01]  /*5f300*/  IMAD.WIDE R6, R0.reuse, 0x2, R14 ;  /* 0x0000000200067825 */ /* 0x042fe200078e020e */
[----:B---3--:R-:W-:Y:S01]  /*5f310*/  PRMT R3, R21, 0x7632, R3 ;  /* 0x0000763215037816 */ /* 0x008fe20000000003 */
[----:B------:R0:W-:Y:S04]  /*5f320*/  @P3 STG.E.U16 desc[UR8][R4.64], R21 ;  /* 0x0000001504003986 */ /* 0x0001e8000c101508 */
[----:B------:R1:W-:Y:S01]  /*5f330*/  @P6 STG.E.U16 desc[UR8][R6.64], R3 ;  /* 0x0000000306006986 */ /* 0x0003e2000c101508 */
[----:B------:R-:W-:Y:S01]  /*5f340*/  ISETP.LT.AND P3, PT, R27, UR42, !P1 ;  /* 0x0000002a1b007c0c */ /* 0x000fe2000cf61270 */
[----:B------:R-:W3:Y:S02]  /*5f350*/  LDCU UR42, c[0x0][0x398] ;  /* 0x00007300ff2a77ac */ /* 0x000ee40008000800 */
[----:B0-----:R-:W3:Y:S01]  /*5f360*/  LDL.LU R21, [R1+0x350] ;  /* 0x0003500001157983 */ /* 0x001ee20000300800 */
[----:B-1----:R-:W-:-:S04]  /*5f370*/  IMAD.WIDE R6, R0, 0x2, R12 ;  /* 0x0000000200067825 */ /* 0x002fc800078e020c */
[C---:B------:R-:W-:Y:S01]  /*5f380*/  IMAD.WIDE R4, R0.reuse, 0x2, R16 ;  /* 0x0000000200047825 */ /* 0x040fe200078e0210 */
[----:B------:R-:W-:Y:S01]  /*5f390*/  PRMT R8, R11, 0x7632, R8 ;  /* 0x000076320b087816 */ /* 0x000fe20000000008 */
[----:B------:R0:W-:Y:S02]  /*5f3a0*/  @P2 STG.E.U16 desc[UR8][R6.64], R11 ;  /* 0x0000000b06002986 */ /* 0x0001e4000c101508 */
[----:B------:R-:W-:Y:S02]  /*5f3b0*/  VIADD R0, R0, UR34 ;  /* 0x0000002200007c36 */ /* 0x000fe40008000000 */
[----:B------:R-:W-:Y:S01]  /*5f3c0*/  VIADD R3, R23, 0x72 ;  /* 0x0000007217037836 */ /* 0x000fe20000000000 */
[----:B------:R1:W-:Y:S01]  /*5f3d0*/  @P4 STG.E.U16 desc[UR8][R4.64], R8 ;  /* 0x0000000804004986 */ /* 0x0003e2000c101508 */
[----:B------:R-:W-:Y:S01]  /*5f3e0*/  ISETP.LT.AND P6, PT, R25, UR28, !P1 ;  /* 0x0000001c19007c0c */ /* 0x000fe2000cfc1270 */
[----:B------:R-:W2:Y:S02]  /*5f3f0*/  LDCU UR34, c[0x0][0x398] ;  /* 0x00007300ff2277ac */ /* 0x000ea40008000800 */
[----:B0-----:R-:W3:Y:S01]  /*5f400*/  LDL.LU R11, [R1+0x380] ;  /* 0x00038000010b7983 */ /* 0x001ee20000300800 */
[----:B-1----:R-:W-:Y:S01]  /*5f410*/  IMAD.WIDE R4, R0, 0x2, R18 ;  /* 0x0000000200047825 */ /* 0x002fe200078e0212 */
[----:B------:R-:W-:Y:S01]  /*5f420*/  ISETP.GE.AND P2, PT, R3, UR53, PT ;  /* 0x0000003503007c0c */ /* 0x000fe2000bf46270 */
[----:B------:R-:W0:Y:S01]  /*5f430*/  LDCU UR28, c[0x0][0x3b8] ;  /* 0x00007700ff1c77ac */ /* 0x000e220008000800 */
[----:B--2---:R-:W-:-:S02]  /*5f440*/  PRMT R3, R22, 0x7632, R3 ;  /* 0x0000763216037816 */ /* 0x004fc40000000003 */
[----:B------:R1:W-:Y:S04]  /*5f450*/  @P3 STG.E.U16 desc[UR8][R4.64], R22 ;  /* 0x0000001604003986 */ /* 0x0003e8000c101508 */
[----:B-1----:R-:W2:Y:S01]  /*5f460*/  LDL.LU R22, [R1+0x364] ;  /* 0x0003640001167983 */ /* 0x002ea20000300800 */
[----:B------:R-:W-:Y:S02]  /*5f470*/  ISETP.LT.AND P4, PT, R29, UR56, !P1 ;  /* 0x000000381d007c0c */ /* 0x000fe4000cf81270 */
[----:B------:R-:W-:Y:S01]  /*5f480*/  ISETP.LT.AND P1, PT, R28, UR61, !P1 ;  /* 0x0000003d1c007c0c */ /* 0x000fe2000cf21270 */
[C---:B------:R-:W-:Y:S01]  /*5f490*/  IMAD.WIDE R6, R0.reuse, 0x2, R14 ;  /* 0x0000000200067825 */ /* 0x040fe200078e020e */
[----:B------:R-:W-:Y:S01]  /*5f4a0*/  ISETP.LT.AND P3, PT, R27, UR39, !P5 ;  /* 0x000000271b007c0c */ /* 0x000fe2000ef61270 */
[----:B------:R-:W1:Y:S02]  /*5f4b0*/  LDCU UR39, c[0x0][0x398] ;  /* 0x00007300ff2777ac */ /* 0x000e640008000800 */
[C---:B------:R-:W-:Y:S01]  /*5f4c0*/  IMAD.WIDE R4, R0.reuse, 0x2, R12 ;  /* 0x0000000200047825 */ /* 0x040fe200078e020c */
[----:B------:R0:W-:Y:S01]  /*5f4d0*/  @P6 STG.E.U16 desc[UR8][R6.64], R3 ;  /* 0x0000000306006986 */ /* 0x0001e2000c101508 */
[----:B------:R-:W-:Y:S01]  /*5f4e0*/  ISETP.LT.AND P6, PT, R25, UR31, !P5 ;  /* 0x0000001f19007c0c */ /* 0x000fe2000efc1270 */
[----:B------:R-:W1:Y:S01]  /*5f4f0*/  LDCU UR31, c[0x0][0x398] ;  /* 0x00007300ff1f77ac */ /* 0x000e620008000800 */
[----:B0-----:R-:W-:-:S04]  /*5f500*/  IMAD.WIDE R6, R0, 0x2, R16 ;  /* 0x0000000200067825 */ /* 0x001fc800078e0210 */
[----:B------:R-:W-:Y:S01]  /*5f510*/  VIADD R0, R0, UR6 ;  /* 0x0000000600007c36 */ /* 0x000fe20008000000 */
[----:B------:R-:W0:Y:S01]  /*5f520*/  LDCU UR6, c[0x0][0x3b8] ;  /* 0x00007700ff0677ac */ /* 0x000e220008000800 */
[----:B----4-:R-:W-:Y:S01]  /*5f530*/  PRMT R8, R10, 0x7632, R8 ;  /* 0x000076320a087816 */ /* 0x010fe20000000008 */
[----:B------:R4:W-:Y:S01]  /*5f540*/  @P4 STG.E.U16 desc[UR8][R4.64], R10 ;  /* 0x0000000a04004986 */ /* 0x0009e2000c101508 */
[----:B------:R-:W-:-:S03]  /*5f550*/  VIADD R3, R23, 0x73 ;  /* 0x0000007317037836 */ /* 0x000fc60000000000 */
[----:B------:R0:W-:Y:S01]  /*5f560*/  @P1 STG.E.U16 desc[UR8][R6.64], R8 ;  /* 0x0000000806001986 */ /* 0x0001e2000c101508 */
[----:B------:R-:W-:-:S03]  /*5f570*/  ISETP.LT.AND P1, PT, R29, UR58, !P5 ;  /* 0x0000003a1d007c0c */ /* 0x000fc6000ef21270 */
[----:B----4-:R-:W4:Y:S01]  /*5f580*/  LDL.LU R10, [R1+0x374] ;  /* 0x00037400010a7983 */ /* 0x010f220000300800 */
[C---:B------:R-:W-:Y:S01]  /*5f590*/  IMAD.WIDE R4, R0.reuse, 0x2, R18 ;  /* 0x0000000200047825 */ /* 0x040fe200078e0212 */
[----:B------:R-:W-:Y:S01]  /*5f5a0*/  ISETP.GE.AND P4, PT, R3, UR4, PT ;  /* 0x0000000403007c0c */ /* 0x000fe2000bf86270 */
[----:B------:R-:W1:Y:S02]  /*5f5b0*/  LDCU UR4, c[0x0][0x3b8] ;  /* 0x00007700ff0477ac */ /* 0x000e640008000800 */
[----:B0-----:R-:W-:Y:S01]  /*5f5c0*/  IMAD.WIDE R6, R0, 0x2, R14 ;  /* 0x0000000200067825 */ /* 0x001fe200078e020e */
[----:B---3--:R-:W-:Y:S01]  /*5f5d0*/  PRMT R3, R21, 0x7632, R3 ;  /* 0x0000763215037816 */ /* 0x008fe20000000003 */
[----:B------:R0:W-:Y:S01]  /*5f5e0*/  @P3 STG.E.U16 desc[UR8][R4.64], R21 ;  /* 0x0000001504003986 */ /* 0x0001e2000c101508 */
[----:B------:R-:W-:Y:S01]  /*5f5f0*/  ISETP.LT.AND P5, PT, R28, UR40, !P5 ;  /* 0x000000281c007c0c */ /* 0x000fe2000efa1270 */
[----:B------:R-:W3:Y:S01]  /*5f600*/  LDCU UR40, c[0x0][0x398] ;  /* 0x00007300ff2877ac */ /* 0x000ee20008000800 */
[----:B------:R-:W-:Y:S01]  /*5f610*/  ISETP.LT.AND P3, PT, R27, UR29, !P2 ;  /* 0x0000001d1b007c0c */ /* 0x000fe2000d761270 */
[----:B------:R1:W-:Y:S01]  /*5f620*/  @P6 STG.E.U16 desc[UR8][R6.64], R3 ;  /* 0x0000000306006986 */ /* 0x0003e2000c101508 */
[----:B------:R-:W2:Y:S03]  /*5f630*/  LDCU UR29, c[0x0][0x398] ;  /* 0x00007300ff1d77ac */ /* 0x000ea60008000800 */
[----:B0-----:R-:W3:Y:S01]  /*5f640*/  LDL.LU R21, [R1+0x354] ;  /* 0x0003540001157983 */ /* 0x001ee20000300800 */
[----:B------:R-:W-:-:S04]  /*5f650*/  IMAD.WIDE R4, R0, 0x2, R12 ;  /* 0x0000000200047825 */ /* 0x000fc800078e020c */
[C---:B-1----:R-:W-:Y:S01]  /*5f660*/  IMAD.WIDE R6, R0.reuse, 0x2, R16 ;  /* 0x0000000200067825 */ /* 0x042fe200078e0210 */
[----:B------:R-:W-:Y:S01]  /*5f670*/  PRMT R8, R11, 0x7632, R8 ;  /* 0x000076320b087816 */ /* 0x000fe20000000008 */
[----:B------:R0:W-:Y:S02]  /*5f680*/  @P1 STG.E.U16 desc[UR8][R4.64], R11 ;  /* 0x0000000b04001986 */ /* 0x0001e4000c101508 */
[----:B------:R-:W-:Y:S02]  /*5f690*/  VIADD R0, R0, UR54 ;  /* 0x0000003600007c36 */ /* 0x000fe40008000000 */
[----:B------:R-:W-:Y:S01]  /*5f6a0*/  VIADD R3, R23, 0x74 ;  /* 0x0000007417037836 */ /* 0x000fe20000000000 */
[----:B0-----:R-:W3:Y:S01]  /*5f6b0*/  LDL.LU R11, [R1+0x384] ;  /* 0x00038400010b7983 */ /* 0x001ee20000300800 */
[----:B------:R-:W-:-:S03]  /*5f6c0*/  IMAD.WIDE R4, R0, 0x2, R18 ;  /* 0x0000000200047825 */ /* 0x000fc600078e0212 */
[----:B------:R-:W-:Y:S01]  /*5f6d0*/  ISETP.GE.AND P1, PT, R3, UR47, PT ;  /* 0x0000002f03007c0c */ /* 0x000fe2000bf26270 */
[----:B------:R-:W-:Y:S01]  /*5f6e0*/  @P5 STG.E.U16 desc[UR8][R6.64], R8 ;  /* 0x0000000806005986 */ /* 0x000fe2000c101508 */
[----:B--2---:R-:W-:-:S03]  /*5f6f0*/  PRMT R3, R22, 0x7632, R3 ;  /* 0x0000763216037816 */ /* 0x004fc60000000003 */
[----:B------:R0:W-:Y:S04]  /*5f700*/  @P3 STG.E.U16 desc[UR8][R4.64], R22 ;  /* 0x0000001604003986 */ /* 0x0001e8000c101508 */
[----:B0-----:R-:W2:Y:S01]  /*5f710*/  LDL.LU R22, [R1+0x368] ;  /* 0x0003680001167983 */ /* 0x001ea20000300800 */
[----:B------:R-:W-:Y:S02]  /*5f720*/  ISETP.LT.AND P6, PT, R25, UR22, !P2 ;  /* 0x0000001619007c0c */ /* 0x000fe4000d7c1270 */
[----:B------:R-:W-:Y:S01]  /*5f730*/  ISETP.LT.AND P5, PT, R29, UR32, !P2 ;  /* 0x000000201d007c0c */ /* 0x000fe2000d7a1270 */
[----:B------:R-:W-:Y:S01]  /*5f740*/  IMAD.WIDE R6, R0, 0x2, R14 ;  /* 0x0000000200067825 */ /* 0x000fe200078e020e */
[----:B------:R-:W-:Y:S01]  /*5f750*/  ISETP.LT.AND P2, PT, R28, UR35, !P2 ;  /* 0x000000231c007c0c */ /* 0x000fe2000d741270 */
[----:B------:R-:W0:Y:S02]  /*5f760*/  LDCU UR22, c[0x0][0x398] ;  /* 0x00007300ff1677ac */ /* 0x000e240008000800 */
[C---:B------:R-:W-:Y:S01]  /*5f770*/  IMAD.WIDE R4, R0.reuse, 0x2, R12 ;  /* 0x0000000200047825 */ /* 0x040fe200078e020c */
[----:B------:R-:W-:Y:S01]  /*5f780*/  ISETP.LT.AND P3, PT, R27, UR16, !P4 ;  /* 0x000000101b007c0c */ /* 0x000fe2000e761270 */
[----:B------:R-:W1:Y:S04]  /*5f790*/  LDCU UR32, c[0x0][0x398] ;  /* 0x00007300ff2077ac */ /* 0x000e680008000800 */
[----:B------:R0:W-:Y:S01]  /*5f7a0*/  @P6 STG.E.U16 desc[UR8][R6.64], R3 ;  /* 0x0000000306006986 */ /* 0x0001e2000c101508 */
[----:B------:R-:W-:Y:S01]  /*5f7b0*/  ISETP.LT.AND P6, PT, R25, UR38, !P4 ;  /* 0x0000002619007c0c */ /* 0x000fe2000e7c1270 */
[----:B------:R-:W1:Y:S01]  /*5f7c0*/  LDCU UR16, c[0x0][0x3b8] ;  /* 0x00007700ff1077ac */ /* 0x000e620008000800 */
[----:B0-----:R-:W-:Y:S01]  /*5f7d0*/  IMAD.WIDE R6, R0, 0x2, R16 ;  /* 0x0000000200067825 */ /* 0x001fe200078e0210 */
[----:B----4-:R-:W-:Y:S01]  /*5f7e0*/  PRMT R8, R10, 0x7632, R8 ;  /* 0x000076320a087816 */ /* 0x010fe20000000008 */
[----:B------:R0:W-:Y:S02]  /*5f7f0*/  @P5 STG.E.U16 desc[UR8][R4.64], R10 ;  /* 0x0000000a04005986 */ /* 0x0001e4000c101508 */
[----:B------:R-:W-:-:S02]  /*5f800*/  VIADD R0, R0, UR37 ;  /* 0x0000002500007c36 */ /* 0x000fc40008000000 */
[----:B------:R-:W-:Y:S01]  /*5f810*/  VIADD R3, R23, 0x75 ;  /* 0x0000007517037836 */ /* 0x000fe20000000000 */
[----:B------:R4:W-:Y:S01]  /*5f820*/  @P2 STG.E.U16 desc[UR8][R6.64], R8 ;  /* 0x0000000806002986 */ /* 0x0009e2000c101508 */
[----:B------:R-:W-:Y:S01]  /*5f830*/  ISETP.LT.AND P2, PT, R29, UR27, !P4 ;  /* 0x0000001b1d007c0c */ /* 0x000fe2000e741270 */
[----:B------:R-:W1:Y:S02]  /*5f840*/  LDCU UR27, c[0x0][0x398] ;  /* 0x00007300ff1b77ac */ /* 0x000e640008000800 */
[----:B0-----:R-:W2:Y:S01]  /*5f850*/  LDL.LU R10, [R1+0x378] ;  /* 0x00037800010a7983 */ /* 0x001ea20000300800 */
[----:B------:R-:W-:Y:S01]  /*5f860*/  IMAD.WIDE R4, R0, 0x2, R18 ;  /* 0x0000000200047825 */ /* 0x000fe200078e0212 */
[----:B------:R-:W-:Y:S01]  /*5f870*/  ISETP.GE.AND P5, PT, R3, UR25, PT ;  /* 0x0000001903007c0c */ /* 0x000fe2000bfa6270 */
[----:B------:R-:W0:Y:S01]  /*5f880*/  LDCU UR25, c[0x0][0x398] ;  /* 0x00007300ff1977ac */ /* 0x000e220008000800 */
[----:B------:R-:W-:Y:S01]  /*5f890*/  ISETP.LT.AND P4, PT, R28, UR30, !P4 ;  /* 0x0000001e1c007c0c */ /* 0x000fe2000e781270 */
[----:B----4-:R-:W-:Y:S01]  /*5f8a0*/  IMAD.WIDE R6, R0, 0x2, R14 ;  /* 0x0000000200067825 */ /* 0x010fe200078e020e */
[----:B------:R-:W4:Y:S01]  /*5f8b0*/  LDCU UR30, c[0x0][0x398] ;  /* 0x00007300ff1e77ac */ /* 0x000f220008000800 */
[----:B---3--:R-:W-:Y:S01]  /*5f8c0*/  PRMT R3, R21, 0x7632, R3 ;  /* 0x0000763215037816 */ /* 0x008fe20000000003 */
[----:B------:R3:W-:Y:S01]  /*5f8d0*/  @P3 STG.E.U16 desc[UR8][R4.64], R21 ;  /* 0x0000001504003986 */ /* 0x0007e2000c101508 */
[----:B------:R-:W-:-:S03]  /*5f8e0*/  ISETP.LT.AND P3, PT, R27, UR46, !P1 ;  /* 0x0000002e1b007c0c */ /* 0x000fc6000cf61270 */
[----:B------:R0:W-:Y:S04]  /*5f8f0*/  @P6 STG.E.U16 desc[UR8][R6.64], R3 ;  /* 0x0000000306006986 */ /* 0x0001e8000c101508 */
[----:B---3--:R-:W3:Y:S01]  /*5f900*/  LDL.LU R21, [R1+0x358] ;  /* 0x0003580001157983 */ /* 0x008ee20000300800 */
[----:B------:R-:W-:-:S04]  /*5f910*/  IMAD.WIDE R4, R0, 0x2, R16 ;  /* 0x0000000200047825 */ /* 0x000fc800078e0210 */
[----:B0-----:R-:W-:Y:S01]  /*5f920*/  IMAD.WIDE R6, R0, 0x2, R12 ;  /* 0x0000000200067825 */ /* 0x001fe200078e020c */
[----:B------:R-:W-:-:S03]  /*5f930*/  PRMT R8, R11, 0x7632, R8 ;  /* 0x000076320b087816 */ /* 0x000fc60000000008 */
[----:B------:R-:W-:Y:S01]  /*5f940*/  VIADD R0, R0, UR45 ;  /* 0x0000002d00007c36 */ /* 0x000fe20008000000 */
[----:B------:R0:W-:Y:S01]  /*5f950*/  @P2 STG.E.U16 desc[UR8][R6.64], R11 ;  /* 0x0000000b06002986 */ /* 0x0001e2000c101508 */
[----:B------:R-:W-:-:S03]  /*5f960*/  VIADD R3, R23, 0x76 ;  /* 0x0000007617037836 */ /* 0x000fc60000000000 */
[----:B------:R1:W-:Y:S02]  /*5f970*/  @P4 STG.E.U16 desc[UR8][R4.64], R8 ;  /* 0x0000000804004986 */ /* 0x0003e4000c101508 */
[----:B------:R-:W-:Y:S01]  /*5f980*/  ISETP.GE.AND P2, PT, R3, UR23, PT ;  /* 0x0000001703007c0c */ /* 0x000fe2000bf46270 */
[----:B------:R-:W2:Y:S01]  /*5f990*/  LDCU UR23, c[0x0][0x398] ;  /* 0x00007300ff1777ac */ /* 0x000ea20008000800 */
[----:B0-----:R-:W4:Y:S01]  /*5f9a0*/  LDL.LU R11, [R1+0x388] ;  /* 0x00038800010b7983 */ /* 0x001f220000300800 */
[----:B-1----:R-:W-:Y:S01]  /*5f9b0*/  IMAD.WIDE R4, R0, 0x2, R18 ;  /* 0x0000000200047825 */ /* 0x002fe200078e0212 */
[----:B--2---:R-:W-:-:S04]  /*5f9c0*/  PRMT R3, R22, 0x7632, R3 ;  /* 0x0000763216037816 */ /* 0x004fc80000000003 */
[----:B------:R0:W-:Y:S04]  /*5f9d0*/  @P3 STG.E.U16 desc[UR8][R4.64], R22 ;  /* 0x0000001604003986 */ /* 0x0001e8000c101508 */
[----:B0-----:R-:W2:Y:S01]  /*5f9e0*/  LDL.LU R22, [R1+0x36c] ;  /* 0x00036c0001167983 */ /* 0x001ea20000300800 */
[----:B------:R-:W-:Y:S02]  /*5f9f0*/  ISETP.LT.AND P6, PT, R25, UR48, !P1 ;  /* 0x0000003019007c0c */ /* 0x000fe4000cfc1270 */
[----:B------:R-:W-:Y:S01]  /*5fa00*/  ISETP.LT.AND P4, PT, R29, UR36, !P1 ;  /* 0x000000241d007c0c */ /* 0x000fe2000cf81270 */
[----:B------:R-:W-:Y:S01]  /*5fa10*/  IMAD.WIDE R6, R0, 0x2, R14 ;  /* 0x0000000200067825 */ /* 0x000fe200078e020e */
[----:B------:R-:W-:Y:S02]  /*5fa20*/  ISETP.LT.AND P1, PT, R28, UR43, !P1 ;  /* 0x0000002b1c007c0c */ /* 0x000fe4000cf21270 */
[----:B------:R-:W-:Y:S01]  /*5fa30*/  ISETP.LT.AND P3, PT, R27, UR26, !P5 ;  /* 0x0000001a1b007c0c */ /* 0x000fe2000ef61270 */
[C---:B------:R-:W-:Y:S01]  /*5fa40*/  IMAD.WIDE R4, R0.reuse, 0x2, R16 ;  /* 0x0000000200047825 */ /* 0x040fe200078e0210 */
[----:B------:R-:W0:Y:S05]  /*5fa50*/  LDCU UR26, c[0x0][0x398] ;  /* 0x00007300ff1a77ac */ /* 0x000e2a0008000800 */
[----:B------:R1:W-:Y:S01]  /*5fa60*/  @P6 STG.E.U16 desc[UR8][R6.64], R3 ;  /* 0x0000000306006986 */ /* 0x0003e2000c101508 */
[----:B------:R-:W-:Y:S01]  /*5fa70*/  ISETP.LT.AND P6, PT, R25, UR24, !P5 ;  /* 0x0000001819007c0c */ /* 0x000fe2000efc1270 */
[----:B------:R-:W0:Y:S01]  /*5fa80*/  LDCU UR24, c[0x0][0x398] ;  /* 0x00007300ff1877ac */ /* 0x000e220008000800 */
[----:B-1----:R-:W-:Y:S01]  /*5fa90*/  IMAD.WIDE R6, R0, 0x2, R12 ;  /* 0x0000000200067825 */ /* 0x002fe200078e020c */
[----:B------:R-:W-:-:S03]  /*5faa0*/  PRMT R8, R10, 0x7632, R8 ;  /* 0x000076320a087816 */ /* 0x000fc60000000008 */
[----:B------:R-:W-:Y:S01]  /*5fab0*/  VIADD R0, R0, UR49 ;  /* 0x0000003100007c36 */ /* 0x000fe20008000000 */
[----:B------:R1:W-:Y:S01]  /*5fac0*/  @P4 STG.E.U16 desc[UR8][R6.64], R10 ;  /* 0x0000000a06004986 */ /* 0x0003e2000c101508 */
[----:B------:R-:W-:-:S03]  /*5fad0*/  VIADD R3, R23, 0x77 ;  /* 0x0000007717037836 */ /* 0x000fc60000000000 */
[----:B------:R0:W-:Y:S01]  /*5fae0*/  @P1 STG.E.U16 desc[UR8][R4.64], R8 ;  /* 0x0000000804001986 */ /* 0x0001e2000c101508 */
[----:B------:R-:W-:-:S03]  /*5faf0*/  ISETP.LT.AND P1, PT, R29, UR44, !P5 ;  /* 0x0000002c1d007c0c */ /* 0x000fc6000ef21270 */
[----:B-1----:R-:W2:Y:S01]  /*5fb00*/  LDL.LU R10, [R1+0x37c] ;  /* 0x00037c00010a7983 */ /* 0x002ea20000300800 */
[C---:B0-----:R-:W-:Y:S01]  /*5fb10*/  IMAD.WIDE R4, R0.reuse, 0x2, R18 ;  /* 0x0000000200047825 */ /* 0x041fe200078e0212 */
[----:B------:R-:W-:Y:S01]  /*5fb20*/  ISETP.GE.AND P4, PT, R3, UR21, PT ;  /* 0x0000001503007c0c */ /* 0x000fe2000bf86270 */
[----:B------:R-:W0:Y:S01]  /*5fb30*/  LDCU UR21, c[0x0][0x398] ;  /* 0x00007300ff1577ac */ /* 0x000e220008000800 */
[----:B---3--:R-:W-:Y:S01]  /*5fb40*/  PRMT R3, R21, 0x7632, R3 ;  /* 0x0000763215037816 */ /* 0x008fe20000000003 */
[----:B------:R-:W-:Y:S01]  /*5fb50*/  IMAD.WIDE R6, R0, 0x2, R14 ;  /* 0x0000000200067825 */ /* 0x000fe200078e020e */
[----:B------:R1:W-:Y:S01]  /*5fb60*/  @P3 STG.E.U16 desc[UR8][R4.64], R21 ;  /* 0x0000001504003986 */ /* 0x0003e2000c101508 */
[----:B------:R-:W-:Y:S02]  /*5fb70*/  ISETP.LT.AND P5, PT, R28, UR50, !P5 ;  /* 0x000000321c007c0c */ /* 0x000fe4000efa1270 */
[----:B------:R-:W-:Y:S01]  /*5fb80*/  ISETP.LT.AND P3, PT, R27, UR33, !P2 ;  /* 0x000000211b007c0c */ /* 0x000fe2000d761270 */
[----:B------:R3:W-:Y:S04]  /*5fb90*/  @P6 STG.E.U16 desc[UR8][R6.64], R3 ;  /* 0x0000000306006986 */ /* 0x0007e8000c101508 */
[----:B-1----:R-:W2:Y:S01]  /*5fba0*/  LDL.LU R21, [R1+0x35c] ;  /* 0x00035c0001157983 */ /* 0x002ea20000300800 */
[----:B------:R-:W-:-:S03]  /*5fbb0*/  IMAD.WIDE R4, R0, 0x2, R12 ;  /* 0x0000000200047825 */ /* 0x000fc600078e020c */
[----:B------:R-:W2:Y:S01]  /*5fbc0*/  LDL.LU R26, [R1+0x38c] ;  /* 0x00038c00011a7983 */ /* 0x000ea20000300800 */
[----:B---3--:R-:W-:-:S04]  /*5fbd0*/  IMAD.WIDE R6, R0, 0x2, R16 ;  /* 0x0000000200067825 */ /* 0x008fc800078e0210 */
[----:B------:R-:W-:Y:S01]  /*5fbe0*/  VIADD R0, R0, UR20 ;  /* 0x0000001400007c36 */ /* 0x000fe20008000000 */
[----:B----4-:R-:W-:Y:S01]  /*5fbf0*/  PRMT R8, R11, 0x7632, R8 ;  /* 0x000076320b087816 */ /* 0x010fe20000000008 */
[----:B------:R-:W-:Y:S01]  /*5fc00*/  VIADD R3, R23, 0x78 ;  /* 0x0000007817037836 */ /* 0x000fe20000000000 */
[----:B------:R1:W-:Y:S01]  /*5fc10*/  @P1 STG.E.U16 desc[UR8][R4.64], R11 ;  /* 0x0000000b04001986 */ /* 0x0003e2000c101508 */
[----:B------:R-:W-:Y:S01]  /*5fc20*/  ISETP.LT.AND P6, PT, R25, UR41, !P2 ;  /* 0x0000002919007c0c */ /* 0x000fe2000d7c1270 */
[----:B------:R-:W3:Y:S02]  /*5fc30*/  LDCU UR20, c[0x0][0x398] ;  /* 0x00007300ff1477ac */ /* 0x000ee40008000800 */
[----:B------:R-:W-:Y:S01]  /*5fc40*/  ISETP.GE.AND P1, PT, R3, UR19, PT ;  /* 0x0000001303007c0c */ /* 0x000fe2000bf26270 */
[----:B------:R-:W-:Y:S01]  /*5fc50*/  @P5 STG.E.U16 desc[UR8][R6.64], R8 ;  /* 0x0000000806005986 */ /* 0x000fe2000c101508 */
[----:B-1----:R-:W-:Y:S01]  /*5fc60*/  IMAD.WIDE R4, R0, 0x2, R18 ;  /* 0x0000000200047825 */ /* 0x002fe200078e0212 */
[----:B------:R-:W1:Y:S01]  /*5fc70*/  LDCU UR19, c[0x0][0x398] ;  /* 0x00007300ff1377ac */ /* 0x000e620008000800 */
[----:B--2---:R-:W-:-:S03]  /*5fc80*/  PRMT R3, R22, 0x7632, R3 ;  /* 0x0000763216037816 */ /* 0x004fc60000000003 */
[----:B------:R2:W-:Y:S04]  /*5fc90*/  @P3 STG.E.U16 desc[UR8][R4.64], R22 ;  /* 0x0000001604003986 */ /* 0x0005e8000c101508 */
[----:B--2---:R-:W2:Y:S04]  /*5fca0*/  LDL.LU R22, [R1+0x3b0] ;  /* 0x0003b00001167983 */ /* 0x004ea80000300800 */
[----:B------:R-:W4:Y:S01]  /*5fcb0*/  LDL.LU R24, [R1+0x3a0] ;  /* 0x0003a00001187983 */ /* 0x000f220000300800 */
[----:B------:R-:W-:Y:S02]  /*5fcc0*/  ISETP.LT.AND P5, PT, R29, UR34, !P2 ;  /* 0x000000221d007c0c */ /* 0x000fe4000d7a1270 */
[----:B------:R-:W-:Y:S01]  /*5fcd0*/  ISETP.LT.AND P2, PT, R28, UR42, !P2 ;  /* 0x0000002a1c007c0c */ /* 0x000fe2000d741270 */
[----:B------:R-:W-:Y:S01]  /*5fce0*/  IMAD.WIDE R6, R0, 0x2, R14 ;  /* 0x0000000200067825 */ /* 0x000fe200078e020e */
[----:B------:R-:W-:-:S03]  /*5fcf0*/  ISETP.LT.AND P3, PT, R27, UR31, !P4 ;  /* 0x0000001f1b007c0c */ /* 0x000fc6000e761270 */
[C---:B------:R-:W-:Y:S01]  /*5fd00*/  IMAD.WIDE R4, R0.reuse, 0x2, R12 ;  /* 0x0000000200047825 */ /* 0x040fe200078e020c */
[----:B------:R0:W-:Y:S01]  /*5fd10*/  @P6 STG.E.U16 desc[UR8][R6.64], R3 ;  /* 0x0000000306006986 */ /* 0x0001e2000c101508 */
[----:B------:R-:W-:Y:S02]  /*5fd20*/  ISETP.LT.AND P6, PT, R25, UR39, !P4 ;  /* 0x0000002719007c0c */ /* 0x000fe4000e7c1270 */
[----:B0-----:R-:W-:-:S04]  /*5fd30*/  IMAD.WIDE R6, R0, 0x2, R16 ;  /* 0x0000000200067825 */ /* 0x001fc800078e0210 */
[----:B------:R-:W-:Y:S01]  /*5fd40*/  VIADD R0, R0, UR28 ;  /* 0x0000001c00007c36 */ /* 0x000fe20008000000 */
[----:B------:R-:W0:Y:S01]  /*5fd50*/  LDCU UR28, c[0x0][0x398] ;  /* 0x00007300ff1c77ac */ /* 0x000e220008000800 */
[----:B------:R-:W-:Y:S01]  /*5fd60*/  PRMT R8, R10, 0x7632, R8 ;  /* 0x000076320a087816 */ /* 0x000fe20000000008 */
[----:B------:R-:W-:Y:S01]  /*5fd70*/  VIADD R3, R23, 0x79 ;  /* 0x0000007917037836 */ /* 0x000fe20000000000 */
[----:B------:R1:W-:Y:S04]  /*5fd80*/  @P5 STG.E.U16 desc[UR8][R4.64], R10 ;  /* 0x0000000a04005986 */ /* 0x0003e8000c101508 */
[----:B------:R0:W-:Y:S01]  /*5fd90*/  @P2 STG.E.U16 desc[UR8][R6.64], R8 ;  /* 0x0000000806002986 */ /* 0x0001e2000c101508 */
[----:B------:R-:W-:Y:S02]  /*5fda0*/  ISETP.LT.AND P2, PT, R29, UR40, !P4 ;  /* 0x000000281d007c0c */ /* 0x000fe4000e741270 */
[----:B------:R-:W-:Y:S01]  /*5fdb0*/  ISETP.GE.AND P5, PT, R3, UR17, PT ;  /* 0x0000001103007c0c */ /* 0x000fe2000bfa6270 */
[----:B------:R-:W2:Y:S01]  /*5fdc0*/  LDCU UR17, c[0x0][0x3b8] ;  /* 0x00007700ff1177ac */ /* 0x000ea20008000800 */
[----:B-1----:R-:W-:Y:S01]  /*5fdd0*/  IMAD.WIDE R4, R0, 0x2, R18 ;  /* 0x0000000200047825 */ /* 0x002fe200078e0212 */
[----:B------:R-:W-:Y:S01]  /*5fde0*/  ISETP.LT.AND P4, PT, R28, UR22, !P4 ;  /* 0x000000161c007c0c */ /* 0x000fe2000e781270 */
[----:B------:R-:W1:Y:S02]  /*5fdf0*/  LDCU UR22, c[0x0][0x398] ;  /* 0x00007300ff1677ac */ /* 0x000e640008000800 */
[C---:B0-----:R-:W-:Y:S01]  /*5fe00*/  IMAD.WIDE R6, R0.reuse, 0x2, R14 ;  /* 0x0000000200067825 */ /* 0x041fe200078e020e */
[----:B------:R-:W-:Y:S01]  /*5fe10*/  PRMT R3, R21, 0x7632, R3 ;  /* 0x0000763215037816 */ /* 0x000fe20000000003 */
[----:B------:R0:W-:Y:S01]  /*5fe20*/  @P3 STG.E.U16 desc[UR8][R4.64], R21 ;  /* 0x0000001504003986 */ /* 0x0001e2000c101508 */
[----:B------:R-:W-:Y:S01]  /*5fe30*/  ISETP.LT.AND P3, PT, R27, UR29, !P1 ;  /* 0x0000001d1b007c0c */ /* 0x000fe2000cf61270 */
[----:B------:R-:W-:-:S02]  /*5fe40*/  IMAD.WIDE R8, R0, 0x2, R12 ;  /* 0x0000000200087825 */ /* 0x000fc400078e020c */
[----:B------:R1:W-:Y:S01]  /*5fe50*/  @P6 STG.E.U16 desc[UR8][R6.64], R3 ;  /* 0x0000000306006986 */ /* 0x0003e2000c101508 */
[----:B------:R-:W-:Y:S01]  /*5fe60*/  PRMT R20, R26, 0x7632, R20 ;  /* 0x000076321a147816 */ /* 0x000fe20000000014 */
[C---:B------:R-:W-:Y:S02]  /*5fe70*/  IMAD.WIDE R10, R0.reuse, 0x2, R16 ;  /* 0x00000002000a7825 */ /* 0x040fe400078e0210 */
[----:B0-----:R-:W3:Y:S01]  /*5fe80*/  LDL.LU R21, [R1+0x390] ;  /* 0x0003900001157983 */ /* 0x001ee20000300800 */
[----:B------:R-:W-:Y:S01]  /*5fe90*/  ISETP.LT.AND P6, PT, R25, UR25, !P1 ;  /* 0x0000001919007c0c */ /* 0x000fe2000cfc1270 */
[----:B------:R-:W-:Y:S01]  /*5fea0*/  VIADD R0, R0, UR4 ;  /* 0x0000000400007c36 */ /* 0x000fe20008000000 */
[----:B------:R-:W0:Y:S01]  /*5feb0*/  LDCU UR25, c[0x0][0x398] ;  /* 0x00007300ff1977ac */ /* 0x000e220008000800 */
[----:B-1----:R-:W-:Y:S01]  /*5fec0*/  VIADD R3, R23, 0x7a ;  /* 0x0000007a17037836 */ /* 0x002fe20000000000 */
[----:B------:R-:W-:Y:S01]  /*5fed0*/  @P2 STG.E.U16 desc[UR8][R8.64], R26 ;  /* 0x0000001a08002986 */ /* 0x000fe2000c101508 */
[----:B------:R-:W1:Y:S03]  /*5fee0*/  LDCU UR4, c[0x0][0x3b8] ;  /* 0x00007700ff0477ac */ /* 0x000e660008000800 */
[----:B------:R0:W1:Y:S01]  /*5fef0*/  LDS.128 R4, [R2] ;  /* 0x0000000002047984 */ /* 0x0000620000000c00 */
[----:B------:R-:W-:Y:S01]  /*5ff00*/  ISETP.GE.AND P2, PT, R3, UR15, PT ;  /* 0x0000000f03007c0c */ /* 0x000fe2000bf46270 */
[----:B------:R-:W1:Y:S02]  /*5ff10*/  LDCU UR15, c[0x0][0x398] ;  /* 0x00007300ff0f77ac */ /* 0x000e640008000800 */
[----:B------:R2:W-:Y:S01]  /*5ff20*/  @P4 STG.E.U16 desc[UR8][R10.64], R20 ;  /* 0x000000140a004986 */ /* 0x0005e2000c101508 */
[----:B------:R-:W-:Y:S01]  /*5ff30*/  ISETP.LT.AND P4, PT, R29, UR27, !P1 ;  /* 0x0000001b1d007c0c */ /* 0x000fe2000cf81270 */
[----:B------:R-:W1:Y:S01]  /*5ff40*/  LDCU UR27, c[0x0][0x398] ;  /* 0x00007300ff1b77ac */ /* 0x000e620008000800 */
[----:B0-----:R-:W-:-:S04]  /*5ff50*/  IMAD.WIDE R2, R0, 0x2, R18 ;  /* 0x0000000200027825 */ /* 0x001fc800078e0212 */
[----:B------:R-:W-:Y:S01]  /*5ff60*/  IMAD.WIDE R8, R0, 0x2, R14 ;  /* 0x0000000200087825 */ /* 0x000fe200078e020e */
[----:B--2---:R-:W-:Y:S01]  /*5ff70*/  PRMT R10, R22, 0x7632, R10 ;  /* 0x00007632160a7816 */ /* 0x004fe2000000000a */
[----:B------:R0:W-:Y:S04]  /*5ff80*/  @P3 STG.E.U16 desc[UR8][R2.64], R22 ;  /* 0x0000001602003986 */ /* 0x0001e8000c101508 */
[----:B------:R2:W-:Y:S04]  /*5ff90*/  @P6 STG.E.U16 desc[UR8][R8.64], R10 ;  /* 0x0000000a08006986 */ /* 0x0005e8000c101508 */
[----:B0-----:R-:W3:Y:S01]  /*5ffa0*/  LDL.LU R22, [R1+0x3b4] ;  /* 0x0003b40001167983 */ /* 0x001ee20000300800 */
[----:B--2---:R-:W-:Y:S01]  /*5ffb0*/  IMAD.WIDE R8, R0, 0x2, R12 ;  /* 0x0000000200087825 */ /* 0x004fe200078e020c */
[----:B----4-:R-:W-:-:S04]  /*5ffc0*/  PRMT R11, R24, 0x7632, R11 ;  /* 0x00007632180b7816 */ /* 0x010fc8000000000b */
[----:B------:R0:W-:Y:S04]  /*5ffd0*/  @P4 STG.E.U16 desc[UR8][R8.64], R24 ;  /* 0x0000001808004986 */ /* 0x0001e8000c101508 */
[----:B0-----:R-:W2:Y:S01]  /*5ffe0*/  LDL.LU R24, [R1+0x3a4] ;  /* 0x0003a40001187983 */ /* 0x001ea20000300800 */
[----:B------:R-:W-:Y:S02]  /*5fff0*/  ISETP.LT.AND P1, PT, R28, UR30, !P1 ;  /* 0x0000001e1c007c0c */ /* 0x000fe4000cf21270 */
[----:B------:R-:W-:Y:S01]  /*60000*/  ISETP.LT.AND P3, PT, R27, UR23, !P5 ;  /* 0x000000171b007c0c */ /* 0x000fe2000ef61270 */
[----:B------:R-:W-:Y:S01]  /*60010*/  IMAD.WIDE R2, R0, 0x2, R16 ;  /* 0x0000000200027825 */ /* 0x000fe200078e0210 */
[----:B------:R-:W-:-:S03]  /*60020*/  ISETP.LT.AND P6, PT, R25, UR32, !P5 ;  /* 0x0000002019007c0c */ /* 0x000fc6000efc1270 */
[----:B------:R-:W-:Y:S01]  /*60030*/  VIADD R0, R0, UR6 ;  /* 0x0000000600007c36 */ /* 0x000fe20008000000 */
[----:B------:R-:W0:Y:S01]  /*60040*/  LDCU UR6, c[0x0][0x3b8] ;  /* 0x00007700ff0677ac */ /* 0x000e220008000800 */
[----:B------:R-:W-:-:S04]  /*60050*/  VIADD R10, R23, 0x7b ;  /* 0x0000007b170a7836 */ /* 0x000fc80000000000 */
[----:B------:R4:W-:Y:S01]  /*60060*/  @P1 STG.E.U16 desc[UR8][R2.64], R11 ;  /* 0x0000000b02001986 */ /* 0x0009e2000c101508 */
[----:B------:R-:W-:Y:S01]  /*60070*/  ISETP.LT.AND P1, PT, R29, UR21, !P5 ;  /* 0x000000151d007c0c */ /* 0x000fe2000ef21270 */
[----:B------:R-:W-:Y:S01]  /*60080*/  IMAD.WIDE R8, R0, 0x2, R14 ;  /* 0x0000000200087825 */ /* 0x000fe200078e020e */
[----:B------:R-:W-:Y:S01]  /*60090*/  ISETP.GE.AND P4, PT, R10, UR13, PT ;  /* 0x0000000d0a007c0c */ /* 0x000fe2000bf86270 */
[----:B------:R-:W0:Y:S01]  /*600a0*/  LDCU UR13, c[0x0][0x398] ;  /* 0x00007300ff0d77ac */ /* 0x000e220008000800 */
[----:B------:R-:W-:Y:S01]  /*600b0*/  ISETP.LT.AND P5, PT, R28, UR24, !P5 ;  /* 0x000000181c007c0c */ /* 0x000fe2000efa1270 */
[----:B------:R-:W0:Y:S01]  /*600c0*/  LDCU UR21, c[0x0][0x398] ;  /* 0x00007300ff1577ac */ /* 0x000e220008000800 */
[----:B----4-:R-:W-:Y:S01]  /*600d0*/  IMAD.WIDE R2, R0, 0x2, R18 ;  /* 0x0000000200027825 */ /* 0x010fe200078e0212 */
[----:B---3--:R-:W-:-:S04]  /*600e0*/  PRMT R10, R21, 0x7632, R10 ;  /* 0x00007632150a7816 */ /* 0x008fc8000000000a */
[----:B------:R3:W-:Y:S01]  /*600f0*/  @P3 STG.E.U16 desc[UR8][R2.64], R21 ;  /* 0x0000001502003986 */ /* 0x0007e2000c101508 */
[----:B------:R-:W-:-:S03]  /*60100*/  ISETP.LT.AND P3, PT, R27, UR19, !P2 ;  /* 0x000000131b007c0c */ /* 0x000fc6000d761270 */
[----:B------:R4:W-:Y:S01]  /*60110*/  @P6 STG.E.U16 desc[UR8][R8.64], R10 ;  /* 0x0000000a08006986 */ /* 0x0009e2000c101508 */
[----:B-1----:R-:W-:-:S03]  /*60120*/  PRMT R11, R4, 0x7632, R11 ;  /* 0x00007632040b7816 */ /* 0x002fc6000000000b */
[----:B---3--:R-:W3:Y:S01]  /*60130*/  LDL.LU R21, [R1+0x394] ;  /* 0x0003940001157983 */ /* 0x008ee20000300800 */
[----:B------:R-:W-:Y:S01]  /*60140*/  IMAD.WIDE R2, R0, 0x2, R16 ;  /* 0x0000000200027825 */ /* 0x000fe200078e0210 */
[----:B------:R-:W-:-:S03]  /*60150*/  ISETP.LT.AND P6, PT, R25, UR20, !P2 ;  /* 0x0000001419007c0c */ /* 0x000fc6000d7c1270 */
[----:B----4-:R-:W-:-:S04]  /*60160*/  IMAD.WIDE R8, R0, 0x2, R12 ;  /* 0x0000000200087825 */ /* 0x010fc800078e020c */
[----:B------:R-:W-:Y:S01]  /*60170*/  VIADD R0, R0, UR16 ;  /* 0x0000001000007c36 */ /* 0x000fe20008000000 */
[----:B------:R1:W-:Y:S01]  /*60180*/  @P1 STG.E.U16 desc[UR8][R8.64], R4 ;  /* 0x0000000408001986 */ /* 0x0003e2000c101508 */
[----:B------:R-:W-:Y:S01]  /*60190*/  VIADD R10, R23, 0x7c ;  /* 0x0000007c170a7836 */ /* 0x000fe20000000000 */
[----:B------:R-:W4:Y:S02]  /*601a0*/  LDCU UR16, c[0x0][0x398] ;  /* 0x00007300ff1077ac */ /* 0x000f240008000800 */
[----:B------:R0:W-:Y:S01]  /*601b0*/  @P5 STG.E.U16 desc[UR8][R2.64], R11 ;  /* 0x0000000b02005986 */ /* 0x0001e2000c101508 */
[----:B------:R-:W-:Y:S01]  /*601c0*/  ISETP.LT.AND P5, PT, R29, UR26, !P2 ;  /* 0x0000001a1d007c0c */ /* 0x000fe2000d7a1270 */
[----:B-1----:R-:W-:-:S04]  /*601d0*/  IMAD.WIDE R8, R0, 0x2, R14 ;  /* 0x0000000200087825 */ /* 0x002fc800078e020e */
[----:B0-----:R-:W-:Y:S01]  /*601e0*/  IMAD.WIDE R2, R0, 0x2, R18 ;  /* 0x0000000200027825 */ /* 0x001fe200078e0212 */
[----:B------:R-:W-:Y:S01]  /*601f0*/  ISETP.GE.AND P1, PT, R10, UR11, PT ;  /* 0x0000000b0a007c0c */ /* 0x000fe2000bf26270 */
[----:B------:R-:W0:Y:S01]  /*60200*/  LDCU UR11, c[0x0][0x398] ;  /* 0x00007300ff0b77ac */ /* 0x000e220008000800 */
[----:B------:R-:W-:Y:S02]  /*60210*/  PRMT R4, R22, 0x7632, R4 ;  /* 0x0000763216047816 */ /* 0x000fe40000000004 */
[----:B------:R1:W-:Y:S04]  /*60220*/  @P3 STG.E.U16 desc[UR8][R2.64], R22 ;  /* 0x0000001602003986 */ /* 0x0003e8000c101508 */
[----:B------:R0:W-:Y:S04]  /*60230*/  @P6 STG.E.U16 desc[UR8][R8.64], R4 ;  /* 0x0000000408006986 */ /* 0x0001e8000c101508 */
[----:B-1----:R-:W4:Y:S01]  /*60240*/  LDL.LU R22, [R1+0x3b8] ;  /* 0x0003b80001167983 */ /* 0x002f220000300800 */
[----:B------:R-:W-:-:S04]  /*60250*/  IMAD.WIDE R2, R0, 0x2, R12 ;  /* 0x0000000200027825 */ /* 0x000fc800078e020c */
[C---:B0-----:R-:W-:Y:S01]  /*60260*/  VIADD R4, R23.reuse, 0x7d ;  /* 0x0000007d17047836 */ /* 0x041fe20000000000 */
[----:B--2---:R0:W-:Y:S04]  /*60270*/  @P5 STG.E.U16 desc[UR8][R2.64], R24 ;  /* 0x0000001802005986 */ /* 0x0041e8000c101508 */
[----:B------:R-:W-:Y:S01]  /*60280*/  ISETP.GE.AND P5, PT, R4, UR7, PT ;  /* 0x0000000704007c0c */ /* 0x000fe2000bfa6270 */
[----:B------:R-:W-:Y:S01]  /*60290*/  VIADD R4, R23, 0x7e ;  /* 0x0000007e17047836 */ /* 0x000fe20000000000 */
[----:B------:R-:W-:Y:S01]  /*602a0*/  PRMT R10, R24, 0x7632, R10 ;  /* 0x00007632180a7816 */ /* 0x000fe2000000000a */
[----:B------:R-:W2:Y:S01]  /*602b0*/  LDL.LU R23, [R1+0x1958] ;  /* 0x0019580001177983 */ /* 0x000ea20000300800 */
[----:B------:R-:W-:Y:S02]  /*602c0*/  ISETP.LT.AND P2, PT, R28, UR28, !P2 ;  /* 0x0000001c1c007c0c */ /* 0x000fe4000d741270 */
[----:B------:R-:W-:Y:S01]  /*602d0*/  ISETP.LT.AND P3, PT, R27, UR22, !P4 ;  /* 0x000000161b007c0c */ /* 0x000fe2000e761270 */
[----:B------:R-:W2:Y:S01]  /*602e0*/  LDL.LU R26, [R1+0x398] ;  /* 0x00039800011a7983 */ /* 0x000ea20000300800 */
[----:B------:R-:W-:Y:S01]  /*602f0*/  ISETP.LT.AND P6, PT, R25, UR15, !P4 ;  /* 0x0000000f19007c0c */ /* 0x000fe2000e7c1270 */
[C---:B------:R-:W-:Y:S01]  /*60300*/  IMAD.WIDE R8, R0.reuse, 0x2, R16 ;  /* 0x0000000200087825 */ /* 0x040fe200078e0210 */
[----:B------:R-:W1:Y:S01]  /*60310*/  LDCU UR7, c[0x0][0x398] ;  /* 0x00007300ff0777ac */ /* 0x000e620008000800 */
[----:B0-----:R-:W2:Y:S02]  /*60320*/  LDL.LU R24, [R1+0x3bc] ;  /* 0x0003bc0001187983 */ /* 0x001ea40000300800 */
[----:B------:R-:W-:Y:S01]  /*60330*/  VIADD R0, R0, UR17 ;  /* 0x0000001100007c36 */ /* 0x000fe20008000000 */
[----:B------:R-:W0:Y:S03]  /*60340*/  LDCU UR15, c[0x0][0x398] ;  /* 0x00007300ff0f77ac */ /* 0x000e260008000800 */
[----:B------:R1:W-:Y:S01]  /*60350*/  @P2 STG.E.U16 desc[UR8][R8.64], R10 ;  /* 0x0000000a08002986 */ /* 0x0003e2000c101508 */
[----:B------:R-:W-:Y:S01]  /*60360*/  IMAD.WIDE R2, R0, 0x2, R18 ;  /* 0x0000000200027825 */ /* 0x000fe200078e0212 */
[----:B------:R-:W-:Y:S01]  /*60370*/  ISETP.LT.AND P2, PT, R29, UR25, !P4 ;  /* 0x000000191d007c0c */ /* 0x000fe2000e741270 */
[----:B------:R-:W0:Y:S01]  /*60380*/  LDCU UR17, c[0x0][0x398] ;  /* 0x00007300ff1177ac */ /* 0x000e220008000800 */
[----:B------:R-:W-:Y:S01]  /*60390*/  ISETP.LT.AND P4, PT, R28, UR27, !P4 ;  /* 0x0000001b1c007c0c */ /* 0x000fe2000e781270 */
[----:B-1----:R-:W-:Y:S01]  /*603a0*/  IMAD.WIDE R8, R0, 0x2, R14 ;  /* 0x0000000200087825 */ /* 0x002fe200078e020e */
[----:B------:R-:W-:-:S02]  /*603b0*/  PRMT R10, R5, 0x7632, R10 ;  /* 0x00007632050a7816 */ /* 0x000fc4000000000a */
[----:B---3--:R-:W-:Y:S01]  /*603c0*/  PRMT R11, R21, 0x7632, R11 ;  /* 0x00007632150b7816 */ /* 0x008fe2000000000b */
[----:B------:R1:W-:Y:S04]  /*603d0*/  @P3 STG.E.U16 desc[UR8][R2.64], R21 ;  /* 0x0000001502003986 */ /* 0x0003e8000c101508 */
[----:B------:R3:W-:Y:S01]  /*603e0*/  @P6 STG.E.U16 desc[UR8][R8.64], R11 ;  /* 0x0000000b08006986 */ /* 0x0007e2000c101508 */
[----:B------:R-:W-:Y:S01]  /*603f0*/  ISETP.LT.AND P6, PT, R27, UR13, !P1 ;  /* 0x0000000d1b007c0c */ /* 0x000fe2000cfc1270 */
[----:B------:R-:W0:Y:S01]  /*60400*/  LDCU UR13, c[0x0][0x398] ;  /* 0x00007300ff0d77ac */ /* 0x000e220008000800 */
[----:B-1----:R-:W-:-:S04]  /*60410*/  IMAD.WIDE R2, R0, 0x2, R16 ;  /* 0x0000000200027825 */ /* 0x002fc800078e0210 */
[----:B---3--:R-:W-:-:S04]  /*60420*/  IMAD.WIDE R8, R0, 0x2, R12 ;  /* 0x0000000200087825 */ /* 0x008fc800078e020c */
[----:B------:R-:W-:Y:S01]  /*60430*/  VIADD R0, R0, UR4 ;  /* 0x0000000400007c36 */ /* 0x000fe20008000000 */
[----:B------:R1:W-:Y:S01]  /*60440*/  @P2 STG.E.U16 desc[UR8][R8.64], R5 ;  /* 0x0000000508002986 */ /* 0x0003e2000c101508 */
[----:B------:R-:W-:Y:S01]  /*60450*/  ISETP.LT.AND P2, PT, R25, UR21, !P1 ;  /* 0x0000001519007c0c */ /* 0x000fe2000cf41270 */
[----:B------:R-:W3:Y:S01]  /*60460*/  LDCU UR4, c[0x0][0x3b8] ;  /* 0x00007700ff0477ac */ /* 0x000ee20008000800 */
[----:B------:R-:W-:Y:S01]  /*60470*/  IMAD.WIDE R20, R0, 0x2, R18 ;  /* 0x0000000200147825 */ /* 0x000fe200078e0212 */
[----:B------:R0:W-:Y:S01]  /*60480*/  @P4 STG.E.U16 desc[UR8][R2.64], R10 ;  /* 0x0000000a02004986 */ /* 0x0001e2000c101508 */
[----:B------:R-:W-:Y:S01]  /*60490*/  ISETP.LT.AND P4, PT, R29, UR11, !P1 ;  /* 0x0000000b1d007c0c */ /* 0x000fe2000cf81270 */
[----:B------:R-:W2:Y:S01]  /*604a0*/  LDCU UR11, c[0x0][0x398] ;  /* 0x00007300ff0b77ac */ /* 0x000ea20008000800 */
[----:B------:R-:W-:Y:S02]  /*604b0*/  ISETP.GE.AND P3, PT, R4, UR5, PT ;  /* 0x0000000504007c0c */ /* 0x000fe4000bf66270 */
[----:B----4-:R-:W-:Y:S01]  /*604c0*/  ISETP.LT.AND P1, PT, R28, UR16, !P1 ;  /* 0x000000101c007c0c */ /* 0x010fe2000cf21270 */
[----:B------:R-:W4:Y:S01]  /*604d0*/  LDCU UR5, c[0x0][0x398] ;  /* 0x00007300ff0577ac */ /* 0x000f220008000800 */
[----:B-1----:R-:W-:-:S04]  /*604e0*/  IMAD.WIDE R4, R0, 0x2, R12 ;  /* 0x0000000200047825 */ /* 0x002fc800078e020c */
[----:B0-----:R-:W-:-:S04]  /*604f0*/  IMAD.WIDE R2, R0, 0x2, R14 ;  /* 0x0000000200027825 */ /* 0x001fc800078e020e */
[C---:B------:R-:W-:Y:S01]  /*60500*/  VIADD R11, R0.reuse, UR6 ;  /* 0x00000006000b7c36 */ /* 0x040fe20008000000 */
[----:B------:R-:W0:Y:S01]  /*60510*/  LDCU UR6, c[0x0][0x398] ;  /* 0x00007300ff0677ac */ /* 0x000e220008000800 */
[----:B------:R-:W-:Y:S01]  /*60520*/  IMAD.WIDE R8, R0, 0x2, R16 ;  /* 0x0000000200087825 */ /* 0x000fe200078e0210 */
[----:B------:R1:W-:Y:S01]  /*60530*/  @P6 STG.E.U16 desc[UR8][R20.64], R22 ;  /* 0x0000001614006986 */ /* 0x0003e2000c101508 */
[----:B------:R-:W-:Y:S01]  /*60540*/  ISETP.LT.AND P6, PT, R27, UR7, !P5 ;  /* 0x000000071b007c0c */ /* 0x000fe2000efc1270 */
[----:B------:R-:W0:Y:S01]  /*60550*/  LDCU UR7, c[0x0][0x398] ;  /* 0x00007300ff0777ac */ /* 0x000e220008000800 */
[----:B-1----:R-:W-:Y:S02]  /*60560*/  PRMT R21, R22, 0x7632, R21 ;  /* 0x0000763216157816 */ /* 0x002fe40000000015 */
[----:B--2---:R-:W-:-:S03]  /*60570*/  PRMT R10, R23, 0x7632, R10 ;  /* 0x00007632170a7816 */ /* 0x004fc6000000000a */
[----:B------:R-:W-:Y:S04]  /*60580*/  @P2 STG.E.U16 desc[UR8][R2.64], R21 ;  /* 0x0000001502002986 */ /* 0x000fe8000c101508 */
[----:B------:R1:W-:Y:S01]  /*60590*/  @P4 STG.E.U16 desc[UR8][R4.64], R23 ;  /* 0x0000001704004986 */ /* 0x0003e2000c101508 */
[----:B------:R-:W-:-:S03]  /*605a0*/  ISETP.LT.AND P4, PT, R25, UR15, !P5 ;  /* 0x0000000f19007c0c */ /* 0x000fc6000ef81270 */
[----:B------:R2:W-:Y:S01]  /*605b0*/  @P1 STG.E.U16 desc[UR8][R8.64], R10 ;  /* 0x0000000a08001986 */ /* 0x0005e2000c101508 */
[----:B-1----:R-:W-:Y:S01]  /*605c0*/  IMAD.WIDE R22, R11, 0x2, R18 ;  /* 0x000000020b167825 */ /* 0x002fe200078e0212 */
[----:B----4-:R-:W-:Y:S01]  /*605d0*/  ISETP.LT.AND P1, PT, R27, UR5, !P3 ;  /* 0x000000051b007c0c */ /* 0x010fe2000df21270 */
[----:B------:R-:W1:Y:S03]  /*605e0*/  LDCU UR5, c[0x0][0x3b8] ;  /* 0x00007700ff0577ac */ /* 0x000e660008000800 */
[----:B------:R-:W-:Y:S01]  /*605f0*/  @P6 STG.E.U16 desc[UR8][R22.64], R26 ;  /* 0x0000001a16006986 */ /* 0x000fe2000c101508 */
[----:B------:R-:W-:Y:S02]  /*60600*/  ISETP.LT.AND P6, PT, R29, UR17, !P5 ;  /* 0x000000111d007c0c */ /* 0x000fe4000efc1270 */
[----:B------:R-:W-:Y:S01]  /*60610*/  ISETP.LT.AND P5, PT, R28, UR13, !P5 ;  /* 0x0000000d1c007c0c */ /* 0x000fe2000efa1270 */
[----:B------:R-:W-:Y:S01]  /*60620*/  IMAD.WIDE R4, R11, 0x2, R14 ;  /* 0x000000020b047825 */ /* 0x000fe200078e020e */
[----:B------:R-:W-:-:S03]  /*60630*/  PRMT R0, R26, 0x7632, R0 ;  /* 0x000076321a007816 */ /* 0x000fc60000000000 */
[C---:B---3--:R-:W-:Y:S02]  /*60640*/  VIADD R21, R11.reuse, UR4 ;  /* 0x000000040b157c36 */ /* 0x048fe40008000000 */
[C---:B------:R-:W-:Y:S01]  /*60650*/  IMAD.WIDE R2, R11.reuse, 0x2, R12 ;  /* 0x000000020b027825 */ /* 0x040fe200078e020c */
[----:B------:R3:W-:Y:S03]  /*60660*/  @P4 STG.E.U16 desc[UR8][R4.64], R0 ;  /* 0x0000000004004986 */ /* 0x0007e6000c101508 */
[----:B--2---:R-:W-:Y:S01]  /*60670*/  IMAD.WIDE R8, R11, 0x2, R16 ;  /* 0x000000020b087825 */ /* 0x004fe200078e0210 */
[----:B------:R2:W-:Y:S03]  /*60680*/  @P6 STG.E.U16 desc[UR8][R2.64], R6 ;  /* 0x0000000602006986 */ /* 0x0005e6000c101508 */
[----:B------:R-:W-:Y:S01]  /*60690*/  IMAD.WIDE R10, R21, 0x2, R18 ;  /* 0x00000002150a7825 */ /* 0x000fe200078e0212 */
[----:B---3--:R-:W-:-:S02]  /*606a0*/  PRMT R5, R6, 0x7632, R5 ;  /* 0x0000763206057816 */ /* 0x008fc40000000005 */
[----:B------:R-:W-:-:S03]  /*606b0*/  ISETP.LT.AND P2, PT, R27, UR12, !P0 ;  /* 0x0000000c1b007c0c */ /* 0x000fc6000c741270 */
[----:B------:R3:W-:Y:S01]  /*606c0*/  @P5 STG.E.U16 desc[UR8][R8.64], R5 ;  /* 0x0000000508005986 */ /* 0x0007e2000c101508 */
[----:B0-----:R-:W-:-:S03]  /*606d0*/  ISETP.LT.AND P5, PT, R29, UR6, !P3 ;  /* 0x000000061d007c0c */ /* 0x001fc6000dfa1270 */
[----:B------:R0:W-:Y:S01]  /*606e0*/  @P1 STG.E.U16 desc[UR8][R10.64], R24 ;  /* 0x000000180a001986 */ /* 0x0001e2000c101508 */
[----:B------:R-:W-:Y:S02]  /*606f0*/  ISETP.LT.AND P1, PT, R29, UR14, !P0 ;  /* 0x0000000e1d007c0c */ /* 0x000fe4000c721270 */
[C---:B------:R-:W-:Y:S01]  /*60700*/  ISETP.LT.AND P4, PT, R25.reuse, UR18, !P0 ;  /* 0x0000001219007c0c */ /* 0x040fe2000c781270 */
[----:B------:R-:W0:Y:S01]  /*60710*/  LDL.LU R29, [R1+0x1954] ;  /* 0x00195400011d7983 */ /* 0x000e220000300800 */
[----:B------:R-:W-:Y:S02]  /*60720*/  ISETP.LT.AND P6, PT, R25, UR7, !P3 ;  /* 0x0000000719007c0c */ /* 0x000fe4000dfc1270 */
[C---:B------:R-:W-:Y:S02]  /*60730*/  ISETP.LT.AND P0, PT, R28.reuse, UR10, !P0 ;  /* 0x0000000a1c007c0c */ /* 0x040fe4000c701270 */
[----:B------:R-:W-:Y:S02]  /*60740*/  ISETP.LT.AND P3, PT, R28, UR11, !P3 ;  /* 0x0000000b1c007c0c */ /* 0x000fe4000df61270 */
[----:B------:R-:W4:Y:S01]  /*60750*/  LDL.LU R28, [R1+0x1950] ;  /* 0x00195000011c7983 */ /* 0x000f220000300800 */
[C---:B-1----:R-:W-:Y:S01]  /*60760*/  VIADD R23, R21.reuse, UR5 ;  /* 0x0000000515177c36 */ /* 0x042fe20008000000 */
[----:B------:R-:W-:Y:S01]  /*60770*/  PRMT R0, R24, 0x7632, R0 ;  /* 0x0000763218007816 */ /* 0x000fe20000000000 */
[----:B--2---:R-:W-:-:S04]  /*60780*/  IMAD.WIDE R2, R21, 0x2, R14 ;  /* 0x0000000215027825 */ /* 0x004fc800078e020e */
[C---:B---3--:R-:W-:Y:S01]  /*60790*/  IMAD.WIDE R4, R21.reuse, 0x2, R12 ;  /* 0x0000000215047825 */ /* 0x048fe200078e020c */
[----:B------:R1:W-:Y:S03]  /*607a0*/  @P6 STG.E.U16 desc[UR8][R2.64], R0 ;  /* 0x0000000002006986 */ /* 0x0003e6000c101508 */
[----:B------:R-:W-:-:S04]  /*607b0*/  IMAD.WIDE R20, R21, 0x2, R16 ;  /* 0x0000000215147825 */ /* 0x000fc800078e0210 */
[----:B------:R-:W-:-:S04]  /*607c0*/  IMAD.WIDE R18, R23, 0x2, R18 ;  /* 0x0000000217127825 */ /* 0x000fc800078e0212 */
[----:B------:R-:W-:-:S04]  /*607d0*/  IMAD.WIDE R14, R23, 0x2, R14 ;  /* 0x00000002170e7825 */ /* 0x000fc800078e020e */
[----:B------:R-:W-:-:S04]  /*607e0*/  IMAD.WIDE R12, R23, 0x2, R12 ;  /* 0x00000002170c7825 */ /* 0x000fc800078e020c */
[----:B------:R-:W-:Y:S01]  /*607f0*/  IMAD.WIDE R16, R23, 0x2, R16 ;  /* 0x0000000217107825 */ /* 0x000fe200078e0210 */
[----:B0-----:R-:W-:Y:S01]  /*60800*/  PRMT R10, R29, 0x7632, R10 ;  /* 0x000076321d0a7816 */ /* 0x001fe2000000000a */
[----:B------:R1:W-:Y:S01]  /*60810*/  @P5 STG.E.U16 desc[UR8][R4.64], R29 ;  /* 0x0000001d04005986 */ /* 0x0003e2000c101508 */
[----:B----4-:R-:W-:-:S03]  /*60820*/  PRMT R6, R28, 0x7632, R6 ;  /* 0x000076321c067816 */ /* 0x010fc60000000006 */
[----:B------:R1:W-:Y:S04]  /*60830*/  @P3 STG.E.U16 desc[UR8][R20.64], R10 ;  /* 0x0000000a14003986 */ /* 0x0003e8000c101508 */
[----:B------:R1:W-:Y:S04]  /*60840*/  @P2 STG.E.U16 desc[UR8][R18.64], R28 ;  /* 0x0000001c12002986 */ /* 0x0003e8000c101508 */
[----:B------:R1:W-:Y:S04]  /*60850*/  @P4 STG.E.U16 desc[UR8][R14.64], R6 ;  /* 0x000000060e004986 */ /* 0x0003e8000c101508 */
[----:B------:R1:W-:Y:S01]  /*60860*/  @P1 STG.E.U16 desc[UR8][R12.64], R7 ;  /* 0x000000070c001986 */ /* 0x0003e2000c101508 */
[----:B------:R-:W-:Y:S05]  /*60870*/  @!P0 EXIT ;  /* 0x000000000000894d */ /* 0x000fea0003800000 */
[----:B------:R-:W-:-:S05]  /*60880*/  PRMT R8, R7, 0x7632, R8 ;  /* 0x0000763207087816 */ /* 0x000fca0000000008 */
[----:B------:R-:W-:Y:S01]  /*60890*/  STG.E.U16 desc[UR8][R16.64], R8 ;  /* 0x0000000810007986 */ /* 0x000fe2000c101508 */
[----:B------:R-:W-:Y:S05]  /*608a0*/  EXIT ;  /* 0x000000000000794d */ /* 0x000fea0003800000 */
.L_x_2:
[----:B------:R-:W-:-:S00]  /*608b0*/  BRA `(.L_x_2) ;  /* 0xfffffffc00fc7947 */ /* 0x000fc0000383ffff */
[----:B------:R-:W-:-:S00]  /*608c0*/  NOP ;  /* 0x0000000000007918 */ /* 0x000fc00000000000 */
        /* <DEDUP_REMOVED lines=11> */
.L_x_3:


//--------------------- .nv.shared.matmul_kernel  --------------------------
	.section	.nv.shared.matmul_kernel,"aw",@nobits
	.sectionflags	@""
	.align	16
	.zero		1024


//--------------------- .nv.shared.reserved.0     --------------------------
	.section	.nv.shared.reserved.0,"aw",@nobits
	.weak		__nv_reservedSMEM_offset_0_alias
	.size		__nv_reservedSMEM_offset_0_alias, 0, 64
	.other		__nv_reservedSMEM_offset_0_alias,@"STO_CUDA_RESERVED_SHARED STV_DEFAULT"
__nv_reservedSMEM_offset_0_alias:
	.zero		0
	.zero		64


//--------------------- .nv.constant0.matmul_kernel --------------------------
	.section	.nv.constant0.matmul_kernel,"a",@progbits
	.sectionflags	@""
	.align	4
.nv.constant0.matmul_kernel:
	.zero		976


//--------------------- SYMBOLS --------------------------

	.type		.nv.reservedSmem.offset0,@object
	.size		.nv.reservedSmem.offset0,0x4
	.type		.nv.reservedSmem.cap,@object
	.size		.nv.reservedSmem.cap,0x4
